	.target	sm_80

	.elftype	@"ET_EXEC"


//--------------------- .note.nv.tkinfo           --------------------------
	.section	.note.nv.tkinfo,"",@"SHT_NOTE"
	.sectionflags	@"SHF_NOTE_NV_TKINFO"
	.tkinfo
        /*0018*/ 	.word	0x00000002
        /*0030*/ 	.string	""
        /*0030*/ 	.string	"ptxas"
        /*0030*/ 	.string	"Cuda compilation tools, release 13.0, V13.0.88"
        /*0030*/ 	.string	"Build cuda_13.0.r13.0/compiler.36424714_0"
        /*0030*/ 	.string	"-v  -suppress-debug-info  -lineinfo  -arch sm_80 "



//--------------------- .note.nv.cuinfo           --------------------------
	.section	.note.nv.cuinfo,"",@"SHT_NOTE"
	.sectionflags	@"SHF_NOTE_NV_CUINFO"
        /*0018*/ 	.short	0x0002
        /*001a*/ 	.short	0x0050
        /*001c*/ 	.short	0x0082
	.zero		2


//--------------------- .nv.info                  --------------------------
	.section	.nv.info,"",@"SHT_CUDA_INFO"
	.align	4


	//----- nvinfo : EIATTR_REGCOUNT
	.align		4
        /*0000*/ 	.byte	0x04, 0x2f
        /*0002*/ 	.short	(.L_1 - .L_0)
	.align		4
.L_0:
        /*0004*/ 	.word	index@(matmul_kernel)
        /*0008*/ 	.word	0x000000ff


	//----- nvinfo : EIATTR_FRAME_SIZE
	.align		4
.L_1:
        /*000c*/ 	.byte	0x04, 0x11
        /*000e*/ 	.short	(.L_3 - .L_2)
	.align		4
.L_2:
        /*0010*/ 	.word	index@(matmul_kernel)
        /*0014*/ 	.word	0x000006b8


	//----- nvinfo : EIATTR_MIN_STACK_SIZE
	.align		4
.L_3:
        /*0018*/ 	.byte	0x04, 0x12
        /*001a*/ 	.short	(.L_5 - .L_4)
	.align		4
.L_4:
        /*001c*/ 	.word	index@(matmul_kernel)
        /*0020*/ 	.word	0x000006b8
.L_5:


//--------------------- .nv.info.matmul_kernel    --------------------------
	.section	.nv.info.matmul_kernel,"",@"SHT_CUDA_INFO"
	.sectionflags	@""
	.align	4


	//----- nvinfo : EIATTR_CUDA_API_VERSION
	.align		4
        /*0000*/ 	.byte	0x04, 0x37
        /*0002*/ 	.short	(.L_7 - .L_6)
.L_6:
        /*0004*/ 	.word	0x00000082


	//----- nvinfo : EIATTR_SW2861232_WAR
	.align		4
.L_7:
        /*0008*/ 	.byte	0x01, 0x35
	.zero		2


	//----- nvinfo : EIATTR_PARAM_CBANK
	.align		4
        /*000c*/ 	.byte	0x04, 0x0a
        /*000e*/ 	.short	(.L_9 - .L_8)
	.align		4
.L_8:
        /*0010*/ 	.word	index@(.nv.constant0.matmul_kernel)
        /*0014*/ 	.short	0x0160
        /*0016*/ 	.short	0x0050


	//----- nvinfo : EIATTR_CBANK_PARAM_SIZE
	.align		4
.L_9:
        /*0018*/ 	.byte	0x03, 0x19
        /*001a*/ 	.short	0x0050


	//----- nvinfo : EIATTR_KPARAM_INFO
	.align		4
        /*001c*/ 	.byte	0x04, 0x17
        /*001e*/ 	.short	(.L_11 - .L_10)
.L_10:
        /*0020*/ 	.word	0x00000000
        /*0024*/ 	.short	0x000d
        /*0026*/ 	.short	0x0048
        /*0028*/ 	.byte	0x00, 0xf4, 0x21, 0x00


	//----- nvinfo : EIATTR_KPARAM_INFO
	.align		4
.L_11:
        /*002c*/ 	.byte	0x04, 0x17
        /*002e*/ 	.short	(.L_13 - .L_12)
.L_12:
        /*0030*/ 	.word	0x00000000
        /*0034*/ 	.short	0x000c
        /*0036*/ 	.short	0x0040
        /*0038*/ 	.byte	0x00, 0xf4, 0x21, 0x00


	//----- nvinfo : EIATTR_KPARAM_INFO
	.align		4
.L_13:
        /*003c*/ 	.byte	0x04, 0x17
        /*003e*/ 	.short	(.L_15 - .L_14)
.L_14:
        /*0040*/ 	.word	0x00000000
        /*0044*/ 	.short	0x000b
        /*0046*/ 	.short	0x0038
        /*0048*/ 	.byte	0x00, 0xf0, 0x11, 0x00


	//----- nvinfo : EIATTR_KPARAM_INFO
	.align		4
.L_15:
        /*004c*/ 	.byte	0x04, 0x17
        /*004e*/ 	.short	(.L_17 - .L_16)
.L_16:
        /*0050*/ 	.word	0x00000000
        /*0054*/ 	.short	0x000a
        /*0056*/ 	.short	0x0034
        /*0058*/ 	.byte	0x00, 0xf0, 0x11, 0x00


	//----- nvinfo : EIATTR_KPARAM_INFO
	.align		4
.L_17:
        /*005c*/ 	.byte	0x04, 0x17
        /*005e*/ 	.short	(.L_19 - .L_18)
.L_18:
        /*0060*/ 	.word	0x00000000
        /*0064*/ 	.short	0x0009
        /*0066*/ 	.short	0x0030
        /*0068*/ 	.byte	0x00, 0xf0, 0x11, 0x00


	//----- nvinfo : EIATTR_KPARAM_INFO
	.align		4
.L_19:
        /*006c*/ 	.byte	0x04, 0x17
        /*006e*/ 	.short	(.L_21 - .L_20)
.L_20:
        /*0070*/ 	.word	0x00000000
        /*0074*/ 	.short	0x0008
        /*0076*/ 	.short	0x002c
        /*0078*/ 	.byte	0x00, 0xf0, 0x11, 0x00


	//----- nvinfo : EIATTR_KPARAM_INFO
	.align		4
.L_21:
        /*007c*/ 	.byte	0x04, 0x17
        /*007e*/ 	.short	(.L_23 - .L_22)
.L_22:
        /*0080*/ 	.word	0x00000000
        /*0084*/ 	.short	0x0007
        /*0086*/ 	.short	0x0028
        /*0088*/ 	.byte	0x00, 0xf0, 0x11, 0x00


	//----- nvinfo : EIATTR_KPARAM_INFO
	.align		4
.L_23:
        /*008c*/ 	.byte	0x04, 0x17
        /*008e*/ 	.short	(.L_25 - .L_24)
.L_24:
        /*0090*/ 	.word	0x00000000
        /*0094*/ 	.short	0x0006
        /*0096*/ 	.short	0x0024
        /*0098*/ 	.byte	0x00, 0xf0, 0x11, 0x00


	//----- nvinfo : EIATTR_KPARAM_INFO
	.align		4
.L_25:
        /*009c*/ 	.byte	0x04, 0x17
        /*009e*/ 	.short	(.L_27 - .L_26)
.L_26:
        /*00a0*/ 	.word	0x00000000
        /*00a4*/ 	.short	0x0005
        /*00a6*/ 	.short	0x0020
        /*00a8*/ 	.byte	0x00, 0xf0, 0x11, 0x00


	//----- nvinfo : EIATTR_KPARAM_INFO
	.align		4
.L_27:
        /*00ac*/ 	.byte	0x04, 0x17
        /*00ae*/ 	.short	(.L_29 - .L_28)
.L_28:
        /*00b0*/ 	.word	0x00000000
        /*00b4*/ 	.short	0x0004
        /*00b6*/ 	.short	0x001c
        /*00b8*/ 	.byte	0x00, 0xf0, 0x11, 0x00


	//----- nvinfo : EIATTR_KPARAM_INFO
	.align		4
.L_29:
        /*00bc*/ 	.byte	0x04, 0x17
        /*00be*/ 	.short	(.L_31 - .L_30)
.L_30:
        /*00c0*/ 	.word	0x00000000
        /*00c4*/ 	.short	0x0003
        /*00c6*/ 	.short	0x0018
        /*00c8*/ 	.byte	0x00, 0xf0, 0x11, 0x00


	//----- nvinfo : EIATTR_KPARAM_INFO
	.align		4
.L_31:
        /*00cc*/ 	.byte	0x04, 0x17
        /*00ce*/ 	.short	(.L_33 - .L_32)
.L_32:
        /*00d0*/ 	.word	0x00000000
        /*00d4*/ 	.short	0x0002
        /*00d6*/ 	.short	0x0010
        /*00d8*/ 	.byte	0x00, 0xf4, 0x21, 0x00


	//----- nvinfo : EIATTR_KPARAM_INFO
	.align		4
.L_33:
        /*00dc*/ 	.byte	0x04, 0x17
        /*00de*/ 	.short	(.L_35 - .L_34)
.L_34:
        /*00e0*/ 	.word	0x00000000
        /*00e4*/ 	.short	0x0001
        /*00e6*/ 	.short	0x0008
        /*00e8*/ 	.byte	0x00, 0xf4, 0x21, 0x00


	//----- nvinfo : EIATTR_KPARAM_INFO
	.align		4
.L_35:
        /*00ec*/ 	.byte	0x04, 0x17
        /*00ee*/ 	.short	(.L_37 - .L_36)
.L_36:
        /*00f0*/ 	.word	0x00000000
        /*00f4*/ 	.short	0x0000
        /*00f6*/ 	.short	0x0000
        /*00f8*/ 	.byte	0x00, 0xf4, 0x21, 0x00


	//----- nvinfo : EIATTR_MAXREG_COUNT
	.align		4
.L_37:
        /*00fc*/ 	.byte	0x03, 0x1b
        /*00fe*/ 	.short	0x00ff


	//----- nvinfo : EIATTR_NUM_BARRIERS
	.align		4
        /*0100*/ 	.byte	0x02, 0x4c
        /*0102*/ 	.byte	0x01
	.zero		1


	//----- nvinfo : EIATTR_ANNOTATIONS
	.align		4
        /*0104*/ 	.byte	0x04, 0x55
        /*0106*/ 	.short	(.L_39 - .L_38)


	//   ....[0]....
.L_38:
        /*0108*/ 	.word	0x00000001
        /*010c*/ 	.byte	0x70, 0x07, 0x00, 0x00, 0x01, 0x00, 0x00, 0x00, 0xc0, 0x0e, 0x00, 0x00, 0x01, 0x00, 0x00, 0x00
        /* <DEDUP_REMOVED lines=603> */
        /*26cc*/ 	.byte	0x10, 0x43, 0x01, 0x00


	//----- nvinfo : EIATTR_MERCURY_ISA_VERSION
	.align		4
.L_39:
        /*26d0*/ 	.byte	0x03, 0x5f
        /*26d2*/ 	.short	0x0000


	//----- nvinfo : EIATTR_EXIT_INSTR_OFFSETS
	.align		4
        /*26d4*/ 	.byte	0x04, 0x1c
        /*26d6*/ 	.short	(.L_41 - .L_40)


	//   ....[0]....
.L_40:
        /*26d8*/ 	.word	0x00018090


	//   ....[1]....
        /*26dc*/ 	.word	0x000180b0


	//----- nvinfo : EIATTR_REQNTID
	.align		4
.L_41:
        /*26e0*/ 	.byte	0x04, 0x10
        /*26e2*/ 	.short	(.L_43 - .L_42)
.L_42:
        /*26e4*/ 	.word	0x00000080
        /*26e8*/ 	.word	0x00000001
        /*26ec*/ 	.word	0x00000001
.L_43:


//--------------------- .nv.callgraph             --------------------------
	.section	.nv.callgraph,"",@"SHT_CUDA_CALLGRAPH"
	.align	4
	.sectionentsize	8
	.align		4
        /*0000*/ 	.word	0x00000000
	.align		4
        /*0004*/ 	.word	0xffffffff
	.align		4
        /*0008*/ 	.word	0x00000000
	.align		4
        /*000c*/ 	.word	0xfffffffe
	.align		4
        /*0010*/ 	.word	0x00000000
	.align		4
        /*0014*/ 	.word	0xfffffffd
	.align		4
        /*0018*/ 	.word	0x00000000
	.align		4
        /*001c*/ 	.word	0xfffffffc


//--------------------- .nv.rel.action            --------------------------
	.section	.nv.rel.action,"",@"SHT_CUDA_RELOCINFO"
	.align	8
	.sectionentsize	8
        /*0000*/ 	.byte	0x73, 0x00, 0x00, 0x00, 0x00, 0x00, 0x00, 0x00, 0x00, 0x00, 0x00, 0x11, 0x25, 0x00, 0x05, 0x36


//--------------------- .nv.constant0.matmul_kernel --------------------------
	.section	.nv.constant0.matmul_kernel,"a",@progbits
	.sectionflags	@""
	.align	4
.nv.constant0.matmul_kernel:
	.zero		432


//--------------------- .text.matmul_kernel       --------------------------
	.section	.text.matmul_kernel,"ax",@progbits
	.sectioninfo	@"SHI_REGISTERS=255"
	.align	128
        .global         matmul_kernel
        .type           matmul_kernel,@function
        .size           matmul_kernel,(.L_x_4 - matmul_kernel)
        .other          matmul_kernel,@"STO_CUDA_ENTRY STV_DEFAULT"
matmul_kernel:
.text.matmul_kernel:
[----:B------:R-:W-:-:S03]  /*0000*/  IMAD.MOV.U32 R1, RZ, RZ, c[0x0][0x28] ;  /* 0x00000a00ff017624 */ /* 0x000fc600078e00ff */
[----:B------:R-:W-:Y:S01]  /*0010*/  IMAD.MOV.U32 R0, RZ, RZ, c[0x0][0x17c] ;  /* 0x00005f00ff007624 */ /* 0x000fe200078e00ff */
[----:B------:R-:W1:Y:S01]  /*0020*/  S2R R7, SR_CTAID.X ;  /* 0x0000000000077919 */ /* 0x000e620000002500 */
[----:B------:R-:W-:Y:S01]  /*0030*/  IADD3 R1, R1, -0x6b8, RZ ;  /* 0xfffff94801017810 */ /* 0x000fe20007ffe0ff */
[----:B------:R-:W-:Y:S01]  /*0040*/  IMAD.MOV.U32 R233, RZ, RZ, c[0x0][0x188] ;  /* 0x00006200ffe97624 */ /* 0x000fe200078e00ff */
[----:B------:R-:W-:Y:S01]  /*0050*/  ULDC.64 UR4, c[0x0][0x118] ;  /* 0x0000460000047ab9 */ /* 0x000fe20000000a00 */
[----:B------:R-:W-:Y:S01]  /*0060*/  IADD3 R0, R0, 0x7f, RZ ;  /* 0x0000007f00007810 */ /* 0x000fe20007ffe0ff */
[----:B------:R-:W2:Y:S01]  /*0070*/  S2R R30, SR_TID.X ;  /* 0x00000000001e7919 */ /* 0x000ea20000002100 */
[C---:B------:R-:W-:Y:S02]  /*0080*/  IMAD.SHL.U32 R250, R233.reuse, 0x10, RZ ;  /* 0x00000010e9fa7824 */ /* 0x040fe400078e00ff */
[----:B------:R-:W-:Y:S01]  /*0090*/  SHF.R.S32.HI R3, RZ, 0x1f, R0 ;  /* 0x0000001fff037819 */ /* 0x000fe20000011400 */
[----:B------:R-:W-:-:S02]  /*00a0*/  IMAD R246, R233, 0x14, RZ ;  /* 0x00000014e9f67824 */ /* 0x000fc400078e02ff */
[----:B------:R-:W-:Y:S01]  /*00b0*/  IMAD R242, R233, 0x18, RZ ;  /* 0x00000018e9f27824 */ /* 0x000fe200078e02ff */
[----:B------:R-:W-:Y:S01]  /*00c0*/  LEA.HI R3, R3, R0, RZ, 0x7 ;  /* 0x0000000003037211 */ /* 0x000fe200078f38ff */
[C---:B------:R-:W-:Y:S02]  /*00d0*/  IMAD R238, R233.reuse, 0x1c, RZ ;  /* 0x0000001ce9ee7824 */ /* 0x040fe400078e02ff */
[C---:B------:R-:W-:Y:S01]  /*00e0*/  IMAD R245, R233.reuse, 0x15, RZ ;  /* 0x00000015e9f57824 */ /* 0x040fe200078e02ff */
[----:B------:R-:W-:Y:S01]  /*00f0*/  SHF.R.S32.HI R3, RZ, 0x7, R3 ;  /* 0x00000007ff037819 */ /* 0x000fe20000011403 */
[C---:B------:R-:W-:Y:S02]  /*0100*/  IMAD R249, R233.reuse, 0x11, RZ ;  /* 0x00000011e9f97824 */ /* 0x040fe400078e02ff */
[----:B------:R-:W-:Y:S02]  /*0110*/  IMAD R241, R233, 0x19, RZ ;  /* 0x00000019e9f17824 */ /* 0x000fe400078e02ff */
[----:B------:R-:W-:-:S02]  /*0120*/  IMAD.SHL.U32 R4, R3, 0x8, RZ ;  /* 0x0000000803047824 */ /* 0x000fc400078e00ff */
[C---:B------:R-:W-:Y:S01]  /*0130*/  IMAD R237, R233.reuse, 0x1d, RZ ;  /* 0x0000001de9ed7824 */ /* 0x040fe200078e02ff */
[----:B-1----:R-:W-:Y:S01]  /*0140*/  IABS R8, R7 ;  /* 0x0000000700087213 */ /* 0x002fe20000000000 */
[C---:B------:R-:W-:Y:S01]  /*0150*/  IMAD R252, R233.reuse, 0xe, RZ ;  /* 0x0000000ee9fc7824 */ /* 0x040fe200078e02ff */
[-C--:B------:R-:W-:Y:S01]  /*0160*/  IABS R5, R4.reuse ;  /* 0x0000000400057213 */ /* 0x080fe20000000000 */
[C---:B------:R-:W-:Y:S01]  /*0170*/  IMAD R248, R233.reuse, 0x12, RZ ;  /* 0x00000012e9f87824 */ /* 0x040fe200078e02ff */
[----:B------:R-:W-:Y:S01]  /*0180*/  IABS R10, R4 ;  /* 0x00000004000a7213 */ /* 0x000fe20000000000 */
[C---:B------:R-:W-:Y:S01]  /*0190*/  IMAD R244, R233.reuse, 0x16, RZ ;  /* 0x00000016e9f47824 */ /* 0x040fe200078e02ff */
[----:B------:R-:W1:Y:S01]  /*01a0*/  I2F.RP R0, R5 ;  /* 0x0000000500007306 */ /* 0x000e620000209400 */
[----:B--2---:R-:W-:Y:S01]  /*01b0*/  LOP3.LUT R92, R30, 0x7f, RZ, 0xc0, !PT ;  /* 0x0000007f1e5c7812 */ /* 0x004fe200078ec0ff */
[C---:B------:R-:W-:Y:S02]  /*01c0*/  IMAD R240, R233.reuse, 0x1a, RZ ;  /* 0x0000001ae9f07824 */ /* 0x040fe400078e02ff */
[----:B------:R-:W-:-:S02]  /*01d0*/  IMAD R236, R233, 0x1e, RZ ;  /* 0x0000001ee9ec7824 */ /* 0x000fc400078e02ff */
[----:B------:R-:W-:Y:S02]  /*01e0*/  IMAD.MOV.U32 R234, RZ, RZ, 0x1f ;  /* 0x0000001fffea7424 */ /* 0x000fe400078e00ff */
[C---:B------:R-:W-:Y:S02]  /*01f0*/  IMAD R251, R233.reuse, 0xf, RZ ;  /* 0x0000000fe9fb7824 */ /* 0x040fe400078e02ff */
[C---:B------:R-:W-:Y:S01]  /*0200*/  IMAD R247, R233.reuse, 0x13, RZ ;  /* 0x00000013e9f77824 */ /* 0x040fe200078e02ff */
[----:B------:R-:W-:Y:S01]  /*0210*/  IADD3 R234, R234, c[0x0][0x180], RZ ;  /* 0x00006000eaea7a10 */ /* 0x000fe20007ffe0ff */
[C---:B------:R-:W-:Y:S02]  /*0220*/  IMAD R243, R233.reuse, 0x17, RZ ;  /* 0x00000017e9f37824 */ /* 0x040fe400078e02ff */
[C---:B------:R-:W-:Y:S01]  /*0230*/  IMAD R239, R233.reuse, 0x1b, RZ ;  /* 0x0000001be9ef7824 */ /* 0x040fe200078e02ff */
[----:B-1----:R-:W1:Y:S01]  /*0240*/  MUFU.RCP R0, R0 ;  /* 0x0000000000007308 */ /* 0x002e620000001000 */
[----:B------:R-:W-:Y:S01]  /*0250*/  IMAD R235, R233, 0x1f, RZ ;  /* 0x0000001fe9eb7824 */ /* 0x000fe200078e02ff */
[----:B-1----:R-:W-:Y:S01]  /*0260*/  IADD3 R2, R0, 0xffffffe, RZ ;  /* 0x0ffffffe00027810 */ /* 0x002fe20007ffe0ff */
[----:B------:R-:W-:-:S05]  /*0270*/  IMAD.MOV R0, RZ, RZ, -R10 ;  /* 0x000000ffff007224 */ /* 0x000fca00078e0a0a */
[----:B------:R1:W2:Y:S02]  /*0280*/  F2I.FTZ.U32.TRUNC.NTZ R3, R2 ;  /* 0x0000000200037305 */ /* 0x0002a4000021f000 */
[----:B-1----:R-:W-:Y:S02]  /*0290*/  IMAD.MOV.U32 R2, RZ, RZ, RZ ;  /* 0x000000ffff027224 */ /* 0x002fe400078e00ff */
[----:B--2---:R-:W-:-:S04]  /*02a0*/  IMAD.MOV R6, RZ, RZ, -R3 ;  /* 0x000000ffff067224 */ /* 0x004fc800078e0a03 */
[----:B------:R-:W-:Y:S02]  /*02b0*/  IMAD R9, R6, R5, RZ ;  /* 0x0000000506097224 */ /* 0x000fe400078e02ff */
[----:B------:R-:W-:Y:S02]  /*02c0*/  IMAD.MOV.U32 R6, RZ, RZ, R8 ;  /* 0x000000ffff067224 */ /* 0x000fe400078e0008 */
[----:B------:R-:W-:-:S06]  /*02d0*/  IMAD.HI.U32 R3, R3, R9, R2 ;  /* 0x0000000903037227 */ /* 0x000fcc00078e0002 */
[----:B------:R-:W-:-:S04]  /*02e0*/  IMAD.HI.U32 R3, R3, R6, RZ ;  /* 0x0000000603037227 */ /* 0x000fc800078e00ff */
[----:B------:R-:W-:Y:S01]  /*02f0*/  IMAD R0, R3, R0, R6 ;  /* 0x0000000003007224 */ /* 0x000fe200078e0206 */
[----:B------:R-:W-:-:S04]  /*0300*/  IABS R6, c[0x0][0x17c] ;  /* 0x00005f0000067a13 */ /* 0x000fc80000000000 */
[----:B------:R-:W-:-:S13]  /*0310*/  ISETP.GT.U32.AND P1, PT, R5, R0, PT ;  /* 0x000000000500720c */ /* 0x000fda0003f24070 */
[----:B------:R-:W-:Y:S01]  /*0320*/  @!P1 IMAD.IADD R0, R0, 0x1, -R5 ;  /* 0x0000000100009824 */ /* 0x000fe200078e0a05 */
[----:B------:R-:W-:Y:S02]  /*0330*/  @!P1 IADD3 R3, R3, 0x1, RZ ;  /* 0x0000000103039810 */ /* 0x000fe40007ffe0ff */
[----:B------:R-:W-:Y:S02]  /*0340*/  ISETP.NE.AND P1, PT, R4, RZ, PT ;  /* 0x000000ff0400720c */ /* 0x000fe40003f25270 */
[----:B------:R-:W-:Y:S02]  /*0350*/  ISETP.GE.U32.AND P0, PT, R0, R5, PT ;  /* 0x000000050000720c */ /* 0x000fe40003f06070 */
[----:B------:R-:W-:-:S04]  /*0360*/  LOP3.LUT R0, R7, R4, RZ, 0x3c, !PT ;  /* 0x0000000407007212 */ /* 0x000fc800078e3cff */
[----:B------:R-:W-:Y:S01]  /*0370*/  ISETP.GE.AND P2, PT, R0, RZ, PT ;  /* 0x000000ff0000720c */ /* 0x000fe20003f46270 */
[----:B------:R-:W-:-:S05]  /*0380*/  IMAD.MOV.U32 R0, RZ, RZ, c[0x0][0x178] ;  /* 0x00005e00ff007624 */ /* 0x000fca00078e00ff */
[----:B------:R-:W-:Y:S02]  /*0390*/  IADD3 R0, R0, 0xff, RZ ;  /* 0x000000ff00007810 */ /* 0x000fe40007ffe0ff */
[----:B------:R-:W-:-:S05]  /*03a0*/  @P0 IADD3 R3, R3, 0x1, RZ ;  /* 0x0000000103030810 */ /* 0x000fca0007ffe0ff */
[----:B------:R-:W-:Y:S01]  /*03b0*/  IMAD.MOV.U32 R2, RZ, RZ, R3 ;  /* 0x000000ffff027224 */ /* 0x000fe200078e0003 */
[----:B------:R-:W-:-:S03]  /*03c0*/  SHF.R.S32.HI R3, RZ, 0x1f, R0 ;  /* 0x0000001fff037819 */ /* 0x000fc60000011400 */
[----:B------:R-:W-:Y:S01]  /*03d0*/  @!P2 IMAD.MOV R2, RZ, RZ, -R2 ;  /* 0x000000ffff02a224 */ /* 0x000fe200078e0a02 */
[----:B------:R-:W-:Y:S02]  /*03e0*/  @!P1 LOP3.LUT R2, RZ, R4, RZ, 0x33, !PT ;  /* 0x00000004ff029212 */ /* 0x000fe400078e33ff */
[----:B------:R-:W-:-:S03]  /*03f0*/  LEA.HI R3, R3, R0, RZ, 0x8 ;  /* 0x0000000003037211 */ /* 0x000fc600078f40ff */
[----:B------:R-:W-:-:S05]  /*0400*/  IMAD.SHL.U32 R11, R2, 0x8, RZ ;  /* 0x00000008020b7824 */ /* 0x000fca00078e00ff */
[----:B------:R-:W-:-:S04]  /*0410*/  LEA.HI.SX32 R3, R3, -R11, 0x18 ;  /* 0x8000000b03037211 */ /* 0x000fc800078fc2ff */
[----:B------:R-:W-:Y:S01]  /*0420*/  IMNMX R13, R3, 0x8, PT ;  /* 0x00000008030d7817 */ /* 0x000fe20003800200 */
[----:B------:R-:W-:Y:S02]  /*0430*/  IMAD.MOV R3, RZ, RZ, -R2 ;  /* 0x000000ffff037224 */ /* 0x000fe400078e0a02 */
[----:B------:R-:W-:Y:S01]  /*0440*/  IMAD.MOV.U32 R2, RZ, RZ, R6 ;  /* 0x000000ffff027224 */ /* 0x000fe200078e0006 */
[----:B------:R-:W-:Y:S01]  /*0450*/  IABS R10, R13 ;  /* 0x0000000d000a7213 */ /* 0x000fe20000000000 */
[----:B------:R-:W-:Y:S01]  /*0460*/  IMAD R12, R4, R3, R7 ;  /* 0x00000003040c7224 */ /* 0x000fe200078e0207 */
[----:B------:R-:W-:Y:S01]  /*0470*/  IABS R7, R13 ;  /* 0x0000000d00077213 */ /* 0x000fe20000000000 */
[----:B------:R-:W-:Y:S01]  /*0480*/  IMAD.MOV.U32 R4, RZ, RZ, RZ ;  /* 0x000000ffff047224 */ /* 0x000fe200078e00ff */
[----:B------:R-:W1:Y:S02]  /*0490*/  I2F.RP R0, R10 ;  /* 0x0000000a00007306 */ /* 0x000e640000209400 */
[----:B------:R-:W-:-:S06]  /*04a0*/  IABS R6, R12 ;  /* 0x0000000c00067213 */ /* 0x000fcc0000000000 */
[----:B------:R-:W2:Y:S08]  /*04b0*/  I2F.RP R9, R2 ;  /* 0x0000000200097306 */ /* 0x000eb00000209400 */
[----:B-1----:R-:W1:Y:S08]  /*04c0*/  MUFU.RCP R0, R0 ;  /* 0x0000000000007308 */ /* 0x002e700000001000 */
[----:B--2---:R-:W-:Y:S01]  /*04d0*/  MUFU.RCP R9, R9 ;  /* 0x0000000900097308 */ /* 0x004fe20000001000 */
[----:B-1----:R-:W-:-:S02]  /*04e0*/  IADD3 R5, R0, 0xffffffe, RZ ;  /* 0x0ffffffe00057810 */ /* 0x002fc40007ffe0ff */
[----:B------:R-:W-:-:S05]  /*04f0*/  IABS R0, c[0x0][0x178] ;  /* 0x00005e0000007a13 */ /* 0x000fca0000000000 */
[----:B------:R-:W1:Y:S08]  /*0500*/  F2I.FTZ.U32.TRUNC.NTZ R5, R5 ;  /* 0x0000000500057305 */ /* 0x000e70000021f000 */
[----:B------:R-:W2:Y:S01]  /*0510*/  I2F.RP R8, R0 ;  /* 0x0000000000087306 */ /* 0x000ea20000209400 */
[----:B-1----:R-:W-:-:S04]  /*0520*/  IMAD.MOV R15, RZ, RZ, -R5 ;  /* 0x000000ffff0f7224 */ /* 0x002fc800078e0a05 */
[----:B------:R-:W-:-:S04]  /*0530*/  IMAD R3, R15, R10, RZ ;  /* 0x0000000a0f037224 */ /* 0x000fc800078e02ff */
[----:B------:R-:W-:Y:S01]  /*0540*/  IMAD.HI.U32 R4, R5, R3, R4 ;  /* 0x0000000305047227 */ /* 0x000fe200078e0004 */
[----:B--2---:R-:W1:Y:S03]  /*0550*/  MUFU.RCP R8, R8 ;  /* 0x0000000800087308 */ /* 0x004e660000001000 */
[----:B------:R-:W-:Y:S01]  /*0560*/  IMAD.MOV.U32 R3, RZ, RZ, R6 ;  /* 0x000000ffff037224 */ /* 0x000fe200078e0006 */
[----:B------:R-:W-:Y:S01]  /*0570*/  IADD3 R6, R9, 0xffffffe, RZ ;  /* 0x0ffffffe09067810 */ /* 0x000fe20007ffe0ff */
[----:B------:R-:W-:Y:S02]  /*0580*/  IMAD.MOV R5, RZ, RZ, -R7 ;  /* 0x000000ffff057224 */ /* 0x000fe400078e0a07 */
[----:B------:R-:W-:Y:S01]  /*0590*/  IMAD.HI.U32 R4, R4, R3, RZ ;  /* 0x0000000304047227 */ /* 0x000fe200078e00ff */
[----:B------:R-:W2:Y:S03]  /*05a0*/  F2I.FTZ.U32.TRUNC.NTZ R7, R6 ;  /* 0x0000000600077305 */ /* 0x000ea6000021f000 */
[----:B------:R-:W-:-:S05]  /*05b0*/  IMAD R3, R4, R5, R3 ;  /* 0x0000000504037224 */ /* 0x000fca00078e0203 */
[----:B------:R-:W-:Y:S02]  /*05c0*/  ISETP.GT.U32.AND P1, PT, R10, R3, PT ;  /* 0x000000030a00720c */ /* 0x000fe40003f24070 */
[----:B-1----:R-:W-:-:S06]  /*05d0*/  IADD3 R5, R8, 0xffffffe, RZ ;  /* 0x0ffffffe08057810 */ /* 0x002fcc0007ffe0ff */
[----:B------:R-:W1:Y:S01]  /*05e0*/  F2I.FTZ.U32.TRUNC.NTZ R5, R5 ;  /* 0x0000000500057305 */ /* 0x000e62000021f000 */
[----:B--2---:R-:W-:-:S04]  /*05f0*/  IMAD.MOV R9, RZ, RZ, -R7 ;  /* 0x000000ffff097224 */ /* 0x004fc800078e0a07 */
[----:B------:R-:W-:Y:S01]  /*0600*/  @!P1 IMAD.IADD R3, R3, 0x1, -R10 ;  /* 0x0000000103039824 */ /* 0x000fe200078e0a0a */
[----:B------:R-:W-:Y:S01]  /*0610*/  @!P1 IADD3 R4, R4, 0x1, RZ ;  /* 0x0000000104049810 */ /* 0x000fe20007ffe0ff */
[----:B------:R-:W-:Y:S01]  /*0620*/  IMAD R9, R9, R2, RZ ;  /* 0x0000000209097224 */ /* 0x000fe200078e02ff */
[----:B------:R-:W-:Y:S02]  /*0630*/  ISETP.NE.AND P1, PT, R13, RZ, PT ;  /* 0x000000ff0d00720c */ /* 0x000fe40003f25270 */
[----:B------:R-:W-:Y:S02]  /*0640*/  ISETP.GE.U32.AND P0, PT, R3, R10, PT ;  /* 0x0000000a0300720c */ /* 0x000fe40003f06070 */
[----:B------:R-:W-:-:S04]  /*0650*/  LOP3.LUT R3, R12, R13, RZ, 0x3c, !PT ;  /* 0x0000000d0c037212 */ /* 0x000fc800078e3cff */
[----:B------:R-:W-:Y:S01]  /*0660*/  ISETP.GE.AND P2, PT, R3, RZ, PT ;  /* 0x000000ff0300720c */ /* 0x000fe20003f46270 */
[----:B------:R-:W-:Y:S02]  /*0670*/  IMAD.MOV.U32 R3, RZ, RZ, c[0x0][0x180] ;  /* 0x00006000ff037624 */ /* 0x000fe400078e00ff */
[----:B-1----:R-:W-:-:S03]  /*0680*/  IMAD.MOV R15, RZ, RZ, -R5 ;  /* 0x000000ffff0f7224 */ /* 0x002fc600078e0a05 */
[----:B------:R-:W-:Y:S02]  /*0690*/  IADD3 R6, R3, -0x1, RZ ;  /* 0xffffffff03067810 */ /* 0x000fe40007ffe0ff */
[----:B------:R-:W-:Y:S02]  /*06a0*/  @P0 IADD3 R4, R4, 0x1, RZ ;  /* 0x0000000104040810 */ /* 0x000fe40007ffe0ff */
[----:B------:R-:W-:Y:S01]  /*06b0*/  ISETP.GE.U32.AND P3, PT, R6, 0x7fffffe0, PT ;  /* 0x7fffffe00600780c */ /* 0x000fe20003f66070 */
[----:B------:R-:W-:Y:S02]  /*06c0*/  IMAD.MOV.U32 R6, RZ, RZ, RZ ;  /* 0x000000ffff067224 */ /* 0x000fe400078e00ff */
[----:B------:R-:W-:Y:S01]  /*06d0*/  IMAD.MOV.U32 R10, RZ, RZ, R4 ;  /* 0x000000ffff0a7224 */ /* 0x000fe200078e0004 */
[----:B------:R-:W-:Y:S01]  /*06e0*/  SHF.R.U32.HI R4, RZ, 0x5, R30 ;  /* 0x00000005ff047819 */ /* 0x000fe2000001161e */
[----:B------:R-:W-:-:S03]  /*06f0*/  IMAD.HI.U32 R7, R7, R9, R6 ;  /* 0x0000000907077227 */ /* 0x000fc600078e0006 */
[----:B------:R-:W-:Y:S01]  /*0700*/  SGXT.U32 R4, R4, 0x2 ;  /* 0x000000020404781a */ /* 0x000fe20000000000 */
[----:B------:R-:W-:Y:S01]  /*0710*/  @!P2 IMAD.MOV R10, RZ, RZ, -R10 ;  /* 0x000000ffff0aa224 */ /* 0x000fe200078e0a0a */
[----:B------:R-:W-:Y:S01]  /*0720*/  @!P1 LOP3.LUT R10, RZ, R13, RZ, 0x33, !PT ;  /* 0x0000000dff0a9212 */ /* 0x000fe200078e33ff */
[----:B------:R-:W-:-:S04]  /*0730*/  IMAD R9, R15, R0, RZ ;  /* 0x000000000f097224 */ /* 0x000fc800078e02ff */
[----:B------:R-:W-:-:S05]  /*0740*/  IMAD.SHL.U32 R14, R10, 0x80, RZ ;  /* 0x000000800a0e7824 */ /* 0x000fca00078e00ff */
[----:B------:R-:W-:Y:S01]  /*0750*/  LOP3.LUT R8, R14, R4, RZ, 0xfc, !PT ;  /* 0x000000040e087212 */ /* 0x000fe200078efcff */
[----:B------:R-:W-:Y:S01]  /*0760*/  IMAD.MOV R4, RZ, RZ, -R10 ;  /* 0x000000ffff047224 */ /* 0x000fe200078e0a0a */
[----:B------:R1:W-:Y:S02]  /*0770*/  STL [R1+0x238], R14 ;  /* 0x0002380e01007387 */ /* 0x0003e40000100800 */
[C---:B------:R-:W-:Y:S01]  /*0780*/  LOP3.LUT R16, R8.reuse, 0x7c, RZ, 0xfc, !PT ;  /* 0x0000007c08107812 */ /* 0x040fe200078efcff */
[----:B------:R-:W-:Y:S01]  /*0790*/  IMAD R6, R13, R4, R12 ;  /* 0x000000040d067224 */ /* 0x000fe200078e020c */
[----:B------:R-:W-:Y:S01]  /*07a0*/  LOP3.LUT R10, R8, 0x4, RZ, 0xfc, !PT ;  /* 0x00000004080a7812 */ /* 0x000fe200078efcff */
[----:B------:R-:W-:Y:S01]  /*07b0*/  IMAD.MOV.U32 R4, RZ, RZ, RZ ;  /* 0x000000ffff047224 */ /* 0x000fe200078e00ff */
[----:B------:R-:W-:Y:S01]  /*07c0*/  IABS R23, R16 ;  /* 0x0000001000177213 */ /* 0x000fe20000000000 */
[----:B------:R-:W-:Y:S01]  /*07d0*/  IMAD.IADD R6, R11, 0x1, R6 ;  /* 0x000000010b067824 */ /* 0x000fe200078e0206 */
[----:B------:R-:W-:Y:S01]  /*07e0*/  IABS R12, R10 ;  /* 0x0000000a000c7213 */ /* 0x000fe20000000000 */
[----:B------:R-:W-:Y:S01]  /*07f0*/  IMAD.HI.U32 R4, R5, R9, R4 ;  /* 0x0000000905047227 */ /* 0x000fe200078e0004 */
[----:B------:R-:W-:-:S02]  /*0800*/  ISETP.GE.AND P0, PT, R10, RZ, PT ;  /* 0x000000ff0a00720c */ /* 0x000fc40003f06270 */
[----:B------:R-:W-:Y:S01]  /*0810*/  IABS R5, R8 ;  /* 0x0000000800057213 */ /* 0x000fe20000000000 */
[C---:B------:R-:W-:Y:S01]  /*0820*/  IMAD.HI.U32 R9, R7.reuse, R23, RZ ;  /* 0x0000001707097227 */ /* 0x040fe200078e00ff */
[----:B-1----:R-:W-:Y:S02]  /*0830*/  LOP3.LUT R14, R8, 0x8, RZ, 0xfc, !PT ;  /* 0x00000008080e7812 */ /* 0x002fe400078efcff */
[----:B------:R-:W-:Y:S01]  /*0840*/  ISETP.GE.AND P2, PT, R16, RZ, PT ;  /* 0x000000ff1000720c */ /* 0x000fe20003f46270 */
[----:B------:R-:W-:Y:S01]  /*0850*/  IMAD.MOV R10, RZ, RZ, -R9 ;  /* 0x000000ffff0a7224 */ /* 0x000fe200078e0a09 */
[----:B------:R-:W-:Y:S01]  /*0860*/  IABS R13, R14 ;  /* 0x0000000e000d7213 */ /* 0x000fe20000000000 */
[----:B------:R-:W-:Y:S01]  /*0870*/  IMAD.MOV.U32 R11, RZ, RZ, R5 ;  /* 0x000000ffff0b7224 */ /* 0x000fe200078e0005 */
[----:B------:R-:W-:Y:S01]  /*0880*/  LOP3.LUT R16, R8, 0xc, RZ, 0xfc, !PT ;  /* 0x0000000c08107812 */ /* 0x000fe200078efcff */
[----:B------:R-:W-:Y:S01]  /*0890*/  IMAD R23, R2, R10, R23 ;  /* 0x0000000a02177224 */ /* 0x000fe200078e0217 */
[----:B------:R-:W-:Y:S01]  /*08a0*/  LOP3.LUT R18, R8, 0x10, RZ, 0xfc, !PT ;  /* 0x0000001008127812 */ /* 0x000fe200078efcff */
[----:B------:R-:W-:Y:S01]  /*08b0*/  IMAD.HI.U32 R5, R7, R11, RZ ;  /* 0x0000000b07057227 */ /* 0x000fe200078e00ff */
[----:B------:R-:W-:-:S02]  /*08c0*/  IABS R15, R16 ;  /* 0x00000010000f7213 */ /* 0x000fc40000000000 */
[----:B------:R-:W-:Y:S01]  /*08d0*/  ISETP.GT.U32.AND P4, PT, R2, R23, PT ;  /* 0x000000170200720c */ /* 0x000fe20003f84070 */
[----:B------:R-:W-:Y:S01]  /*08e0*/  IMAD.HI.U32 R9, R7, R12, RZ ;  /* 0x0000000c07097227 */ /* 0x000fe200078e00ff */
[C---:B------:R-:W-:Y:S02]  /*08f0*/  LOP3.LUT R20, R8.reuse, 0x14, RZ, 0xfc, !PT ;  /* 0x0000001408147812 */ /* 0x040fe400078efcff */
[----:B------:R-:W-:Y:S01]  /*0900*/  IABS R17, R18 ;  /* 0x0000001200117213 */ /* 0x000fe20000000000 */
[----:B------:R-:W-:Y:S01]  /*0910*/  IMAD.MOV R5, RZ, RZ, -R5 ;  /* 0x000000ffff057224 */ /* 0x000fe200078e0a05 */
[----:B------:R-:W-:Y:S01]  /*0920*/  LOP3.LUT R22, R8, 0x18, RZ, 0xfc, !PT ;  /* 0x0000001808167812 */ /* 0x000fe200078efcff */
[----:B------:R-:W-:Y:S01]  /*0930*/  IMAD.MOV R9, RZ, RZ, -R9 ;  /* 0x000000ffff097224 */ /* 0x000fe200078e0a09 */
[----:B------:R-:W-:Y:S01]  /*0940*/  IABS R19, R20 ;  /* 0x0000001400137213 */ /* 0x000fe20000000000 */
[C---:B------:R-:W-:Y:S01]  /*0950*/  IMAD R5, R2.reuse, R5, R11 ;  /* 0x0000000502057224 */ /* 0x040fe200078e020b */
[----:B------:R-:W-:Y:S01]  /*0960*/  IABS R21, R22 ;  /* 0x0000001600157213 */ /* 0x000fe20000000000 */
[----:B------:R-:W-:Y:S01]  /*0970*/  IMAD R11, R2, R9, R12 ;  /* 0x00000009020b7224 */ /* 0x000fe200078e020c */
[----:B------:R-:W-:Y:S01]  /*0980*/  LOP3.LUT R24, R8, 0x44, RZ, 0xfc, !PT ;  /* 0x0000004408187812 */ /* 0x000fe200078efcff */
[----:B------:R-:W-:Y:S01]  /*0990*/  @!P4 IMAD.IADD R23, R23, 0x1, -R2 ;  /* 0x000000011717c824 */ /* 0x000fe200078e0a02 */
[C---:B------:R-:W-:Y:S01]  /*09a0*/  ISETP.GT.U32.AND P1, PT, R2.reuse, R5, PT ;  /* 0x000000050200720c */ /* 0x040fe20003f24070 */
[----:B------:R-:W-:Y:S01]  /*09b0*/  IMAD.HI.U32 R10, R7, R13, RZ ;  /* 0x0000000d070a7227 */ /* 0x000fe200078e00ff */
[----:B------:R-:W-:-:S02]  /*09c0*/  ISETP.GT.U32.AND P4, PT, R2, R11, PT ;  /* 0x0000000b0200720c */ /* 0x000fc40003f84070 */
[----:B------:R-:W-:Y:S01]  /*09d0*/  ISETP.GT.U32.AND P6, PT, R2, R23, PT ;  /* 0x000000170200720c */ /* 0x000fe20003fc4070 */
[----:B------:R-:W-:Y:S01]  /*09e0*/  IMAD.MOV R10, RZ, RZ, -R10 ;  /* 0x000000ffff0a7224 */ /* 0x000fe200078e0a0a */
[----:B------:R-:W-:Y:S01]  /*09f0*/  IABS R43, R24 ;  /* 0x00000018002b7213 */ /* 0x000fe20000000000 */
[----:B------:R-:W-:Y:S01]  /*0a00*/  IMAD.HI.U32 R9, R7, R15, RZ ;  /* 0x0000000f07097227 */ /* 0x000fe200078e00ff */
[C---:B------:R-:W-:Y:S02]  /*0a10*/  LOP3.LUT R26, R8.reuse, 0x48, RZ, 0xfc, !PT ;  /* 0x00000048081a7812 */ /* 0x040fe400078efcff */
[----:B------:R-:W-:Y:S01]  /*0a20*/  LOP3.LUT R28, R8, 0x4c, RZ, 0xfc, !PT ;  /* 0x0000004c081c7812 */ /* 0x000fe200078efcff */
[C---:B------:R-:W-:Y:S01]  /*0a30*/  IMAD R13, R2.reuse, R10, R13 ;  /* 0x0000000a020d7224 */ /* 0x040fe200078e020d */
[----:B------:R-:W-:Y:S01]  /*0a40*/  IABS R45, R26 ;  /* 0x0000001a002d7213 */ /* 0x000fe20000000000 */
[--C-:B------:R-:W-:Y:S02]  /*0a50*/  @!P1 IMAD.IADD R5, R5, 0x1, -R2.reuse ;  /* 0x0000000105059824 */ /* 0x100fe400078e0a02 */
[--C-:B------:R-:W-:Y:S01]  /*0a60*/  @!P4 IMAD.IADD R11, R11, 0x1, -R2.reuse ;  /* 0x000000010b0bc824 */ /* 0x100fe200078e0a02 */
[C---:B------:R-:W-:Y:S01]  /*0a70*/  ISETP.GT.U32.AND P1, PT, R2.reuse, R13, PT ;  /* 0x0000000d0200720c */ /* 0x040fe20003f24070 */
[----:B------:R-:W-:Y:S01]  /*0a80*/  @!P6 IMAD.IADD R23, R23, 0x1, -R2 ;  /* 0x000000011717e824 */ /* 0x000fe200078e0a02 */
[C---:B------:R-:W-:Y:S01]  /*0a90*/  ISETP.GT.U32.AND P5, PT, R2.reuse, R5, PT ;  /* 0x000000050200720c */ /* 0x040fe20003fa4070 */
[----:B------:R-:W-:Y:S01]  /*0aa0*/  IMAD.MOV R9, RZ, RZ, -R9 ;  /* 0x000000ffff097224 */ /* 0x000fe200078e0a09 */
[----:B------:R-:W-:Y:S01]  /*0ab0*/  ISETP.GT.U32.AND P6, PT, R2, R11, PT ;  /* 0x0000000b0200720c */ /* 0x000fe20003fc4070 */
[----:B------:R-:W-:-:S04]  /*0ac0*/  IMAD.HI.U32 R10, R7, R19, RZ ;  /* 0x00000013070a7227 */ /* 0x000fc800078e00ff */
[----:B------:R-:W-:Y:S02]  /*0ad0*/  IMAD R15, R2, R9, R15 ;  /* 0x00000009020f7224 */ /* 0x000fe400078e020f */
[----:B------:R-:W-:-:S03]  /*0ae0*/  IMAD.HI.U32 R9, R7, R17, RZ ;  /* 0x0000001107097227 */ /* 0x000fc600078e00ff */
[----:B------:R-:W-:Y:S01]  /*0af0*/  ISETP.GT.U32.AND P4, PT, R2, R15, PT ;  /* 0x0000000f0200720c */ /* 0x000fe20003f84070 */
[--C-:B------:R-:W-:Y:S01]  /*0b00*/  @!P1 IMAD.IADD R13, R13, 0x1, -R2.reuse ;  /* 0x000000010d0d9824 */ /* 0x100fe200078e0a02 */
[----:B------:R-:W-:Y:S01]  /*0b10*/  ISETP.GE.AND P1, PT, R8, RZ, PT ;  /* 0x000000ff0800720c */ /* 0x000fe20003f26270 */
[----:B------:R-:W-:Y:S02]  /*0b20*/  @!P6 IMAD.IADD R11, R11, 0x1, -R2 ;  /* 0x000000010b0be824 */ /* 0x000fe400078e0a02 */
[----:B------:R-:W-:Y:S01]  /*0b30*/  IMAD.MOV R9, RZ, RZ, -R9 ;  /* 0x000000ffff097224 */ /* 0x000fe200078e0a09 */
[----:B------:R-:W-:Y:S01]  /*0b40*/  ISETP.GT.U32.AND P6, PT, R2, R13, PT ;  /* 0x0000000d0200720c */ /* 0x000fe20003fc4070 */
[----:B------:R-:W-:-:S04]  /*0b50*/  IMAD.HI.U32 R12, R7, R21, RZ ;  /* 0x00000015070c7227 */ /* 0x000fc800078e00ff */
[----:B------:R-:W-:Y:S02]  /*0b60*/  IMAD.MOV R10, RZ, RZ, -R10 ;  /* 0x000000ffff0a7224 */ /* 0x000fe400078e0a0a */
[----:B------:R-:W-:Y:S01]  /*0b70*/  @!P5 IMAD.IADD R5, R5, 0x1, -R2 ;  /* 0x000000010505d824 */ /* 0x000fe200078e0a02 */
[----:B------:R-:W-:Y:S01]  /*0b80*/  ISETP.GE.AND P5, PT, R14, RZ, PT ;  /* 0x000000ff0e00720c */ /* 0x000fe20003fa6270 */
[----:B------:R-:W-:Y:S01]  /*0b90*/  IMAD R17, R2, R9, R17 ;  /* 0x0000000902117224 */ /* 0x000fe200078e0211 */
[----:B------:R-:W-:Y:S01]  /*0ba0*/  LOP3.LUT R14, R8, 0x1c, RZ, 0xfc, !PT ;  /* 0x0000001c080e7812 */ /* 0x000fe200078efcff */
[----:B------:R-:W-:Y:S02]  /*0bb0*/  IMAD.MOV R12, RZ, RZ, -R12 ;  /* 0x000000ffff0c7224 */ /* 0x000fe400078e0a0c */
[----:B------:R-:W-:Y:S02]  /*0bc0*/  IMAD R19, R2, R10, R19 ;  /* 0x0000000a02137224 */ /* 0x000fe400078e0213 */
[----:B------:R-:W-:-:S02]  /*0bd0*/  IMAD.MOV.U32 R9, RZ, RZ, R5 ;  /* 0x000000ffff097224 */ /* 0x000fc400078e0005 */
[C---:B------:R-:W-:Y:S01]  /*0be0*/  IMAD R21, R2.reuse, R12, R21 ;  /* 0x0000000c02157224 */ /* 0x040fe200078e0215 */
[----:B------:R-:W-:Y:S01]  /*0bf0*/  IABS R12, R14 ;  /* 0x0000000e000c7213 */ /* 0x000fe20000000000 */
[----:B------:R-:W-:Y:S01]  /*0c00*/  @!P1 IMAD.MOV R9, RZ, RZ, -R9 ;  /* 0x000000ffff099224 */ /* 0x000fe200078e0a09 */
[C---:B------:R-:W-:Y:S01]  /*0c10*/  ISETP.GT.U32.AND P1, PT, R2.reuse, R19, PT ;  /* 0x000000130200720c */ /* 0x040fe20003f24070 */
[--C-:B------:R-:W-:Y:S01]  /*0c20*/  @!P6 IMAD.IADD R13, R13, 0x1, -R2.reuse ;  /* 0x000000010d0de824 */ /* 0x100fe200078e0a02 */
[C---:B------:R-:W-:Y:S01]  /*0c30*/  ISETP.GT.U32.AND P6, PT, R2.reuse, R21, PT ;  /* 0x000000150200720c */ /* 0x040fe20003fc4070 */
[----:B------:R-:W-:Y:S01]  /*0c40*/  @!P4 IMAD.IADD R15, R15, 0x1, -R2 ;  /* 0x000000010f0fc824 */ /* 0x000fe200078e0a02 */
[----:B------:R-:W-:Y:S01]  /*0c50*/  ISETP.GT.U32.AND P4, PT, R2, R17, PT ;  /* 0x000000110200720c */ /* 0x000fe20003f84070 */
[----:B------:R-:W-:Y:S01]  /*0c60*/  IMAD.MOV.U32 R71, RZ, RZ, R23 ;  /* 0x000000ffff477224 */ /* 0x000fe200078e0017 */
[----:B------:R-:W-:Y:S01]  /*0c70*/  LOP3.LUT R23, R8, 0x20, RZ, 0xfc, !PT ;  /* 0x0000002008177812 */ /* 0x000fe200078efcff */
[----:B------:R-:W-:-:S03]  /*0c80*/  IMAD.HI.U32 R5, R7, R12, RZ ;  /* 0x0000000c07057227 */ /* 0x000fc600078e00ff */
[----:B------:R-:W-:Y:S01]  /*0c90*/  IABS R25, R23 ;  /* 0x0000001700197213 */ /* 0x000fe20000000000 */
[----:B------:R-:W-:Y:S01]  /*0ca0*/  @!P2 IMAD.MOV R71, RZ, RZ, -R71 ;  /* 0x000000ffff47a224 */ /* 0x000fe200078e0a47 */
[C---:B------:R-:W-:Y:S01]  /*0cb0*/  ISETP.GT.U32.AND P2, PT, R2.reuse, R15, PT ;  /* 0x0000000f0200720c */ /* 0x040fe20003f44070 */
[--C-:B------:R-:W-:Y:S02]  /*0cc0*/  @!P1 IMAD.IADD R19, R19, 0x1, -R2.reuse ;  /* 0x0000000113139824 */ /* 0x100fe400078e0a02 */
[--C-:B------:R-:W-:Y:S02]  /*0cd0*/  @!P6 IMAD.IADD R21, R21, 0x1, -R2.reuse ;  /* 0x000000011515e824 */ /* 0x100fe400078e0a02 */
[----:B------:R-:W-:Y:S01]  /*0ce0*/  @!P4 IMAD.IADD R17, R17, 0x1, -R2 ;  /* 0x000000011111c824 */ /* 0x000fe200078e0a02 */
[----:B------:R-:W-:Y:S01]  /*0cf0*/  ISETP.GT.U32.AND P6, PT, R2, R19, PT ;  /* 0x000000130200720c */ /* 0x000fe20003fc4070 */
[----:B------:R-:W-:Y:S01]  /*0d00*/  IMAD.HI.U32 R10, R7, R25, RZ ;  /* 0x00000019070a7227 */ /* 0x000fe200078e00ff */
[----:B------:R-:W-:-:S02]  /*0d10*/  ISETP.GE.AND P4, PT, R20, RZ, PT ;  /* 0x000000ff1400720c */ /* 0x000fc40003f86270 */
[----:B------:R-:W-:Y:S01]  /*0d20*/  ISETP.GT.U32.AND P1, PT, R2, R17, PT ;  /* 0x000000110200720c */ /* 0x000fe20003f24070 */
[----:B------:R-:W-:Y:S01]  /*0d30*/  IMAD.MOV R10, RZ, RZ, -R10 ;  /* 0x000000ffff0a7224 */ /* 0x000fe200078e0a0a */
[----:B------:R-:W-:Y:S01]  /*0d40*/  LOP3.LUT R20, R8, 0x3c, RZ, 0xfc, !PT ;  /* 0x0000003c08147812 */ /* 0x000fe200078efcff */
[----:B------:R-:W-:Y:S02]  /*0d50*/  IMAD.MOV R5, RZ, RZ, -R5 ;  /* 0x000000ffff057224 */ /* 0x000fe400078e0a05 */
[C---:B------:R-:W-:Y:S01]  /*0d60*/  IMAD R25, R2.reuse, R10, R25 ;  /* 0x0000000a02197224 */ /* 0x040fe200078e0219 */
[----:B------:R-:W-:Y:S01]  /*0d70*/  IABS R39, R20 ;  /* 0x0000001400277213 */ /* 0x000fe20000000000 */
[----:B------:R-:W-:Y:S01]  /*0d80*/  IMAD R5, R2, R5, R12 ;  /* 0x0000000502057224 */ /* 0x000fe200078e020c */
[----:B------:R-:W-:Y:S01]  /*0d90*/  LOP3.LUT R12, R8, 0x24, RZ, 0xfc, !PT ;  /* 0x00000024080c7812 */ /* 0x000fe200078efcff */
[--C-:B------:R-:W-:Y:S01]  /*0da0*/  @!P6 IMAD.IADD R19, R19, 0x1, -R2.reuse ;  /* 0x000000011313e824 */ /* 0x100fe200078e0a02 */
[C---:B------:R-:W-:Y:S01]  /*0db0*/  ISETP.GT.U32.AND P6, PT, R2.reuse, R25, PT ;  /* 0x000000190200720c */ /* 0x040fe20003fc4070 */
[----:B------:R-:W-:Y:S01]  /*0dc0*/  @!P5 IMAD.MOV R13, RZ, RZ, -R13 ;  /* 0x000000ffff0dd224 */ /* 0x000fe200078e0a0d */
[C---:B------:R-:W-:Y:S01]  /*0dd0*/  ISETP.GT.U32.AND P5, PT, R2.reuse, R21, PT ;  /* 0x000000150200720c */ /* 0x040fe20003fa4070 */
[--C-:B------:R-:W-:Y:S01]  /*0de0*/  @!P1 IMAD.IADD R17, R17, 0x1, -R2.reuse ;  /* 0x0000000111119824 */ /* 0x100fe200078e0a02 */
[----:B------:R-:W-:Y:S01]  /*0df0*/  ISETP.GT.U32.AND P1, PT, R2, R5, PT ;  /* 0x000000050200720c */ /* 0x000fe20003f24070 */
[----:B------:R-:W-:Y:S01]  /*0e00*/  @!P2 IMAD.IADD R15, R15, 0x1, -R2 ;  /* 0x000000010f0fa824 */ /* 0x000fe200078e0a02 */
[----:B------:R-:W-:Y:S01]  /*0e10*/  ISETP.GE.AND P2, PT, R18, RZ, PT ;  /* 0x000000ff1200720c */ /* 0x000fe20003f46270 */
[----:B------:R-:W-:Y:S01]  /*0e20*/  @!P0 IMAD.MOV R11, RZ, RZ, -R11 ;  /* 0x000000ffff0b8224 */ /* 0x000fe200078e0a0b */
[----:B------:R-:W-:Y:S01]  /*0e30*/  IABS R27, R12 ;  /* 0x0000000c001b7213 */ /* 0x000fe20000000000 */
[----:B------:R-:W-:Y:S01]  /*0e40*/  @!P4 IMAD.MOV R19, RZ, RZ, -R19 ;  /* 0x000000ffff13c224 */ /* 0x000fe200078e0a13 */
[----:B------:R-:W-:Y:S01]  /*0e50*/  ISETP.GE.AND P0, PT, R16, RZ, PT ;  /* 0x000000ff1000720c */ /* 0x000fe20003f06270 */
[----:B------:R-:W-:Y:S01]  /*0e60*/  IMAD R30, R6, 0x100, R92 ;  /* 0x00000100061e7824 */ /* 0x000fe200078e025c */
[C---:B------:R-:W-:Y:S01]  /*0e70*/  LOP3.LUT R16, R8.reuse, 0x28, RZ, 0xfc, !PT ;  /* 0x0000002808107812 */ /* 0x040fe200078efcff */
[--C-:B------:R-:W-:Y:S01]  /*0e80*/  @!P6 IMAD.IADD R25, R25, 0x1, -R2.reuse ;  /* 0x000000011919e824 */ /* 0x100fe200078e0a02 */
[----:B------:R-:W-:Y:S01]  /*0e90*/  LOP3.LUT R18, R8, 0x2c, RZ, 0xfc, !PT ;  /* 0x0000002c08127812 */ /* 0x000fe200078efcff */
[----:B------:R-:W-:Y:S01]  /*0ea0*/  IMAD.HI.U32 R10, R7, R27, RZ ;  /* 0x0000001b070a7227 */ /* 0x000fe200078e00ff */
[----:B------:R-:W-:Y:S01]  /*0eb0*/  IABS R29, R16 ;  /* 0x00000010001d7213 */ /* 0x000fe20000000000 */
[----:B------:R-:W-:Y:S01]  /*0ec0*/  STL [R1+0x23c], R30 ;  /* 0x00023c1e01007387 */ /* 0x000fe20000100800 */
[----:B------:R-:W-:Y:S01]  /*0ed0*/  ISETP.GT.U32.AND P6, PT, R2, R25, PT ;  /* 0x000000190200720c */ /* 0x000fe20003fc4070 */
[--C-:B------:R-:W-:Y:S01]  /*0ee0*/  @!P1 IMAD.IADD R5, R5, 0x1, -R2.reuse ;  /* 0x0000000105059824 */ /* 0x100fe200078e0a02 */
[----:B------:R-:W-:Y:S01]  /*0ef0*/  ISETP.GE.AND P1, PT, R23, RZ, PT ;  /* 0x000000ff1700720c */ /* 0x000fe20003f26270 */
[----:B------:R-:W-:Y:S01]  /*0f00*/  @!P5 IMAD.IADD R21, R21, 0x1, -R2 ;  /* 0x000000011515d824 */ /* 0x000fe200078e0a02 */
[----:B------:R-:W-:Y:S01]  /*0f10*/  ISETP.GE.AND P5, PT, R14, RZ, PT ;  /* 0x000000ff0e00720c */ /* 0x000fe20003fa6270 */
[----:B------:R-:W-:Y:S01]  /*0f20*/  @!P2 IMAD.MOV R17, RZ, RZ, -R17 ;  /* 0x000000ffff11a224 */ /* 0x000fe200078e0a11 */
[----:B------:R-:W-:Y:S01]  /*0f30*/  ISETP.GT.U32.AND P2, PT, R2, R5, PT ;  /* 0x000000050200720c */ /* 0x000fe20003f44070 */
[----:B------:R-:W-:Y:S01]  /*0f40*/  IMAD.MOV R14, RZ, RZ, -R10 ;  /* 0x000000ffff0e7224 */ /* 0x000fe200078e0a0a */
[----:B------:R-:W-:Y:S01]  /*0f50*/  IABS R31, R18 ;  /* 0x00000012001f7213 */ /* 0x000fe20000000000 */
[----:B------:R-:W-:Y:S01]  /*0f60*/  IMAD.HI.U32 R10, R7, R29, RZ ;  /* 0x0000001d070a7227 */ /* 0x000fe200078e00ff */
[----:B------:R-:W-:-:S03]  /*0f70*/  ISETP.GE.AND P4, PT, R12, RZ, PT ;  /* 0x000000ff0c00720c */ /* 0x000fc60003f86270 */
[C---:B------:R-:W-:Y:S02]  /*0f80*/  IMAD R27, R2.reuse, R14, R27 ;  /* 0x0000000e021b7224 */ /* 0x040fe400078e021b */
[----:B------:R-:W-:Y:S02]  /*0f90*/  @!P6 IMAD.IADD R25, R25, 0x1, -R2 ;  /* 0x000000011919e824 */ /* 0x000fe400078e0a02 */
[----:B------:R-:W-:Y:S01]  /*0fa0*/  IMAD.MOV R10, RZ, RZ, -R10 ;  /* 0x000000ffff0a7224 */ /* 0x000fe200078e0a0a */
[----:B------:R-:W-:Y:S01]  /*0fb0*/  ISETP.GT.U32.AND P6, PT, R2, R27, PT ;  /* 0x0000001b0200720c */ /* 0x000fe20003fc4070 */
[----:B------:R-:W-:Y:S01]  /*0fc0*/  @!P2 IMAD.IADD R5, R5, 0x1, -R2 ;  /* 0x000000010505a824 */ /* 0x000fe200078e0a02 */
[----:B------:R-:W-:Y:S01]  /*0fd0*/  ISETP.GE.AND P2, PT, R18, RZ, PT ;  /* 0x000000ff1200720c */ /* 0x000fe20003f46270 */
[----:B------:R-:W-:Y:S01]  /*0fe0*/  @!P0 IMAD.MOV R15, RZ, RZ, -R15 ;  /* 0x000000ffff0f8224 */ /* 0x000fe200078e0a0f */
[----:B------:R-:W-:Y:S01]  /*0ff0*/  ISETP.GE.AND P0, PT, R22, RZ, PT ;  /* 0x000000ff1600720c */ /* 0x000fe20003f06270 */
[----:B------:R-:W-:Y:S01]  /*1000*/  IMAD R29, R2, R10, R29 ;  /* 0x0000000a021d7224 */ /* 0x000fe200078e021d */
[C---:B------:R-:W-:Y:S01]  /*1010*/  LOP3.LUT R10, R8.reuse, 0x30, RZ, 0xfc, !PT ;  /* 0x00000030080a7812 */ /* 0x040fe200078efcff */
[----:B------:R-:W-:Y:S01]  /*1020*/  IMAD.MOV.U32 R23, RZ, RZ, R5 ;  /* 0x000000ffff177224 */ /* 0x000fe200078e0005 */
[C---:B------:R-:W-:Y:S01]  /*1030*/  LOP3.LUT R18, R8.reuse, 0x38, RZ, 0xfc, !PT ;  /* 0x0000003808127812 */ /* 0x040fe200078efcff */
[----:B------:R-:W-:Y:S01]  /*1040*/  IMAD.HI.U32 R12, R7, R31, RZ ;  /* 0x0000001f070c7227 */ /* 0x000fe200078e00ff */
[----:B------:R-:W-:-:S02]  /*1050*/  LOP3.LUT R22, R8, 0x40, RZ, 0xfc, !PT ;  /* 0x0000004008167812 */ /* 0x000fc400078efcff */
[----:B------:R-:W-:Y:S01]  /*1060*/  IABS R37, R18 ;  /* 0x0000001200257213 */ /* 0x000fe20000000000 */
[----:B------:R-:W-:Y:S01]  /*1070*/  @!P5 IMAD.MOV R23, RZ, RZ, -R23 ;  /* 0x000000ffff17d224 */ /* 0x000fe200078e0a17 */
[----:B------:R-:W-:Y:S01]  /*1080*/  ISETP.GT.U32.AND P5, PT, R2, R29, PT ;  /* 0x0000001d0200720c */ /* 0x000fe20003fa4070 */
[----:B------:R-:W-:Y:S01]  /*1090*/  @!P6 IMAD.IADD R27, R27, 0x1, -R2 ;  /* 0x000000011b1be824 */ /* 0x000fe200078e0a02 */
[----:B------:R-:W-:Y:S01]  /*10a0*/  IABS R41, R22 ;  /* 0x0000001600297213 */ /* 0x000fe20000000000 */
[----:B------:R-:W-:Y:S01]  /*10b0*/  @!P0 IMAD.MOV R21, RZ, RZ, -R21 ;  /* 0x000000ffff158224 */ /* 0x000fe200078e0a15 */
[----:B------:R-:W-:Y:S01]  /*10c0*/  ISETP.GE.AND P0, PT, R16, RZ, PT ;  /* 0x000000ff1000720c */ /* 0x000fe20003f06270 */
[----:B------:R-:W-:Y:S01]  /*10d0*/  IMAD.MOV R12, RZ, RZ, -R12 ;  /* 0x000000ffff0c7224 */ /* 0x000fe200078e0a0c */
[----:B------:R-:W-:Y:S01]  /*10e0*/  ISETP.GT.U32.AND P6, PT, R2, R27, PT ;  /* 0x0000001b0200720c */ /* 0x000fe20003fc4070 */
[----:B------:R-:W-:Y:S01]  /*10f0*/  @!P1 IMAD.MOV R25, RZ, RZ, -R25 ;  /* 0x000000ffff199224 */ /* 0x000fe200078e0a19 */
[----:B------:R-:W-:Y:S01]  /*1100*/  LOP3.LUT R16, R8, 0x34, RZ, 0xfc, !PT ;  /* 0x0000003408107812 */ /* 0x000fe200078efcff */
[----:B------:R-:W-:Y:S01]  /*1110*/  IMAD R31, R2, R12, R31 ;  /* 0x0000000c021f7224 */ /* 0x000fe200078e021f */
[----:B------:R-:W-:Y:S01]  /*1120*/  IABS R12, R10 ;  /* 0x0000000a000c7213 */ /* 0x000fe20000000000 */
[----:B------:R-:W-:Y:S01]  /*1130*/  IMAD.HI.U32 R14, R7, R41, RZ ;  /* 0x00000029070e7227 */ /* 0x000fe200078e00ff */
[----:B------:R-:W-:-:S02]  /*1140*/  IABS R35, R16 ;  /* 0x0000001000237213 */ /* 0x000fc40000000000 */
[----:B------:R-:W-:Y:S01]  /*1150*/  ISETP.GE.AND P1, PT, R10, RZ, PT ;  /* 0x000000ff0a00720c */ /* 0x000fe20003f26270 */
[----:B------:R-:W-:Y:S02]  /*1160*/  @!P5 IMAD.IADD R29, R29, 0x1, -R2 ;  /* 0x000000011d1dd824 */ /* 0x000fe400078e0a02 */
[----:B------:R-:W-:-:S03]  /*1170*/  IMAD.HI.U32 R5, R7, R12, RZ ;  /* 0x0000000c07057227 */ /* 0x000fc600078e00ff */
[C---:B------:R-:W-:Y:S01]  /*1180*/  ISETP.GT.U32.AND P5, PT, R2.reuse, R29, PT ;  /* 0x0000001d0200720c */ /* 0x040fe20003fa4070 */
[----:B------:R-:W-:Y:S01]  /*1190*/  @!P6 IMAD.IADD R27, R27, 0x1, -R2 ;  /* 0x000000011b1be824 */ /* 0x000fe200078e0a02 */
[----:B------:R-:W-:Y:S01]  /*11a0*/  ISETP.GT.U32.AND P6, PT, R2, R31, PT ;  /* 0x0000001f0200720c */ /* 0x000fe20003fc4070 */
[----:B------:R-:W-:-:S04]  /*11b0*/  IMAD.HI.U32 R10, R7, R35, RZ ;  /* 0x00000023070a7227 */ /* 0x000fc800078e00ff */
[----:B------:R-:W-:Y:S02]  /*11c0*/  IMAD.MOV R5, RZ, RZ, -R5 ;  /* 0x000000ffff057224 */ /* 0x000fe400078e0a05 */
[----:B------:R-:W-:Y:S02]  /*11d0*/  IMAD.MOV R10, RZ, RZ, -R10 ;  /* 0x000000ffff0a7224 */ /* 0x000fe400078e0a0a */
[C---:B------:R-:W-:Y:S02]  /*11e0*/  IMAD R5, R2.reuse, R5, R12 ;  /* 0x0000000502057224 */ /* 0x040fe400078e020c */
[C---:B------:R-:W-:Y:S02]  /*11f0*/  IMAD R35, R2.reuse, R10, R35 ;  /* 0x0000000a02237224 */ /* 0x040fe400078e0223 */
[--C-:B------:R-:W-:Y:S01]  /*1200*/  @!P5 IMAD.IADD R29, R29, 0x1, -R2.reuse ;  /* 0x000000011d1dd824 */ /* 0x100fe200078e0a02 */
[C---:B------:R-:W-:Y:S01]  /*1210*/  ISETP.GT.U32.AND P5, PT, R2.reuse, R5, PT ;  /* 0x000000050200720c */ /* 0x040fe20003fa4070 */
[----:B------:R-:W-:Y:S01]  /*1220*/  @!P6 IMAD.IADD R31, R31, 0x1, -R2 ;  /* 0x000000011f1fe824 */ /* 0x000fe200078e0a02 */
[----:B------:R-:W-:Y:S01]  /*1230*/  ISETP.GT.U32.AND P6, PT, R2, R35, PT ;  /* 0x000000230200720c */ /* 0x000fe20003fc4070 */
[----:B------:R-:W-:-:S04]  /*1240*/  IMAD.HI.U32 R10, R7, R37, RZ ;  /* 0x00000025070a7227 */ /* 0x000fc800078e00ff */
[----:B------:R-:W-:-:S04]  /*1250*/  IMAD.HI.U32 R12, R7, R39, RZ ;  /* 0x00000027070c7227 */ /* 0x000fc800078e00ff */
[----:B------:R-:W-:Y:S02]  /*1260*/  IMAD.MOV R10, RZ, RZ, -R10 ;  /* 0x000000ffff0a7224 */ /* 0x000fe400078e0a0a */
[--C-:B------:R-:W-:Y:S01]  /*1270*/  @!P5 IMAD.IADD R5, R5, 0x1, -R2.reuse ;  /* 0x000000010505d824 */ /* 0x100fe200078e0a02 */
[C---:B------:R-:W-:Y:S01]  /*1280*/  ISETP.GT.U32.AND P5, PT, R2.reuse, R31, PT ;  /* 0x0000001f0200720c */ /* 0x040fe20003fa4070 */
[----:B------:R-:W-:Y:S02]  /*1290*/  @!P6 IMAD.IADD R35, R35, 0x1, -R2 ;  /* 0x000000012323e824 */ /* 0x000fe400078e0a02 */
[----:B------:R-:W-:Y:S02]  /*12a0*/  IMAD.MOV R12, RZ, RZ, -R12 ;  /* 0x000000ffff0c7224 */ /* 0x000fe400078e0a0c */
[C---:B------:R-:W-:Y:S01]  /*12b0*/  IMAD R37, R2.reuse, R10, R37 ;  /* 0x0000000a02257224 */ /* 0x040fe200078e0225 */
[----:B------:R-:W-:Y:S01]  /*12c0*/  ISETP.GT.U32.AND P6, PT, R2, R35, PT ;  /* 0x000000230200720c */ /* 0x000fe20003fc4070 */
[----:B------:R-:W-:-:S04]  /*12d0*/  IMAD.HI.U32 R10, R7, R43, RZ ;  /* 0x0000002b070a7227 */ /* 0x000fc800078e00ff */
[----:B------:R-:W-:Y:S01]  /*12e0*/  @!P4 IMAD.MOV R27, RZ, RZ, -R27 ;  /* 0x000000ffff1bc224 */ /* 0x000fe200078e0a1b */
[C---:B------:R-:W-:Y:S01]  /*12f0*/  ISETP.GT.U32.AND P4, PT, R2.reuse, R5, PT ;  /* 0x000000050200720c */ /* 0x040fe20003f84070 */
[C---:B------:R-:W-:Y:S02]  /*1300*/  IMAD R39, R2.reuse, R12, R39 ;  /* 0x0000000c02277224 */ /* 0x040fe400078e0227 */
[----:B------:R-:W-:Y:S02]  /*1310*/  IMAD.MOV R12, RZ, RZ, -R10 ;  /* 0x000000ffff0c7224 */ /* 0x000fe400078e0a0a */
[----:B------:R-:W-:Y:S02]  /*1320*/  IMAD.MOV R14, RZ, RZ, -R14 ;  /* 0x000000ffff0e7224 */ /* 0x000fe400078e0a0e */
[----:B------:R-:W-:Y:S01]  /*1330*/  @!P5 IMAD.IADD R31, R31, 0x1, -R2 ;  /* 0x000000011f1fd824 */ /* 0x000fe200078e0a02 */
[C---:B------:R-:W-:Y:S01]  /*1340*/  ISETP.GT.U32.AND P5, PT, R2.reuse, R39, PT ;  /* 0x000000270200720c */ /* 0x040fe20003fa4070 */
[----:B------:R-:W-:-:S02]  /*1350*/  IMAD R43, R2, R12, R43 ;  /* 0x0000000c022b7224 */ /* 0x000fc400078e022b */
        /* <DEDUP_REMOVED lines=8> */
[----:B------:R-:W-:-:S04]  /*13e0*/  IMAD.HI.U32 R10, R7, R45, RZ ;  /* 0x0000002d070a7227 */ /* 0x000fc800078e00ff */
[----:B------:R-:W-:Y:S01]  /*13f0*/  @!P5 IMAD.IADD R39, R39, 0x1, -R2 ;  /* 0x000000012727d824 */ /* 0x000fe200078e0a02 */
[----:B------:R-:W-:Y:S01]  /*1400*/  ISETP.GE.AND P5, PT, R18, RZ, PT ;  /* 0x000000ff1200720c */ /* 0x000fe20003fa6270 */
[----:B------:R-:W-:Y:S01]  /*1410*/  IMAD.MOV R12, RZ, RZ, -R10 ;  /* 0x000000ffff0c7224 */ /* 0x000fe200078e0a0a */
[----:B------:R-:W-:Y:S01]  /*1420*/  LOP3.LUT R18, R8, 0x64, RZ, 0xfc, !PT ;  /* 0x0000006408127812 */ /* 0x000fe200078efcff */
[--C-:B------:R-:W-:Y:S01]  /*1430*/  @!P0 IMAD.IADD R37, R37, 0x1, -R2.reuse ;  /* 0x0000000125258824 */ /* 0x100fe200078e0a02 */
[----:B------:R-:W-:Y:S01]  /*1440*/  ISETP.GE.AND P0, PT, R16, RZ, PT ;  /* 0x000000ff1000720c */ /* 0x000fe20003f06270 */
[--C-:B------:R-:W-:Y:S01]  /*1450*/  @!P6 IMAD.IADD R43, R43, 0x1, -R2.reuse ;  /* 0x000000012b2be824 */ /* 0x100fe200078e0a02 */
[----:B------:R-:W-:Y:S01]  /*1460*/  ISETP.GT.U32.AND P6, PT, R2, R39, PT ;  /* 0x000000270200720c */ /* 0x000fe20003fc4070 */
[----:B------:R-:W-:Y:S01]  /*1470*/  IMAD.HI.U32 R10, R7, R14, RZ ;  /* 0x0000000e070a7227 */ /* 0x000fe200078e00ff */
[----:B------:R-:W-:Y:S02]  /*1480*/  LOP3.LUT R16, R8, 0x58, RZ, 0xfc, !PT ;  /* 0x0000005808107812 */ /* 0x000fe400078efcff */
[----:B------:R-:W-:Y:S01]  /*1490*/  IABS R59, R18 ;  /* 0x00000012003b7213 */ /* 0x000fe20000000000 */
[----:B------:R-:W-:Y:S01]  /*14a0*/  @!P4 IMAD.IADD R41, R41, 0x1, -R2 ;  /* 0x000000012929c824 */ /* 0x000fe200078e0a02 */
[----:B------:R-:W-:Y:S01]  /*14b0*/  ISETP.GT.U32.AND P4, PT, R2, R37, PT ;  /* 0x000000250200720c */ /* 0x000fe20003f84070 */
[----:B------:R-:W-:-:S02]  /*14c0*/  IMAD.MOV R47, RZ, RZ, -R10 ;  /* 0x000000ffff2f7224 */ /* 0x000fc400078e0a0a */
[----:B------:R-:W-:Y:S01]  /*14d0*/  @!P2 IMAD.MOV R31, RZ, RZ, -R31 ;  /* 0x000000ffff1fa224 */ /* 0x000fe200078e0a1f */
[C---:B------:R-:W-:Y:S01]  /*14e0*/  ISETP.GT.U32.AND P2, PT, R2.reuse, R43, PT ;  /* 0x0000002b0200720c */ /* 0x040fe20003f44070 */
[----:B------:R-:W-:Y:S02]  /*14f0*/  IMAD.MOV.U32 R33, RZ, RZ, R5 ;  /* 0x000000ffff217224 */ /* 0x000fe400078e0005 */
[----:B------:R-:W-:Y:S01]  /*1500*/  IMAD R5, R2, R47, R14 ;  /* 0x0000002f02057224 */ /* 0x000fe200078e020e */
[----:B------:R-:W-:Y:S01]  /*1510*/  LOP3.LUT R14, R8, 0x54, RZ, 0xfc, !PT ;  /* 0x00000054080e7812 */ /* 0x000fe200078efcff */
[----:B------:R-:W-:Y:S01]  /*1520*/  IMAD R45, R2, R12, R45 ;  /* 0x0000000c022d7224 */ /* 0x000fe200078e022d */
[----:B------:R-:W-:Y:S01]  /*1530*/  LOP3.LUT R12, R8, 0x50, RZ, 0xfc, !PT ;  /* 0x00000050080c7812 */ /* 0x000fe200078efcff */
[--C-:B------:R-:W-:Y:S01]  /*1540*/  @!P6 IMAD.IADD R39, R39, 0x1, -R2.reuse ;  /* 0x000000012727e824 */ /* 0x100fe200078e0a02 */
[----:B------:R-:W-:Y:S01]  /*1550*/  ISETP.GT.U32.AND P6, PT, R2, R5, PT ;  /* 0x000000050200720c */ /* 0x000fe20003fc4070 */
[--C-:B------:R-:W-:Y:S01]  /*1560*/  @!P4 IMAD.IADD R37, R37, 0x1, -R2.reuse ;  /* 0x000000012525c824 */ /* 0x100fe200078e0a02 */
[----:B------:R-:W-:Y:S01]  /*1570*/  IABS R49, R12 ;  /* 0x0000000c00317213 */ /* 0x000fe20000000000 */
[----:B------:R-:W-:Y:S01]  /*1580*/  @!P1 IMAD.MOV R33, RZ, RZ, -R33 ;  /* 0x000000ffff219224 */ /* 0x000fe200078e0a21 */
[----:B------:R-:W-:Y:S01]  /*1590*/  ISETP.GE.AND P4, PT, R20, RZ, PT ;  /* 0x000000ff1400720c */ /* 0x000fe20003f86270 */
[----:B------:R-:W-:Y:S01]  /*15a0*/  @!P2 IMAD.IADD R43, R43, 0x1, -R2 ;  /* 0x000000012b2ba824 */ /* 0x000fe200078e0a02 */
[----:B------:R-:W-:Y:S01]  /*15b0*/  ISETP.GT.U32.AND P1, PT, R2, R41, PT ;  /* 0x000000290200720c */ /* 0x000fe20003f24070 */
[----:B------:R-:W-:Y:S01]  /*15c0*/  IMAD.HI.U32 R10, R7, R49, RZ ;  /* 0x00000031070a7227 */ /* 0x000fe200078e00ff */
[----:B------:R-:W-:-:S02]  /*15d0*/  ISETP.GE.AND P2, PT, R24, RZ, PT ;  /* 0x000000ff1800720c */ /* 0x000fc40003f46270 */
[----:B------:R-:W-:Y:S01]  /*15e0*/  IABS R51, R14 ;  /* 0x0000000e00337213 */ /* 0x000fe20000000000 */
[----:B------:R-:W-:Y:S01]  /*15f0*/  IMAD.MOV R10, RZ, RZ, -R10 ;  /* 0x000000ffff0a7224 */ /* 0x000fe200078e0a0a */
[----:B------:R-:W-:Y:S01]  /*1600*/  LOP3.LUT R20, R8, 0x68, RZ, 0xfc, !PT ;  /* 0x0000006808147812 */ /* 0x000fe200078efcff */
[--C-:B------:R-:W-:Y:S01]  /*1610*/  @!P6 IMAD.IADD R5, R5, 0x1, -R2.reuse ;  /* 0x000000010505e824 */ /* 0x100fe200078e0a02 */
[----:B------:R-:W-:Y:S01]  /*1620*/  ISETP.GE.AND P6, PT, R28, RZ, PT ;  /* 0x000000ff1c00720c */ /* 0x000fe20003fc6270 */
[----:B------:R-:W-:Y:S01]  /*1630*/  @!P0 IMAD.MOV R35, RZ, RZ, -R35 ;  /* 0x000000ffff238224 */ /* 0x000fe200078e0a23 */
[C---:B------:R-:W-:Y:S01]  /*1640*/  ISETP.GT.U32.AND P0, PT, R2.reuse, R45, PT ;  /* 0x0000002d0200720c */ /* 0x040fe20003f04070 */
[----:B------:R-:W-:Y:S01]  /*1650*/  @!P4 IMAD.MOV R39, RZ, RZ, -R39 ;  /* 0x000000ffff27c224 */ /* 0x000fe200078e0a27 */
[C---:B------:R-:W-:Y:S01]  /*1660*/  ISETP.GT.U32.AND P4, PT, R2.reuse, R5, PT ;  /* 0x000000050200720c */ /* 0x040fe20003f84070 */
[----:B------:R-:W-:Y:S01]  /*1670*/  IMAD R49, R2, R10, R49 ;  /* 0x0000000a02317224 */ /* 0x000fe200078e0231 */
[----:B------:R-:W-:Y:S01]  /*1680*/  IABS R61, R20 ;  /* 0x00000014003d7213 */ /* 0x000fe20000000000 */
[----:B------:R-:W-:Y:S01]  /*1690*/  @!P1 IMAD.IADD R41, R41, 0x1, -R2 ;  /* 0x0000000129299824 */ /* 0x000fe200078e0a02 */
[----:B------:R-:W-:Y:S01]  /*16a0*/  ISETP.GE.AND P1, PT, R22, RZ, PT ;  /* 0x000000ff1600720c */ /* 0x000fe20003f26270 */
[----:B------:R-:W-:Y:S01]  /*16b0*/  @!P2 IMAD.MOV R43, RZ, RZ, -R43 ;  /* 0x000000ffff2ba224 */ /* 0x000fe200078e0a2b */
[----:B------:R-:W-:Y:S01]  /*16c0*/  ISETP.GT.U32.AND P2, PT, R2, R49, PT ;  /* 0x000000310200720c */ /* 0x000fe20003f44070 */
[----:B------:R-:W-:Y:S01]  /*16d0*/  IMAD.HI.U32 R10, R7, R51, RZ ;  /* 0x00000033070a7227 */ /* 0x000fe200078e00ff */
[----:B------:R-:W-:-:S02]  /*16e0*/  LOP3.LUT R22, R8, 0x70, RZ, 0xfc, !PT ;  /* 0x0000007008167812 */ /* 0x000fc400078efcff */
[----:B------:R-:W-:Y:S01]  /*16f0*/  LOP3.LUT R24, R8, 0x74, RZ, 0xfc, !PT ;  /* 0x0000007408187812 */ /* 0x000fe200078efcff */
[----:B------:R-:W-:Y:S01]  /*1700*/  @!P0 IMAD.IADD R45, R45, 0x1, -R2 ;  /* 0x000000012d2d8824 */ /* 0x000fe200078e0a02 */
[----:B------:R-:W-:Y:S01]  /*1710*/  ISETP.GE.AND P0, PT, R26, RZ, PT ;  /* 0x000000ff1a00720c */ /* 0x000fe20003f06270 */
[----:B------:R-:W-:Y:S01]  /*1720*/  IMAD.MOV R10, RZ, RZ, -R10 ;  /* 0x000000ffff0a7224 */ /* 0x000fe200078e0a0a */
[----:B------:R-:W-:Y:S01]  /*1730*/  IABS R65, R22 ;  /* 0x0000001600417213 */ /* 0x000fe20000000000 */
[--C-:B------:R-:W-:Y:S01]  /*1740*/  @!P4 IMAD.IADD R5, R5, 0x1, -R2.reuse ;  /* 0x000000010505c824 */ /* 0x100fe200078e0a02 */
[----:B------:R-:W-:Y:S01]  /*1750*/  ISETP.GE.AND P4, PT, R16, RZ, PT ;  /* 0x000000ff1000720c */ /* 0x000fe20003f86270 */
[----:B------:R-:W-:Y:S01]  /*1760*/  @!P5 IMAD.MOV R37, RZ, RZ, -R37 ;  /* 0x000000ffff25d224 */ /* 0x000fe200078e0a25 */
[----:B------:R-:W-:Y:S01]  /*1770*/  ISETP.GT.U32.AND P5, PT, R2, R45, PT ;  /* 0x0000002d0200720c */ /* 0x000fe20003fa4070 */
[----:B------:R-:W-:Y:S01]  /*1780*/  @!P1 IMAD.MOV R41, RZ, RZ, -R41 ;  /* 0x000000ffff299224 */ /* 0x000fe200078e0a29 */
[----:B------:R-:W-:Y:S01]  /*1790*/  ISETP.GE.AND P1, PT, R12, RZ, PT ;  /* 0x000000ff0c00720c */ /* 0x000fe20003f26270 */
[----:B------:R-:W-:Y:S01]  /*17a0*/  IMAD R51, R2, R10, R51 ;  /* 0x0000000a02337224 */ /* 0x000fe200078e0233 */
[----:B------:R-:W-:Y:S01]  /*17b0*/  IABS R12, R16 ;  /* 0x00000010000c7213 */ /* 0x000fe20000000000 */
[----:B------:R-:W-:Y:S01]  /*17c0*/  @!P2 IMAD.IADD R49, R49, 0x1, -R2 ;  /* 0x000000013131a824 */ /* 0x000fe200078e0a02 */
[----:B------:R-:W-:Y:S01]  /*17d0*/  LOP3.LUT R16, R8, 0x60, RZ, 0xfc, !PT ;  /* 0x0000006008107812 */ /* 0x000fe200078efcff */
[----:B------:R-:W-:Y:S01]  /*17e0*/  IMAD.MOV.U32 R47, RZ, RZ, R5 ;  /* 0x000000ffff2f7224 */ /* 0x000fe200078e0005 */
[----:B------:R-:W-:Y:S01]  /*17f0*/  IABS R67, R24 ;  /* 0x0000001800437213 */ /* 0x000fe20000000000 */
[----:B------:R-:W-:Y:S01]  /*1800*/  IMAD.HI.U32 R10, R7, R12, RZ ;  /* 0x0000000c070a7227 */ /* 0x000fe200078e00ff */
[----:B------:R-:W-:-:S02]  /*1810*/  ISETP.GT.U32.AND P2, PT, R2, R49, PT ;  /* 0x000000310200720c */ /* 0x000fc40003f44070 */
[----:B------:R-:W-:Y:S01]  /*1820*/  IABS R57, R16 ;  /* 0x0000001000397213 */ /* 0x000fe20000000000 */
[----:B------:R-:W-:Y:S01]  /*1830*/  @!P6 IMAD.MOV R47, RZ, RZ, -R47 ;  /* 0x000000ffff2fe224 */ /* 0x000fe200078e0a2f */
[----:B------:R-:W-:Y:S01]  /*1840*/  ISETP.GT.U32.AND P6, PT, R2, R51, PT ;  /* 0x000000330200720c */ /* 0x000fe20003fc4070 */
[----:B------:R-:W-:Y:S01]  /*1850*/  IMAD.MOV R5, RZ, RZ, -R10 ;  /* 0x000000ffff057224 */ /* 0x000fe200078e0a0a */
[----:B------:R-:W-:Y:S01]  /*1860*/  IADD3 R28, R30, 0x80, RZ ;  /* 0x000000801e1c7810 */ /* 0x000fe20007ffe0ff */
[----:B------:R-:W-:Y:S01]  /*1870*/  @!P5 IMAD.IADD R45, R45, 0x1, -R2 ;  /* 0x000000012d2dd824 */ /* 0x000fe200078e0a02 */
[----:B------:R-:W-:Y:S01]  /*1880*/  ISETP.GE.AND P5, PT, R14, RZ, PT ;  /* 0x000000ff0e00720c */ /* 0x000fe20003fa6270 */
[----:B------:R-:W-:Y:S01]  /*1890*/  IMAD R5, R2, R5, R12 ;  /* 0x0000000502057224 */ /* 0x000fe200078e020c */
[----:B------:R-:W-:Y:S01]  /*18a0*/  LOP3.LUT R14, R8, 0x5c, RZ, 0xfc, !PT ;  /* 0x0000005c080e7812 */ /* 0x000fe200078efcff */
[----:B------:R-:W-:Y:S01]  /*18b0*/  @!P0 IMAD.MOV R45, RZ, RZ, -R45 ;  /* 0x000000ffff2d8224 */ /* 0x000fe200078e0a2d */
[----:B------:R-:W-:Y:S01]  /*18c0*/  IABS R73, R28 ;  /* 0x0000001c00497213 */ /* 0x000fe20000000000 */
[--C-:B------:R-:W-:Y:S01]  /*18d0*/  @!P2 IMAD.IADD R49, R49, 0x1, -R2.reuse ;  /* 0x000000013131a824 */ /* 0x100fe200078e0a02 */
[----:B------:R-:W-:Y:S01]  /*18e0*/  IABS R55, R14 ;  /* 0x0000000e00377213 */ /* 0x000fe20000000000 */
[----:B------:R-:W-:Y:S01]  /*18f0*/  IMAD.HI.U32 R12, R7, R57, RZ ;  /* 0x00000039070c7227 */ /* 0x000fe200078e00ff */
[----:B------:R-:W-:Y:S01]  /*1900*/  ISETP.GT.U32.AND P2, PT, R2, R5, PT ;  /* 0x000000050200720c */ /* 0x000fe20003f44070 */
[----:B------:R1:W-:Y:S01]  /*1910*/  STL [R1+0x240], R28 ;  /* 0x0002401c01007387 */ /* 0x0003e20000100800 */
[----:B------:R-:W-:Y:S01]  /*1920*/  ISETP.GE.AND P0, PT, R14, RZ, PT ;  /* 0x000000ff0e00720c */ /* 0x000fe20003f06270 */
[----:B------:R-:W-:-:S02]  /*1930*/  @!P6 IMAD.IADD R51, R51, 0x1, -R2 ;  /* 0x000000013333e824 */ /* 0x000fc400078e0a02 */
[----:B------:R-:W-:-:S03]  /*1940*/  IMAD.HI.U32 R10, R7, R55, RZ ;  /* 0x00000037070a7227 */ /* 0x000fc600078e00ff */
[C---:B------:R-:W-:Y:S01]  /*1950*/  ISETP.GT.U32.AND P6, PT, R2.reuse, R51, PT ;  /* 0x000000330200720c */ /* 0x040fe20003fc4070 */
[----:B------:R-:W-:Y:S02]  /*1960*/  IMAD.MOV R14, RZ, RZ, -R10 ;  /* 0x000000ffff0e7224 */ /* 0x000fe400078e0a0a */
[----:B------:R-:W-:Y:S02]  /*1970*/  IMAD.MOV R12, RZ, RZ, -R12 ;  /* 0x000000ffff0c7224 */ /* 0x000fe400078e0a0c */
[----:B------:R-:W-:Y:S01]  /*1980*/  IMAD R55, R2, R14, R55 ;  /* 0x0000000e02377224 */ /* 0x000fe200078e0237 */
[----:B------:R-:W-:Y:S01]  /*1990*/  LOP3.LUT R14, R8, 0x6c, RZ, 0xfc, !PT ;  /* 0x0000006c080e7812 */ /* 0x000fe200078efcff */
[----:B------:R-:W-:Y:S02]  /*19a0*/  @!P2 IMAD.IADD R5, R5, 0x1, -R2 ;  /* 0x000000010505a824 */ /* 0x000fe400078e0a02 */
[----:B------:R-:W-:Y:S01]  /*19b0*/  IMAD.HI.U32 R10, R7, R59, RZ ;  /* 0x0000003b070a7227 */ /* 0x000fe200078e00ff */
[----:B------:R-:W-:-:S02]  /*19c0*/  IABS R63, R14 ;  /* 0x0000000e003f7213 */ /* 0x000fc40000000000 */
[C---:B------:R-:W-:Y:S01]  /*19d0*/  ISETP.GT.U32.AND P2, PT, R2.reuse, R5, PT ;  /* 0x000000050200720c */ /* 0x040fe20003f44070 */
[----:B------:R-:W-:Y:S01]  /*19e0*/  @!P6 IMAD.IADD R51, R51, 0x1, -R2 ;  /* 0x000000013333e824 */ /* 0x000fe200078e0a02 */
[C---:B------:R-:W-:Y:S01]  /*19f0*/  ISETP.GT.U32.AND P6, PT, R2.reuse, R55, PT ;  /* 0x000000370200720c */ /* 0x040fe20003fc4070 */
[----:B------:R-:W-:Y:S02]  /*1a00*/  IMAD R57, R2, R12, R57 ;  /* 0x0000000c02397224 */ /* 0x000fe400078e0239 */
[----:B------:R-:W-:Y:S02]  /*1a10*/  IMAD.MOV R12, RZ, RZ, -R10 ;  /* 0x000000ffff0c7224 */ /* 0x000fe400078e0a0a */
[----:B------:R-:W-:-:S04]  /*1a20*/  IMAD.HI.U32 R10, R7, R61, RZ ;  /* 0x0000003d070a7227 */ /* 0x000fc800078e00ff */
[----:B------:R-:W-:Y:S01]  /*1a30*/  IMAD R59, R2, R12, R59 ;  /* 0x0000000c023b7224 */ /* 0x000fe200078e023b */
[----:B------:R-:W-:Y:S01]  /*1a40*/  LOP3.LUT R12, R8, 0x78, RZ, 0xfc, !PT ;  /* 0x00000078080c7812 */ /* 0x000fe200078efcff */
[----:B------:R-:W-:Y:S02]  /*1a50*/  IMAD.MOV R10, RZ, RZ, -R10 ;  /* 0x000000ffff0a7224 */ /* 0x000fe400078e0a0a */
[--C-:B------:R-:W-:Y:S01]  /*1a60*/  @!P2 IMAD.IADD R5, R5, 0x1, -R2.reuse ;  /* 0x000000010505a824 */ /* 0x100fe200078e0a02 */
[C---:B------:R-:W-:Y:S01]  /*1a70*/  ISETP.GT.U32.AND P2, PT, R2.reuse, R57, PT ;  /* 0x000000390200720c */ /* 0x040fe20003f44070 */
[----:B------:R-:W-:Y:S01]  /*1a80*/  @!P6 IMAD.IADD R55, R55, 0x1, -R2 ;  /* 0x000000013737e824 */ /* 0x000fe200078e0a02 */
[C---:B------:R-:W-:Y:S01]  /*1a90*/  ISETP.GT.U32.AND P6, PT, R2.reuse, R59, PT ;  /* 0x0000003b0200720c */ /* 0x040fe20003fc4070 */
[----:B------:R-:W-:Y:S01]  /*1aa0*/  IMAD R61, R2, R10, R61 ;  /* 0x0000000a023d7224 */ /* 0x000fe200078e023d */
[----:B------:R-:W-:Y:S01]  /*1ab0*/  IABS R69, R12 ;  /* 0x0000000c00457213 */ /* 0x000fe20000000000 */
[----:B------:R-:W-:-:S04]  /*1ac0*/  IMAD.HI.U32 R10, R7, R63, RZ ;  /* 0x0000003f070a7227 */ /* 0x000fc800078e00ff */
[----:B------:R-:W-:Y:S02]  /*1ad0*/  IMAD.MOV R10, RZ, RZ, -R10 ;  /* 0x000000ffff0a7224 */ /* 0x000fe400078e0a0a */
[----:B------:R-:W-:Y:S02]  /*1ae0*/  IMAD.MOV.U32 R53, RZ, RZ, R5 ;  /* 0x000000ffff357224 */ /* 0x000fe400078e0005 */
[C---:B------:R-:W-:Y:S02]  /*1af0*/  IMAD R63, R2.reuse, R10, R63 ;  /* 0x0000000a023f7224 */ /* 0x040fe400078e023f */
[--C-:B------:R-:W-:Y:S01]  /*1b00*/  @!P2 IMAD.IADD R57, R57, 0x1, -R2.reuse ;  /* 0x000000013939a824 */ /* 0x100fe200078e0a02 */
[C---:B------:R-:W-:Y:S01]  /*1b10*/  ISETP.GT.U32.AND P2, PT, R2.reuse, R61, PT ;  /* 0x0000003d0200720c */ /* 0x040fe20003f44070 */
[----:B------:R-:W-:Y:S01]  /*1b20*/  @!P6 IMAD.IADD R59, R59, 0x1, -R2 ;  /* 0x000000013b3be824 */ /* 0x000fe200078e0a02 */
[----:B------:R-:W-:Y:S01]  /*1b30*/  ISETP.GT.U32.AND P6, PT, R2, R63, PT ;  /* 0x0000003f0200720c */ /* 0x000fe20003fc4070 */
[C---:B------:R-:W-:Y:S01]  /*1b40*/  IMAD.HI.U32 R8, R7.reuse, R65, RZ ;  /* 0x0000004107087227 */ /* 0x040fe200078e00ff */
[----:B------:R-:W2:Y:S03]  /*1b50*/  S2R R10, SR_TID.X ;  /* 0x00000000000a7919 */ /* 0x000ea60000002100 */
[----:B------:R-:W-:-:S04]  /*1b60*/  IMAD.HI.U32 R6, R7, R67, RZ ;  /* 0x0000004307067227 */ /* 0x000fc800078e00ff */
[----:B------:R-:W-:Y:S01]  /*1b70*/  @!P1 IMAD.MOV R49, RZ, RZ, -R49 ;  /* 0x000000ffff319224 */ /* 0x000fe200078e0a31 */
[C---:B------:R-:W-:Y:S01]  /*1b80*/  ISETP.GT.U32.AND P1, PT, R2.reuse, R55, PT ;  /* 0x000000370200720c */ /* 0x040fe20003f24070 */
[--C-:B------:R-:W-:Y:S01]  /*1b90*/  @!P2 IMAD.IADD R61, R61, 0x1, -R2.reuse ;  /* 0x000000013d3da824 */ /* 0x100fe200078e0a02 */
[C---:B------:R-:W-:Y:S01]  /*1ba0*/  ISETP.GT.U32.AND P2, PT, R2.reuse, R57, PT ;  /* 0x000000390200720c */ /* 0x040fe20003f44070 */
[----:B------:R-:W-:Y:S01]  /*1bb0*/  @!P6 IMAD.IADD R63, R63, 0x1, -R2 ;  /* 0x000000013f3fe824 */ /* 0x000fe200078e0a02 */
[----:B------:R-:W-:Y:S01]  /*1bc0*/  ISETP.GT.U32.AND P6, PT, R2, R59, PT ;  /* 0x0000003b0200720c */ /* 0x000fe20003fc4070 */
[----:B------:R-:W-:-:S04]  /*1bd0*/  IMAD.HI.U32 R7, R7, R69, RZ ;  /* 0x0000004507077227 */ /* 0x000fc800078e00ff */
[----:B------:R-:W-:Y:S01]  /*1be0*/  @!P5 IMAD.MOV R51, RZ, RZ, -R51 ;  /* 0x000000ffff33d224 */ /* 0x000fe200078e0a33 */
[C---:B------:R-:W-:Y:S01]  /*1bf0*/  ISETP.GT.U32.AND P5, PT, R2.reuse, R63, PT ;  /* 0x0000003f0200720c */ /* 0x040fe20003fa4070 */
[----:B------:R-:W-:Y:S01]  /*1c00*/  @!P4 IMAD.MOV R53, RZ, RZ, -R53 ;  /* 0x000000ffff35c224 */ /* 0x000fe200078e0a35 */
[C---:B------:R-:W-:Y:S01]  /*1c10*/  ISETP.GT.U32.AND P4, PT, R2.reuse, R61, PT ;  /* 0x0000003d0200720c */ /* 0x040fe20003f84070 */
[----:B------:R-:W-:Y:S02]  /*1c20*/  IMAD.MOV R6, RZ, RZ, -R6 ;  /* 0x000000ffff067224 */ /* 0x000fe400078e0a06 */
[----:B------:R-:W-:Y:S02]  /*1c30*/  IMAD.MOV R7, RZ, RZ, -R7 ;  /* 0x000000ffff077224 */ /* 0x000fe400078e0a07 */
[----:B------:R-:W-:Y:S02]  /*1c40*/  IMAD.MOV R8, RZ, RZ, -R8 ;  /* 0x000000ffff087224 */ /* 0x000fe400078e0a08 */
[C---:B------:R-:W-:Y:S01]  /*1c50*/  IMAD R67, R2.reuse, R6, R67 ;  /* 0x0000000602437224 */ /* 0x040fe200078e0243 */
[----:B------:R-:W-:Y:S01]  /*1c60*/  IABS R6, R30 ;  /* 0x0000001e00067213 */ /* 0x000fe20000000000 */
[----:B------:R-:W-:-:S02]  /*1c70*/  IMAD R69, R2, R7, R69 ;  /* 0x0000000702457224 */ /* 0x000fc400078e0245 */
[C---:B------:R-:W-:Y:S02]  /*1c80*/  IMAD R65, R2.reuse, R8, R65 ;  /* 0x0000000802417224 */ /* 0x040fe400078e0241 */
[--C-:B------:R-:W-:Y:S01]  /*1c90*/  @!P2 IMAD.IADD R57, R57, 0x1, -R2.reuse ;  /* 0x000000013939a824 */ /* 0x100fe200078e0a02 */
[C---:B------:R-:W-:Y:S01]  /*1ca0*/  ISETP.GT.U32.AND P2, PT, R2.reuse, R67, PT ;  /* 0x000000430200720c */ /* 0x040fe20003f44070 */
[--C-:B------:R-:W-:Y:S01]  /*1cb0*/  @!P6 IMAD.IADD R59, R59, 0x1, -R2.reuse ;  /* 0x000000013b3be824 */ /* 0x100fe200078e0a02 */
[C---:B------:R-:W-:Y:S01]  /*1cc0*/  ISETP.GT.U32.AND P6, PT, R2.reuse, R69, PT ;  /* 0x000000450200720c */ /* 0x040fe20003fc4070 */
[--C-:B------:R-:W-:Y:S01]  /*1cd0*/  @!P1 IMAD.IADD R55, R55, 0x1, -R2.reuse ;  /* 0x0000000137379824 */ /* 0x100fe200078e0a02 */
[----:B------:R-:W-:Y:S01]  /*1ce0*/  ISETP.GT.U32.AND P1, PT, R2, R65, PT ;  /* 0x000000410200720c */ /* 0x000fe20003f24070 */
[--C-:B------:R-:W-:Y:S01]  /*1cf0*/  @!P4 IMAD.IADD R61, R61, 0x1, -R2.reuse ;  /* 0x000000013d3dc824 */ /* 0x100fe200078e0a02 */
[----:B------:R-:W-:Y:S01]  /*1d00*/  ISETP.GE.AND P4, PT, R16, RZ, PT ;  /* 0x000000ff1000720c */ /* 0x000fe20003f86270 */
[----:B------:R-:W-:Y:S01]  /*1d10*/  @!P5 IMAD.IADD R63, R63, 0x1, -R2 ;  /* 0x000000013f3fd824 */ /* 0x000fe200078e0a02 */
[----:B------:R-:W-:Y:S01]  /*1d20*/  ISETP.GE.AND P5, PT, R18, RZ, PT ;  /* 0x000000ff1200720c */ /* 0x000fe20003fa6270 */
[----:B------:R-:W-:Y:S01]  /*1d30*/  IMAD.MOV.U32 R7, RZ, RZ, R6 ;  /* 0x000000ffff077224 */ /* 0x000fe200078e0006 */
[----:B--2---:R-:W-:Y:S01]  /*1d40*/  LOP3.LUT R6, R10, 0x1f, RZ, 0xc0, !PT ;  /* 0x0000001f0a067812 */ /* 0x004fe200078ec0ff */
[----:B------:R-:W-:-:S02]  /*1d50*/  @!P0 IMAD.MOV R55, RZ, RZ, -R55 ;  /* 0x000000ffff378224 */ /* 0x000fc400078e0a37 */
[--C-:B------:R-:W-:Y:S01]  /*1d60*/  @!P2 IMAD.IADD R67, R67, 0x1, -R2.reuse ;  /* 0x000000014343a824 */ /* 0x100fe200078e0a02 */
[----:B------:R-:W-:Y:S01]  /*1d70*/  ISETP.GE.AND P2, PT, R14, RZ, PT ;  /* 0x000000ff0e00720c */ /* 0x000fe20003f46270 */
[----:B------:R-:W-:Y:S02]  /*1d80*/  @!P6 IMAD.IADD R69, R69, 0x1, -R2 ;  /* 0x000000014545e824 */ /* 0x000fe400078e0a02 */
[----:B------:R-:W-:-:S04]  /*1d90*/  IMAD.HI.U32 R5, R4, R7, RZ ;  /* 0x0000000704057227 */ /* 0x000fc800078e00ff */
[----:B------:R-:W-:Y:S01]  /*1da0*/  @!P1 IMAD.IADD R65, R65, 0x1, -R2 ;  /* 0x0000000141419824 */ /* 0x000fe200078e0a02 */
[----:B------:R-:W-:Y:S01]  /*1db0*/  ISETP.GE.AND P1, PT, R20, RZ, PT ;  /* 0x000000ff1400720c */ /* 0x000fe20003f26270 */
[----:B------:R-:W-:-:S03]  /*1dc0*/  IMAD.HI.U32 R4, R4, R73, RZ ;  /* 0x0000004904047227 */ /* 0x000fc600078e00ff */
[C---:B------:R-:W-:Y:S01]  /*1dd0*/  ISETP.GT.U32.AND P0, PT, R2.reuse, R65, PT ;  /* 0x000000410200720c */ /* 0x040fe20003f04070 */
[----:B------:R-:W-:Y:S01]  /*1de0*/  @!P4 IMAD.MOV R57, RZ, RZ, -R57 ;  /* 0x000000ffff39c224 */ /* 0x000fe200078e0a39 */
[C---:B------:R-:W-:Y:S01]  /*1df0*/  ISETP.GT.U32.AND P4, PT, R2.reuse, R67, PT ;  /* 0x000000430200720c */ /* 0x040fe20003f84070 */
[----:B------:R-:W-:Y:S01]  /*1e00*/  @!P5 IMAD.MOV R59, RZ, RZ, -R59 ;  /* 0x000000ffff3bd224 */ /* 0x000fe200078e0a3b */
[----:B------:R-:W-:Y:S01]  /*1e10*/  ISETP.GT.U32.AND P5, PT, R2, R69, PT ;  /* 0x000000450200720c */ /* 0x000fe20003fa4070 */
[----:B------:R-:W-:Y:S02]  /*1e20*/  IMAD.MOV R5, RZ, RZ, -R5 ;  /* 0x000000ffff057224 */ /* 0x000fe400078e0a05 */
[----:B------:R-:W-:Y:S02]  /*1e30*/  IMAD.MOV R4, RZ, RZ, -R4 ;  /* 0x000000ffff047224 */ /* 0x000fe400078e0a04 */
[C---:B------:R-:W-:Y:S02]  /*1e40*/  IMAD R5, R0.reuse, R5, R7 ;  /* 0x0000000500057224 */ /* 0x040fe400078e0207 */
[C---:B------:R-:W-:Y:S01]  /*1e50*/  IMAD R7, R0.reuse, R4, R73 ;  /* 0x0000000400077224 */ /* 0x040fe200078e0249 */
[----:B------:R-:W-:Y:S01]  /*1e60*/  IADD3 R4, R3, -0x5, RZ ;  /* 0xfffffffb03047810 */ /* 0x000fe20007ffe0ff */
[----:B------:R-:W-:Y:S01]  /*1e70*/  @!P1 IMAD.MOV R61, RZ, RZ, -R61 ;  /* 0x000000ffff3d9224 */ /* 0x000fe200078e0a3d */
[C---:B------:R-:W-:Y:S01]  /*1e80*/  ISETP.GT.U32.AND P6, PT, R0.reuse, R5, PT ;  /* 0x000000050000720c */ /* 0x040fe20003fc4070 */
[----:B------:R-:W-:Y:S01]  /*1e90*/  @!P2 IMAD.MOV R63, RZ, RZ, -R63 ;  /* 0x000000ffff3fa224 */ /* 0x000fe200078e0a3f */
[----:B------:R-:W-:Y:S01]  /*1ea0*/  ISETP.GT.U32.AND P1, PT, R0, R7, PT ;  /* 0x000000070000720c */ /* 0x000fe20003f24070 */
[--C-:B------:R-:W-:Y:S01]  /*1eb0*/  @!P4 IMAD.IADD R67, R67, 0x1, -R2.reuse ;  /* 0x000000014343c824 */ /* 0x100fe200078e0a02 */
[----:B------:R-:W-:Y:S01]  /*1ec0*/  ISETP.GE.AND P2, PT, R22, RZ, PT ;  /* 0x000000ff1600720c */ /* 0x000fe20003f46270 */
[--C-:B------:R-:W-:Y:S01]  /*1ed0*/  @!P5 IMAD.IADD R69, R69, 0x1, -R2.reuse ;  /* 0x000000014545d824 */ /* 0x100fe200078e0a02 */
[----:B------:R-:W-:Y:S01]  /*1ee0*/  ISETP.GE.AND P4, PT, R24, RZ, PT ;  /* 0x000000ff1800720c */ /* 0x000fe20003f86270 */
[----:B------:R-:W-:Y:S01]  /*1ef0*/  @!P0 IMAD.IADD R65, R65, 0x1, -R2 ;  /* 0x0000000141418824 */ /* 0x000fe200078e0a02 */
[----:B------:R-:W-:Y:S01]  /*1f00*/  ISETP.GE.AND P5, PT, R12, RZ, PT ;  /* 0x000000ff0c00720c */ /* 0x000fe20003fa6270 */
[----:B------:R-:W-:Y:S01]  /*1f10*/  IMAD R99, R6, c[0x0][0x18c], RZ ;  /* 0x0000630006637a24 */ /* 0x000fe200078e02ff */
[----:B------:R-:W-:Y:S01]  /*1f20*/  LOP3.LUT R2, RZ, c[0x0][0x17c], RZ, 0x33, !PT ;  /* 0x00005f00ff027a12 */ /* 0x000fe200078e33ff */
[----:B------:R-:W-:Y:S01]  /*1f30*/  IMAD.SHL.U32 R92, R92, 0x4, RZ ;  /* 0x000000045c5c7824 */ /* 0x000fe200078e00ff */
[----:B------:R-:W-:Y:S01]  /*1f40*/  ISETP.GE.U32.AND P0, PT, R4, 0x7fffffdc, PT ;  /* 0x7fffffdc0400780c */ /* 0x000fe20003f06070 */
[--C-:B------:R-:W-:Y:S01]  /*1f50*/  @!P6 IMAD.IADD R5, R5, 0x1, -R0.reuse ;  /* 0x000000010505e824 */ /* 0x100fe200078e0a00 */
[----:B------:R-:W-:Y:S01]  /*1f60*/  ISETP.NE.AND P6, PT, RZ, c[0x0][0x17c], PT ;  /* 0x00005f00ff007a0c */ /* 0x000fe20003fc5270 */
[----:B------:R-:W-:Y:S01]  /*1f70*/  @!P1 IMAD.IADD R7, R7, 0x1, -R0 ;  /* 0x0000000107079824 */ /* 0x000fe200078e0a00 */
[----:B------:R-:W-:Y:S01]  /*1f80*/  IADD3 R4, R3, -0xd, RZ ;  /* 0xfffffff303047810 */ /* 0x000fe20007ffe0ff */
[----:B------:R-:W-:Y:S01]  /*1f90*/  @!P2 IMAD.MOV R65, RZ, RZ, -R65 ;  /* 0x000000ffff41a224 */ /* 0x000fe200078e0a41 */
[C---:B------:R-:W-:Y:S01]  /*1fa0*/  ISETP.GT.U32.AND P1, PT, R0.reuse, R5, PT ;  /* 0x000000050000720c */ /* 0x040fe20003f24070 */
[----:B------:R-:W-:Y:S01]  /*1fb0*/  @!P4 IMAD.MOV R67, RZ, RZ, -R67 ;  /* 0x000000ffff43c224 */ /* 0x000fe200078e0a43 */
[----:B------:R-:W-:Y:S01]  /*1fc0*/  ISETP.GT.U32.AND P2, PT, R0, R7, PT ;  /* 0x000000070000720c */ /* 0x000fe20003f44070 */
[----:B------:R-:W-:Y:S01]  /*1fd0*/  @!P5 IMAD.MOV R69, RZ, RZ, -R69 ;  /* 0x000000ffff45d224 */ /* 0x000fe200078e0a45 */
[----:B------:R-:W-:-:S02]  /*1fe0*/  SEL R231, R2, R11, !P6 ;  /* 0x0000000b02e77207 */ /* 0x000fc40007000000 */
[C---:B------:R-:W-:Y:S02]  /*1ff0*/  SEL R230, R2.reuse, R13, !P6 ;  /* 0x0000000d02e67207 */ /* 0x040fe40007000000 */
[C---:B------:R-:W-:Y:S01]  /*2000*/  SEL R229, R2.reuse, R15, !P6 ;  /* 0x0000000f02e57207 */ /* 0x040fe20007000000 */
[----:B------:R-:W-:Y:S01]  /*2010*/  IMAD R231, R231, c[0x0][0x190], RZ ;  /* 0x00006400e7e77a24 */ /* 0x000fe200078e02ff */
[----:B------:R-:W-:Y:S01]  /*2020*/  SEL R228, R2, R17, !P6 ;  /* 0x0000001102e47207 */ /* 0x000fe20007000000 */
[----:B------:R-:W-:Y:S01]  /*2030*/  IMAD R230, R230, c[0x0][0x190], RZ ;  /* 0x00006400e6e67a24 */ /* 0x000fe200078e02ff */
[C---:B------:R-:W-:Y:S01]  /*2040*/  SEL R227, R2.reuse, R19, !P6 ;  /* 0x0000001302e37207 */ /* 0x040fe20007000000 */
[--C-:B------:R-:W-:Y:S01]  /*2050*/  @!P1 IMAD.IADD R5, R5, 0x1, -R0.reuse ;  /* 0x0000000105059824 */ /* 0x100fe200078e0a00 */
[C---:B------:R-:W-:Y:S01]  /*2060*/  SEL R226, R2.reuse, R21, !P6 ;  /* 0x0000001502e27207 */ /* 0x040fe20007000000 */
[----:B------:R-:W-:Y:S01]  /*2070*/  @!P2 IMAD.IADD R7, R7, 0x1, -R0 ;  /* 0x000000010707a824 */ /* 0x000fe200078e0a00 */
[C---:B------:R-:W-:Y:S01]  /*2080*/  SEL R225, R2.reuse, R23, !P6 ;  /* 0x0000001702e17207 */ /* 0x040fe20007000000 */
[----:B------:R-:W-:Y:S01]  /*2090*/  IMAD R229, R229, c[0x0][0x190], RZ ;  /* 0x00006400e5e57a24 */ /* 0x000fe200078e02ff */
[----:B------:R-:W-:Y:S01]  /*20a0*/  SEL R224, R2, R25, !P6 ;  /* 0x0000001902e07207 */ /* 0x000fe20007000000 */
[----:B------:R-:W-:Y:S01]  /*20b0*/  IMAD R228, R228, c[0x0][0x190], RZ ;  /* 0x00006400e4e47a24 */ /* 0x000fe200078e02ff */
[----:B------:R-:W-:Y:S01]  /*20c0*/  SEL R223, R2, R27, !P6 ;  /* 0x0000001b02df7207 */ /* 0x000fe20007000000 */
[----:B------:R-:W-:Y:S01]  /*20d0*/  IMAD R227, R227, c[0x0][0x190], RZ ;  /* 0x00006400e3e37a24 */ /* 0x000fe200078e02ff */
[----:B------:R-:W-:Y:S01]  /*20e0*/  ISETP.GE.AND P5, PT, R30, RZ, PT ;  /* 0x000000ff1e00720c */ /* 0x000fe20003fa6270 */
[----:B------:R-:W-:Y:S01]  /*20f0*/  IMAD R226, R226, c[0x0][0x190], RZ ;  /* 0x00006400e2e27a24 */ /* 0x000fe200078e02ff */
[C---:B------:R-:W-:Y:S01]  /*2100*/  SEL R232, R2.reuse, R9, !P6 ;  /* 0x0000000902e87207 */ /* 0x040fe20007000000 */
[----:B------:R-:W-:Y:S01]  /*2110*/  IMAD R225, R225, c[0x0][0x190], RZ ;  /* 0x00006400e1e17a24 */ /* 0x000fe200078e02ff */
[----:B------:R-:W-:Y:S01]  /*2120*/  SEL R222, R2, R29, !P6 ;  /* 0x0000001d02de7207 */ /* 0x000fe20007000000 */
[----:B------:R-:W-:Y:S01]  /*2130*/  IMAD R224, R224, c[0x0][0x190], RZ ;  /* 0x00006400e0e07a24 */ /* 0x000fe200078e02ff */
[----:B------:R-:W-:Y:S01]  /*2140*/  SEL R221, R2, R31, !P6 ;  /* 0x0000001f02dd7207 */ /* 0x000fe20007000000 */
[----:B------:R-:W-:Y:S01]  /*2150*/  IMAD R232, R232, c[0x0][0x190], RZ ;  /* 0x00006400e8e87a24 */ /* 0x000fe200078e02ff */
[C---:B------:R-:W-:Y:S01]  /*2160*/  SEL R220, R2.reuse, R33, !P6 ;  /* 0x0000002102dc7207 */ /* 0x040fe20007000000 */
[----:B------:R-:W-:Y:S01]  /*2170*/  IMAD R223, R223, c[0x0][0x190], RZ ;  /* 0x00006400dfdf7a24 */ /* 0x000fe200078e02ff */
[----:B------:R-:W-:Y:S01]  /*2180*/  SEL R98, R2, R35, !P6 ;  /* 0x0000002302627207 */ /* 0x000fe20007000000 */
[----:B------:R-:W-:Y:S01]  /*2190*/  IMAD R222, R222, c[0x0][0x190], RZ ;  /* 0x00006400dede7a24 */ /* 0x000fe200078e02ff */
[C---:B------:R-:W-:Y:S01]  /*21a0*/  SEL R27, R2.reuse, R37, !P6 ;  /* 0x00000025021b7207 */ /* 0x040fe20007000000 */
[----:B------:R-:W-:Y:S01]  /*21b0*/  @!P5 IMAD.MOV R5, RZ, RZ, -R5 ;  /* 0x000000ffff05d224 */ /* 0x000fe200078e0a05 */
        /* <DEDUP_REMOVED lines=34> */
[----:B------:R-:W-:Y:S01]  /*23e0*/  ISETP.GE.AND P6, PT, R28, RZ, PT ;  /* 0x000000ff1c00720c */ /* 0x000fe20003fc6270 */
[----:B------:R-:W-:Y:S01]  /*23f0*/  IMAD R25, R25, c[0x0][0x190], RZ ;  /* 0x0000640019197a24 */ /* 0x000fe200078e02ff */
[----:B------:R-:W-:Y:S01]  /*2400*/  IADD3 R2, R3, -0x9, RZ ;  /* 0xfffffff703027810 */ /* 0x000fe20007ffe0ff */
[----:B------:R-:W-:Y:S01]  /*2410*/  IMAD R26, R26, c[0x0][0x190], RZ ;  /* 0x000064001a1a7a24 */ /* 0x000fe200078e02ff */
[----:B------:R-:W-:Y:S01]  /*2420*/  ISETP.NE.AND P2, PT, RZ, c[0x0][0x178], PT ;  /* 0x00005e00ff007a0c */ /* 0x000fe20003f45270 */
[----:B------:R-:W-:Y:S01]  /*2430*/  IMAD R11, R11, c[0x0][0x190], RZ ;  /* 0x000064000b0b7a24 */ /* 0x000fe200078e02ff */
[----:B------:R-:W-:Y:S01]  /*2440*/  ISETP.GE.U32.AND P4, PT, R2, 0x7fffffd8, PT ;  /* 0x7fffffd80200780c */ /* 0x000fe20003f86070 */
[----:B------:R-:W-:Y:S01]  /*2450*/  IMAD R8, R8, c[0x0][0x190], RZ ;  /* 0x0000640008087a24 */ /* 0x000fe200078e02ff */
[----:B------:R-:W-:-:S02]  /*2460*/  IADD3 R2, R3, -0x11, RZ ;  /* 0xffffffef03027810 */ /* 0x000fc40007ffe0ff */
[----:B------:R-:W-:Y:S02]  /*2470*/  LOP3.LUT R0, RZ, c[0x0][0x178], RZ, 0x33, !PT ;  /* 0x00005e00ff007a12 */ /* 0x000fe400078e33ff */
[C---:B------:R-:W-:Y:S01]  /*2480*/  LEA R31, P5, R99.reuse, c[0x0][0x168], 0x2 ;  /* 0x00005a00631f7a11 */ /* 0x040fe200078a10ff */
[----:B------:R-:W-:Y:S01]  /*2490*/  @!P6 IMAD.MOV R7, RZ, RZ, -R7 ;  /* 0x000000ffff07e224 */ /* 0x000fe200078e0a07 */
[----:B------:R-:W-:Y:S02]  /*24a0*/  ISETP.GE.U32.AND P6, PT, R2, 0x7fffffd0, PT ;  /* 0x7fffffd00200780c */ /* 0x000fe40003fc6070 */
[----:B------:R-:W-:Y:S02]  /*24b0*/  SEL R2, R0, R5, !P2 ;  /* 0x0000000500027207 */ /* 0x000fe40005000000 */
[----:B------:R-:W-:Y:S02]  /*24c0*/  ISETP.GE.U32.AND P1, PT, R4, 0x7fffffd4, PT ;  /* 0x7fffffd40400780c */ /* 0x000fe40003f26070 */
[----:B------:R-:W-:Y:S01]  /*24d0*/  LEA.HI.X.SX32 R5, R99, c[0x0][0x16c], 0x2, P5 ;  /* 0x00005b0063057a11 */ /* 0x000fe200028f16ff */
[----:B------:R-:W-:Y:S01]  /*24e0*/  IMAD R2, R2, c[0x0][0x184], RZ ;  /* 0x0000610002027a24 */ /* 0x000fe200078e02ff */
[----:B------:R-:W-:Y:S01]  /*24f0*/  SEL R4, R0, R7, !P2 ;  /* 0x0000000700047207 */ /* 0x000fe20005000000 */
[----:B------:R-:W-:Y:S01]  /*2500*/  IMAD R7, R233, 0x5, RZ ;  /* 0x00000005e9077824 */ /* 0x000fe200078e02ff */
[-C--:B------:R-:W-:Y:S01]  /*2510*/  LEA R90, P5, R232, R31.reuse, 0x2 ;  /* 0x0000001fe85a7211 */ /* 0x080fe200078a10ff */
[----:B------:R-:W-:Y:S01]  /*2520*/  IMAD.SHL.U32 R6, R2, 0x4, RZ ;  /* 0x0000000402067824 */ /* 0x000fe200078e00ff */
[----:B------:R-:W-:Y:S01]  /*2530*/  LEA R60, P2, R231, R31, 0x2 ;  /* 0x0000001fe73c7211 */ /* 0x000fe200078410ff */
[----:B------:R-:W-:Y:S01]  /*2540*/  IMAD R4, R4, c[0x0][0x184], RZ ;  /* 0x0000610004047a24 */ /* 0x000fe200078e02ff */
[----:B------:R-:W-:-:S02]  /*2550*/  LEA.HI.X.SX32 R91, R232, R5, 0x2, P5 ;  /* 0x00000005e85b7211 */ /* 0x000fc400028f16ff */
[----:B------:R-:W-:Y:S01]  /*2560*/  LEA R88, P5, R230, R31, 0x2 ;  /* 0x0000001fe6587211 */ /* 0x000fe200078a10ff */
[----:B------:R-:W-:Y:S01]  /*2570*/  IMAD.SHL.U32 R9, R4, 0x4, RZ ;  /* 0x0000000404097824 */ /* 0x000fe200078e00ff */
[----:B------:R-:W-:Y:S01]  /*2580*/  LEA.HI.X.SX32 R61, R231, R5, 0x2, P2 ;  /* 0x00000005e73d7211 */ /* 0x000fe200010f16ff */
[----:B------:R-:W-:Y:S01]  /*2590*/  STL [R1+0x564], R6 ;  /* 0x0005640601007387 */ /* 0x000fe20000100800 */
[C---:B------:R-:W-:Y:S02]  /*25a0*/  LEA R58, P2, R229.reuse, R31, 0x2 ;  /* 0x0000001fe53a7211 */ /* 0x040fe400078410ff */
[----:B------:R-:W-:Y:S01]  /*25b0*/  LEA.HI.X.SX32 R89, R230, R5, 0x2, P5 ;  /* 0x00000005e6597211 */ /* 0x000fe200028f16ff */
[----:B------:R2:W-:Y:S01]  /*25c0*/  STL [R1+0x560], R9 ;  /* 0x0005600901007387 */ /* 0x0005e20000100800 */
[----:B-1----:R-:W-:Y:S02]  /*25d0*/  LEA R28, P5, R228, R31, 0x2 ;  /* 0x0000001fe41c7211 */ /* 0x002fe400078a10ff */
[----:B------:R-:W-:-:S02]  /*25e0*/  LEA.HI.X.SX32 R59, R229, R5, 0x2, P2 ;  /* 0x00000005e53b7211 */ /* 0x000fc400010f16ff */
[C---:B------:R-:W-:Y:S02]  /*25f0*/  LEA R56, P2, R227.reuse, R31, 0x2 ;  /* 0x0000001fe3387211 */ /* 0x040fe400078410ff */
[----:B------:R-:W-:Y:S02]  /*2600*/  LEA.HI.X.SX32 R29, R228, R5, 0x2, P5 ;  /* 0x00000005e41d7211 */ /* 0x000fe400028f16ff */
[C---:B------:R-:W-:Y:S02]  /*2610*/  LEA R86, P5, R226.reuse, R31, 0x2 ;  /* 0x0000001fe2567211 */ /* 0x040fe400078a10ff */
[----:B------:R-:W-:Y:S02]  /*2620*/  LEA.HI.X.SX32 R57, R227, R5, 0x2, P2 ;  /* 0x00000005e3397211 */ /* 0x000fe400010f16ff */
[----:B------:R-:W-:Y:S02]  /*2630*/  LEA R54, P2, R225, R31, 0x2 ;  /* 0x0000001fe1367211 */ /* 0x000fe400078410ff */
        /* <DEDUP_REMOVED lines=9> */
[----:B------:R-:W-:Y:S02]  /*26d0*/  LEA R80, P5, R220, R31, 0x2 ;  /* 0x0000001fdc507211 */ /* 0x000fe400078a10ff */
        /* <DEDUP_REMOVED lines=39> */
[----:B------:R-:W-:Y:S02]  /*2950*/  IADD3 R218, P5, R6, c[0x0][0x160], RZ ;  /* 0x0000580006da7a10 */ /* 0x000fe40007fbe0ff */
[----:B------:R-:W-:Y:S01]  /*2960*/  LEA.HI.X.SX32 R31, R8, R5, 0x2, P2 ;  /* 0x00000005081f7211 */ /* 0x000fe200010f16ff */
[----:B------:R-:W-:Y:S01]  /*2970*/  IMAD.SHL.U32 R5, R233, 0x4, RZ ;  /* 0x00000004e9057824 */ /* 0x000fe200078e00ff */
[----:B------:R-:W-:Y:S01]  /*2980*/  IADD3 R110, P2, R9, c[0x0][0x160], RZ ;  /* 0x00005800096e7a10 */ /* 0x000fe20007f5e0ff */
[----:B--2---:R-:W-:Y:S01]  /*2990*/  IMAD R9, R233, 0x7, RZ ;  /* 0x00000007e9097824 */ /* 0x004fe200078e02ff */
[C---:B------:R-:W-:Y:S02]  /*29a0*/  IADD3 R0, R3.reuse, -0x15, RZ ;  /* 0xffffffeb03007810 */ /* 0x040fe40007ffe0ff */
[----:B------:R-:W-:Y:S02]  /*29b0*/  LEA.HI.X.SX32 R219, R2, c[0x0][0x164], 0x2, P5 ;  /* 0x0000590002db7a11 */ /* 0x000fe400028f16ff */
[----:B------:R-:W-:-:S02]  /*29c0*/  IADD3 R6, R3, -0x19, RZ ;  /* 0xffffffe703067810 */ /* 0x000fc40007ffe0ff */
[----:B------:R-:W-:Y:S01]  /*29d0*/  LEA.HI.X.SX32 R111, R4, c[0x0][0x164], 0x2, P2 ;  /* 0x00005900046f7a11 */ /* 0x000fe200010f16ff */
[----:B------:R1:W-:Y:S01]  /*29e0*/  LDGSTS.E [R92], [R218.64], !P3 ;  /* 0x00000000da5c7fae */ /* 0x0003e2000d921844 */
[----:B------:R-:W-:Y:S01]  /*29f0*/  ISETP.GE.U32.AND P5, PT, R0, 0x7fffffcc, PT ;  /* 0x7fffffcc0000780c */ /* 0x000fe20003fa6070 */
[----:B------:R-:W-:Y:S01]  /*2a00*/  IMAD.WIDE R112, R5, 0x4, R218 ;  /* 0x0000000405707825 */ /* 0x000fe200078e02da */
[----:B------:R-:W-:Y:S01]  /*2a10*/  IADD3 R0, R3, -0x1d, RZ ;  /* 0xffffffe303007810 */ /* 0x000fe20007ffe0ff */
[----:B------:R1:W-:Y:S01]  /*2a20*/  LDGSTS.E [R92+0x200], [R110.64], !P3 ;  /* 0x002000006e5c7fae */ /* 0x0003e2000d921844 */
[----:B------:R-:W-:Y:S01]  /*2a30*/  ISETP.GE.U32.AND P2, PT, R6, 0x7fffffc8, PT ;  /* 0x7fffffc80600780c */ /* 0x000fe20003f46070 */
[----:B------:R-:W-:Y:S01]  /*2a40*/  IMAD.WIDE R114, R5, 0x4, R110 ;  /* 0x0000000405727825 */ /* 0x000fe200078e026e */
[----:B------:R-:W-:Y:S01]  /*2a50*/  ISETP.GE.U32.AND P3, PT, R0, 0x7fffffc4, PT ;  /* 0x7fffffc40000780c */ /* 0x000fe20003f66070 */
[----:B------:R1:W-:Y:S01]  /*2a60*/  LDGSTS.E [R92+0x1000], [R112.64], !P0 ;  /* 0x01000000705c7fae */ /* 0x0003e2000c121844 */
[----:B------:R-:W-:Y:S01]  /*2a70*/  IADD3 R0, R3, -0x2, RZ ;  /* 0xfffffffe03007810 */ /* 0x000fe20007ffe0ff */
[----:B------:R-:W-:-:S02]  /*2a80*/  IMAD.SHL.U32 R6, R233, 0x8, RZ ;  /* 0x00000008e9067824 */ /* 0x000fc400078e00ff */
[----:B------:R1:W-:Y:S01]  /*2a90*/  LDGSTS.E [R92+0x1200], [R114.64], !P0 ;  /* 0x01200000725c7fae */ /* 0x0003e2000c121844 */
[----:B------:R-:W-:Y:S01]  /*2aa0*/  IMAD R5, R233, 0xc, RZ ;  /* 0x0000000ce9057824 */ /* 0x000fe200078e02ff */
[----:B------:R-:W-:Y:S01]  /*2ab0*/  ISETP.GE.U32.AND P0, PT, R0, 0x7fffffdf, PT ;  /* 0x7fffffdf0000780c */ /* 0x000fe20003f06070 */
[----:B------:R-:W-:Y:S01]  /*2ac0*/  IMAD.WIDE R116, R6, 0x4, R218 ;  /* 0x0000000406747825 */ /* 0x000fe200078e02da */
[----:B------:R-:W-:-:S03]  /*2ad0*/  IADD3 R0, R3, -0x6, RZ ;  /* 0xfffffffa03007810 */ /* 0x000fc60007ffe0ff */
[----:B------:R-:W-:Y:S01]  /*2ae0*/  IMAD.WIDE R118, R6, 0x4, R110 ;  /* 0x0000000406767825 */ /* 0x000fe200078e026e */
[----:B------:R1:W-:Y:S01]  /*2af0*/  LDGSTS.E [R92+0x2000], [R116.64], !P4 ;  /* 0x02000000745c7fae */ /* 0x0003e2000e121844 */
[----:B------:R-:W-:Y:S02]  /*2b00*/  LOP3.LUT R6, R92, 0x20, RZ, 0x3c, !PT ;  /* 0x000000205c067812 */ /* 0x000fe400078e3cff */
[C---:B------:R-:W-:Y:S01]  /*2b10*/  IMAD.WIDE R120, R5.reuse, 0x4, R218 ;  /* 0x0000000405787825 */ /* 0x040fe200078e02da */
[----:B------:R1:W-:Y:S01]  /*2b20*/  LDGSTS.E [R92+0x2200], [R118.64], !P4 ;  /* 0x02200000765c7fae */ /* 0x0003e2000e121844 */
[----:B------:R-:W-:Y:S02]  /*2b30*/  ISETP.GE.U32.AND P4, PT, R0, 0x7fffffdb, PT ;  /* 0x7fffffdb0000780c */ /* 0x000fe40003f86070 */
[----:B------:R-:W-:Y:S01]  /*2b40*/  IMAD.WIDE R122, R5, 0x4, R110 ;  /* 0x00000004057a7825 */ /* 0x000fe200078e026e */
[C---:B------:R-:W-:Y:S01]  /*2b50*/  IADD3 R0, R3.reuse, -0xa, RZ ;  /* 0xfffffff603007810 */ /* 0x040fe20007ffe0ff */
[----:B------:R1:W-:Y:S01]  /*2b60*/  LDGSTS.E [R92+0x3000], [R120.64], !P1 ;  /* 0x03000000785c7fae */ /* 0x0003e2000c921844 */
[----:B------:R-:W-:Y:S01]  /*2b70*/  IADD3 R5, R3, -0x1a, RZ ;  /* 0xffffffe603057810 */ /* 0x000fe20007ffe0ff */
[----:B------:R-:W-:-:S02]  /*2b80*/  IMAD.WIDE R124, R250, 0x4, R218 ;  /* 0x00000004fa7c7825 */ /* 0x000fc400078e02da */
[----:B------:R1:W-:Y:S01]  /*2b90*/  LDGSTS.E [R92+0x3200], [R122.64], !P1 ;  /* 0x032000007a5c7fae */ /* 0x0003e2000c921844 */
[----:B------:R-:W-:Y:S01]  /*2ba0*/  ISETP.GE.U32.AND P1, PT, R0, 0x7fffffd7, PT ;  /* 0x7fffffd70000780c */ /* 0x000fe20003f26070 */
[----:B------:R-:W-:Y:S01]  /*2bb0*/  IMAD.WIDE R126, R250, 0x4, R110 ;  /* 0x00000004fa7e7825 */ /* 0x000fe200078e026e */
[C---:B------:R-:W-:Y:S01]  /*2bc0*/  IADD3 R0, R3.reuse, -0xe, RZ ;  /* 0xfffffff203007810 */ /* 0x040fe20007ffe0ff */
[----:B------:R1:W-:Y:S02]  /*2bd0*/  LDGSTS.E [R92+0x4000], [R124.64], !P6 ;  /* 0x040000007c5c7fae */ /* 0x0003e4000f121844 */
[----:B------:R-:W-:Y:S02]  /*2be0*/  IMAD.WIDE R128, R246, 0x4, R218 ;  /* 0x00000004f6807825 */ /* 0x000fe400078e02da */
[----:B------:R1:W-:Y:S01]  /*2bf0*/  LDGSTS.E [R92+0x4200], [R126.64], !P6 ;  /* 0x042000007e5c7fae */ /* 0x0003e2000f121844 */
[----:B------:R-:W-:Y:S01]  /*2c00*/  ISETP.GE.U32.AND P6, PT, R0, 0x7fffffd3, PT ;  /* 0x7fffffd30000780c */ /* 0x000fe20003fc6070 */
[----:B------:R-:W-:Y:S01]  /*2c10*/  IMAD.WIDE R130, R246, 0x4, R110 ;  /* 0x00000004f6827825 */ /* 0x000fe200078e026e */
[----:B------:R-:W-:Y:S01]  /*2c20*/  IADD3 R0, R3, -0x12, RZ ;  /* 0xffffffee03007810 */ /* 0x000fe20007ffe0ff */
[----:B------:R1:W-:Y:S02]  /*2c30*/  LDGSTS.E [R92+0x5000], [R128.64], !P5 ;  /* 0x05000000805c7fae */ /* 0x0003e4000e921844 */
        /* <DEDUP_REMOVED lines=11> */
[----:B------:R1:W-:Y:S01]  /*2cf0*/  LDGSTS.E [R92+0x7000], [R136.64], !P3 ;  /* 0x07000000885c7fae */ /* 0x0003e2000d921844 */
[----:B------:R-:W-:Y:S01]  /*2d00*/  LOP3.LUT R238, R10, 0x1f, RZ, 0xc0, !PT ;  /* 0x0000001f0aee7812 */ /* 0x000fe200078ec0ff */
[----:B------:R-:W-:-:S02]  /*2d10*/  IMAD.WIDE R140, R233, 0x4, R218 ;  /* 0x00000004e98c7825 */ /* 0x000fc400078e02da */
[----:B------:R1:W-:Y:S01]  /*2d20*/  LDGSTS.E [R92+0x7200], [R138.64], !P3 ;  /* 0x072000008a5c7fae */ /* 0x0003e2000d921844 */
[----:B------:R-:W-:Y:S01]  /*2d30*/  ISETP.GE.U32.AND P3, PT, R5, 0x7fffffc7, PT ;  /* 0x7fffffc70500780c */ /* 0x000fe20003f66070 */
[----:B------:R-:W-:Y:S02]  /*2d40*/  IMAD.WIDE R142, R233, 0x4, R110 ;  /* 0x00000004e98e7825 */ /* 0x000fe400078e026e */
[----:B------:R2:W-:Y:S02]  /*2d50*/  LDGSTS.E [R6+0x400], [R140.64], !P0 ;  /* 0x004000008c067fae */ /* 0x0005e4000c121844 */
[C---:B------:R-:W-:Y:S02]  /*2d60*/  IMAD.WIDE R144, R7.reuse, 0x4, R218 ;  /* 0x0000000407907825 */ /* 0x040fe400078e02da */
[----:B------:R2:W-:Y:S01]  /*2d70*/  LDGSTS.E [R6+0x600], [R142.64], !P0 ;  /* 0x006000008e067fae */ /* 0x0005e2000c121844 */
[----:B------:R-:W-:Y:S01]  /*2d80*/  ISETP.GE.U32.AND P0, PT, R0, 0x7fffffc3, PT ;  /* 0x7fffffc30000780c */ /* 0x000fe20003f06070 */
[----:B------:R-:W-:Y:S01]  /*2d90*/  IMAD.WIDE R146, R7, 0x4, R110 ;  /* 0x0000000407927825 */ /* 0x000fe200078e026e */
[----:B------:R-:W-:Y:S01]  /*2da0*/  IADD3 R0, R3, -0x3, RZ ;  /* 0xfffffffd03007810 */ /* 0x000fe20007ffe0ff */
[----:B------:R2:W-:Y:S02]  /*2db0*/  LDGSTS.E [R6+0x1400], [R144.64], !P4 ;  /* 0x0140000090067fae */ /* 0x0005e4000e121844 */
[----:B------:R-:W-:-:S02]  /*2dc0*/  IMAD R7, R233, 0x9, RZ ;  /* 0x00000009e9077824 */ /* 0x000fc400078e02ff */
[----:B------:R2:W-:Y:S01]  /*2dd0*/  LDGSTS.E [R6+0x1600], [R146.64], !P4 ;  /* 0x0160000092067fae */ /* 0x0005e2000e121844 */
[----:B------:R-:W-:Y:S01]  /*2de0*/  IMAD R5, R233, 0xd, RZ ;  /* 0x0000000de9057824 */ /* 0x000fe200078e02ff */
[----:B------:R-:W-:Y:S01]  /*2df0*/  ISETP.GE.U32.AND P4, PT, R0, 0x7fffffde, PT ;  /* 0x7fffffde0000780c */ /* 0x000fe20003f86070 */
[----:B------:R-:W-:Y:S01]  /*2e00*/  IMAD.WIDE R148, R7, 0x4, R218 ;  /* 0x0000000407947825 */ /* 0x000fe200078e02da */
[----:B------:R-:W-:Y:S01]  /*2e10*/  IADD3 R0, R3, -0x7, RZ ;  /* 0xfffffff903007810 */ /* 0x000fe20007ffe0ff */
[----:B------:R-:W3:Y:S02]  /*2e20*/  S2R R250, SR_TID.X ;  /* 0x0000000000fa7919 */ /* 0x000ee40000002100 */
[----:B------:R-:W-:Y:S02]  /*2e30*/  IMAD.WIDE R150, R7, 0x4, R110 ;  /* 0x0000000407967825 */ /* 0x000fe400078e026e */
[----:B------:R2:W-:Y:S02]  /*2e40*/  LDGSTS.E [R6+0x2400], [R148.64], !P1 ;  /* 0x0240000094067fae */ /* 0x0005e4000c921844 */
[----:B------:R-:W-:-:S02]  /*2e50*/  IMAD.WIDE R152, R5, 0x4, R218 ;  /* 0x0000000405987825 */ /* 0x000fc400078e02da */
[----:B------:R2:W-:Y:S01]  /*2e60*/  LDGSTS.E [R6+0x2600], [R150.64], !P1 ;  /* 0x0260000096067fae */ /* 0x0005e2000c921844 */
[----:B------:R-:W-:Y:S01]  /*2e70*/  ISETP.GE.U32.AND P1, PT, R0, 0x7fffffda, PT ;  /* 0x7fffffda0000780c */ /* 0x000fe20003f26070 */
[----:B------:R-:W-:Y:S01]  /*2e80*/  IMAD.WIDE R154, R5, 0x4, R110 ;  /* 0x00000004059a7825 */ /* 0x000fe200078e026e */
[----:B------:R-:W-:Y:S01]  /*2e90*/  IADD3 R0, R3, -0xb, RZ ;  /* 0xfffffff503007810 */ /* 0x000fe20007ffe0ff */
[----:B------:R2:W-:Y:S02]  /*2ea0*/  LDGSTS.E [R6+0x3400], [R152.64], !P6 ;  /* 0x0340000098067fae */ /* 0x0005e4000f121844 */
[C---:B------:R-:W-:Y:S02]  /*2eb0*/  IMAD.WIDE R160, R245.reuse, 0x4, R218 ;  /* 0x00000004f5a07825 */ /* 0x040fe400078e02da */
[----:B------:R2:W-:Y:S01]  /*2ec0*/  LDGSTS.E [R6+0x3600], [R154.64], !P6 ;  /* 0x036000009a067fae */ /* 0x0005e2000f121844 */
[----:B------:R-:W-:Y:S01]  /*2ed0*/  ISETP.GE.U32.AND P6, PT, R0, 0x7fffffd6, PT ;  /* 0x7fffffd60000780c */ /* 0x000fe20003fc6070 */
[----:B------:R-:W-:Y:S01]  /*2ee0*/  IMAD.WIDE R162, R245, 0x4, R110 ;  /* 0x00000004f5a27825 */ /* 0x000fe200078e026e */
[----:B------:R-:W-:-:S02]  /*2ef0*/  LOP3.LUT R245, R92, 0x20, RZ, 0x3c, !PT ;  /* 0x000000205cf57812 */ /* 0x000fc400078e3cff */
[----:B------:R-:W-:Y:S01]  /*2f00*/  IADD3 R0, R3, -0xf, RZ ;  /* 0xfffffff103007810 */ /* 0x000fe20007ffe0ff */
[----:B------:R-:W-:Y:S01]  /*2f10*/  IMAD.WIDE R156, R249, 0x4, R218 ;  /* 0x00000004f99c7825 */ /* 0x000fe200078e02da */
[----:B---3--:R-:W-:-:S03]  /*2f20*/  LOP3.LUT R250, R250, 0x7f, RZ, 0xc0, !PT ;  /* 0x0000007ffafa7812 */ /* 0x008fc600078ec0ff */
[----:B------:R-:W-:Y:S01]  /*2f30*/  IMAD.WIDE R158, R249, 0x4, R110 ;  /* 0x00000004f99e7825 */ /* 0x000fe200078e026e */
[----:B------:R3:W-:Y:S01]  /*2f40*/  LDGSTS.E [R245+0x4400], [R156.64], !P5 ;  /* 0x044000009cf57fae */ /* 0x0007e2000e921844 */
[----:B------:R-:W-:Y:S02]  /*2f50*/  LOP3.LUT R249, R92, 0x40, RZ, 0x3c, !PT ;  /* 0x000000405cf97812 */ /* 0x000fe400078e3cff */
[----:B------:R-:W-:Y:S01]  /*2f60*/  IMAD.WIDE R164, R241, 0x4, R218 ;  /* 0x00000004f1a47825 */ /* 0x000fe200078e02da */
[----:B------:R4:W-:Y:S01]  /*2f70*/  LDGSTS.E [R245+0x4600], [R158.64], !P5 ;  /* 0x046000009ef57fae */ /* 0x0009e2000e921844 */
[----:B------:R-:W-:Y:S02]  /*2f80*/  ISETP.GE.U32.AND P5, PT, R0, 0x7fffffd2, PT ;  /* 0x7fffffd20000780c */ /* 0x000fe40003fa6070 */
[----:B------:R-:W-:Y:S01]  /*2f90*/  IADD3 R0, R3, -0x13, RZ ;  /* 0xffffffed03007810 */ /* 0x000fe20007ffe0ff */
[----:B------:R5:W-:Y:S01]  /*2fa0*/  LDGSTS.E [R245+0x5400], [R160.64], !P2 ;  /* 0x05400000a0f57fae */ /* 0x000be2000d121844 */
[----:B------:R-:W-:-:S03]  /*2fb0*/  IMAD.WIDE R166, R241, 0x4, R110 ;  /* 0x00000004f1a67825 */ /* 0x000fc600078e026e */
[----:B------:R1:W-:Y:S01]  /*2fc0*/  LDGSTS.E [R245+0x5600], [R162.64], !P2 ;  /* 0x05600000a2f57fae */ /* 0x0003e2000d121844 */
[----:B------:R-:W-:Y:S01]  /*2fd0*/  ISETP.GE.U32.AND P2, PT, R0, 0x7fffffce, PT ;  /* 0x7fffffce0000780c */ /* 0x000fe20003f46070 */
[----:B------:R-:W-:Y:S01]  /*2fe0*/  IMAD.WIDE R168, R237, 0x4, R218 ;  /* 0x00000004eda87825 */ /* 0x000fe200078e02da */
[----:B------:R-:W-:Y:S01]  /*2ff0*/  IADD3 R0, R3, -0x17, RZ ;  /* 0xffffffe903007810 */ /* 0x000fe20007ffe0ff */
[----:B------:R1:W-:Y:S02]  /*3000*/  LDGSTS.E [R245+0x6400], [R164.64], !P3 ;  /* 0x06400000a4f57fae */ /* 0x0003e4000d921844 */
[----:B------:R-:W-:Y:S02]  /*3010*/  IMAD.WIDE R170, R237, 0x4, R110 ;  /* 0x00000004edaa7825 */ /* 0x000fe400078e026e */
[----:B------:R1:W-:Y:S01]  /*3020*/  LDGSTS.E [R245+0x6600], [R166.64], !P3 ;  /* 0x06600000a6f57fae */ /* 0x0003e2000d921844 */
[----:B------:R-:W-:Y:S01]  /*3030*/  ISETP.GE.U32.AND P3, PT, R0, 0x7fffffca, PT ;  /* 0x7fffffca0000780c */ /* 0x000fe20003f66070 */
[----:B--2---:R-:W-:Y:S01]  /*3040*/  IMAD.SHL.U32 R6, R233, 0x2, RZ ;  /* 0x00000002e9067824 */ /* 0x004fe200078e00ff */
[----:B------:R-:W-:Y:S01]  /*3050*/  IADD3 R0, R3, -0x1b, RZ ;  /* 0xffffffe503007810 */ /* 0x000fe20007ffe0ff */
[----:B------:R2:W-:Y:S01]  /*3060*/  LDGSTS.E [R245+0x7400], [R168.64], !P0 ;  /* 0x07400000a8f57fae */ /* 0x0005e2000c121844 */
[----:B------:R-:W-:-:S02]  /*3070*/  IMAD R5, R233, 0x6, RZ ;  /* 0x00000006e9057824 */ /* 0x000fc400078e02ff */
[----:B------:R-:W-:Y:S01]  /*3080*/  IMAD.WIDE R172, R6, 0x4, R218 ;  /* 0x0000000406ac7825 */ /* 0x000fe200078e02da */
[----:B------:R1:W-:Y:S01]  /*3090*/  LDGSTS.E [R245+0x7600], [R170.64], !P0 ;  /* 0x07600000aaf57fae */ /* 0x0003e2000c121844 */
[----:B------:R-:W-:Y:S02]  /*30a0*/  ISETP.GE.U32.AND P0, PT, R0, 0x7fffffc6, PT ;  /* 0x7fffffc60000780c */ /* 0x000fe40003f06070 */
[----:B------:R-:W-:Y:S01]  /*30b0*/  IMAD.WIDE R174, R6, 0x4, R110 ;  /* 0x0000000406ae7825 */ /* 0x000fe200078e026e */
[----:B------:R-:W-:Y:S01]  /*30c0*/  IADD3 R0, R3, -0x1f, RZ ;  /* 0xffffffe103007810 */ /* 0x000fe20007ffe0ff */
[----:B------:R1:W-:Y:S01]  /*30d0*/  LDGSTS.E [R249+0x800], [R172.64], !P4 ;  /* 0x00800000acf97fae */ /* 0x0003e2000e121844 */
[----:B------:R-:W-:Y:S01]  /*30e0*/  LOP3.LUT R6, R92, 0x60, RZ, 0x3c, !PT ;  /* 0x000000605c067812 */ /* 0x000fe200078e3cff */
        /* <DEDUP_REMOVED lines=8> */
[----:B------:R-:W-:Y:S01]  /*3170*/  ISETP.GE.U32.AND P1, PT, R0, 0x7fffffdd, PT ;  /* 0x7fffffdd0000780c */ /* 0x000fe20003f26070 */
[----:B------:R-:W-:Y:S01]  /*3180*/  IMAD.WIDE R180, R5, 0x4, R218 ;  /* 0x0000000405b47825 */ /* 0x000fe200078e02da */
[----:B------:R-:W-:-:S03]  /*3190*/  IADD3 R0, R3, -0x8, RZ ;  /* 0xfffffff803007810 */ /* 0x000fc60007ffe0ff */
[----:B------:R-:W-:Y:S01]  /*31a0*/  IMAD.WIDE R182, R5, 0x4, R110 ;  /* 0x0000000405b67825 */ /* 0x000fe200078e026e */
[----:B------:R1:W-:Y:S03]  /*31b0*/  LDGSTS.E [R249+0x2800], [R180.64], !P6 ;  /* 0x02800000b4f97fae */ /* 0x0003e6000f121844 */
[----:B------:R-:W-:Y:S01]  /*31c0*/  IMAD.WIDE R184, R252, 0x4, R218 ;  /* 0x00000004fcb87825 */ /* 0x000fe200078e02da */
[----:B------:R1:W-:Y:S01]  /*31d0*/  LDGSTS.E [R249+0x2a00], [R182.64], !P6 ;  /* 0x02a00000b6f97fae */ /* 0x0003e2000f121844 */
[----:B------:R-:W-:Y:S02]  /*31e0*/  ISETP.GE.U32.AND P6, PT, R0, 0x7fffffd9, PT ;  /* 0x7fffffd90000780c */ /* 0x000fe40003fc6070 */
        /* <DEDUP_REMOVED lines=18> */
[----:B------:R-:W-:Y:S01]  /*3310*/  IMAD R5, R233, 0x3, RZ ;  /* 0x00000003e9057824 */ /* 0x000fe200078e02ff */
[----:B------:R-:W-:Y:S01]  /*3320*/  IADD3 R0, R3, -0x18, RZ ;  /* 0xffffffe803007810 */ /* 0x000fe20007ffe0ff */
[----:B------:R-:W-:Y:S01]  /*3330*/  IMAD.WIDE R198, R240, 0x4, R110 ;  /* 0x00000004f0c67825 */ /* 0x000fe200078e026e */
[----:B------:R1:W-:Y:S03]  /*3340*/  LDGSTS.E [R249+0x6800], [R196.64], !P0 ;  /* 0x06800000c4f97fae */ /* 0x0003e6000c121844 */
[----:B------:R-:W-:Y:S01]  /*3350*/  IMAD.WIDE R200, R236, 0x4, R218 ;  /* 0x00000004ecc87825 */ /* 0x000fe200078e02da */
[----:B------:R1:W-:Y:S01]  /*3360*/  LDGSTS.E [R249+0x6a00], [R198.64], !P0 ;  /* 0x06a00000c6f97fae */ /* 0x0003e2000c121844 */
[----:B------:R-:W-:-:S02]  /*3370*/  ISETP.GE.U32.AND P0, PT, R0, 0x7fffffc9, PT ;  /* 0x7fffffc90000780c */ /* 0x000fc40003f06070 */
[----:B------:R-:W-:Y:S01]  /*3380*/  IMAD.WIDE R202, R236, 0x4, R110 ;  /* 0x00000004ecca7825 */ /* 0x000fe200078e026e */
[----:B------:R1:W-:Y:S01]  /*3390*/  LDGSTS.E [R249+0x7800], [R200.64], !P4 ;  /* 0x07800000c8f97fae */ /* 0x0003e2000e121844 */
[----:B------:R-:W-:Y:S02]  /*33a0*/  IADD3 R0, R3, -0x1c, RZ ;  /* 0xffffffe403007810 */ /* 0x000fe40007ffe0ff */
[C---:B------:R-:W-:Y:S01]  /*33b0*/  IMAD.WIDE R204, R5.reuse, 0x4, R218 ;  /* 0x0000000405cc7825 */ /* 0x040fe200078e02da */
[----:B------:R1:W-:Y:S01]  /*33c0*/  LDGSTS.E [R249+0x7a00], [R202.64], !P4 ;  /* 0x07a00000caf97fae */ /* 0x0003e2000e121844 */
[----:B------:R-:W-:Y:S02]  /*33d0*/  ISETP.GE.U32.AND P4, PT, R0, 0x7fffffc5, PT ;  /* 0x7fffffc50000780c */ /* 0x000fe40003f86070 */
[----:B------:R-:W-:Y:S01]  /*33e0*/  IMAD.WIDE R206, R5, 0x4, R110 ;  /* 0x0000000405ce7825 */ /* 0x000fe200078e026e */
[----:B------:R1:W-:Y:S01]  /*33f0*/  LDGSTS.E [R6+0xc00], [R204.64], !P1 ;  /* 0x00c00000cc067fae */ /* 0x0003e2000c921844 */
[----:B------:R-:W-:-:S02]  /*3400*/  IADD3 R5, R3, -0x20, RZ ;  /* 0xffffffe003057810 */ /* 0x000fc40007ffe0ff */
[----:B------:R-:W-:Y:S01]  /*3410*/  IMAD R7, R233, 0xb, RZ ;  /* 0x0000000be9077824 */ /* 0x000fe200078e02ff */
[----:B------:R1:W-:Y:S01]  /*3420*/  LDGSTS.E [R6+0xe00], [R206.64], !P1 ;  /* 0x00e00000ce067fae */ /* 0x0003e2000c921844 */
[----:B------:R-:W-:Y:S01]  /*3430*/  IMAD.WIDE R208, R9, 0x4, R218 ;  /* 0x0000000409d07825 */ /* 0x000fe200078e02da */
[----:B------:R-:W-:-:S03]  /*3440*/  ISETP.GE.AND P1, PT, R238, R5, PT ;  /* 0x00000005ee00720c */ /* 0x000fc60003f26270 */
[----:B------:R-:W-:Y:S01]  /*3450*/  IMAD.WIDE R210, R9, 0x4, R110 ;  /* 0x0000000409d27825 */ /* 0x000fe200078e026e */
[----:B------:R1:W-:Y:S01]  /*3460*/  LDGSTS.E [R6+0x1c00], [R208.64], !P6 ;  /* 0x01c00000d0067fae */ /* 0x0003e2000f121844 */
[----:B------:R-:W-:Y:S02]  /*3470*/  SEL R9, RZ, 0x4, P1 ;  /* 0x00000004ff097807 */ /* 0x000fe40000800000 */
[C---:B------:R-:W-:Y:S01]  /*3480*/  IMAD.WIDE R212, R7.reuse, 0x4, R218 ;  /* 0x0000000407d47825 */ /* 0x040fe200078e02da */
[----:B------:R1:W-:Y:S01]  /*3490*/  LDGSTS.E [R6+0x1e00], [R210.64], !P6 ;  /* 0x01e00000d2067fae */ /* 0x0003e2000f121844 */
[----:B------:R-:W-:Y:S02]  /*34a0*/  ISETP.GT.AND P6, PT, R234, 0x1f, PT ;  /* 0x0000001fea00780c */ /* 0x000fe40003fc4270 */
[----:B------:R-:W-:Y:S01]  /*34b0*/  IMAD.WIDE R214, R7, 0x4, R110 ;  /* 0x0000000407d67825 */ /* 0x000fe200078e026e */
[----:B------:R1:W-:Y:S01]  /*34c0*/  LDGSTS.E [R6+0x2c00], [R212.64], !P5 ;  /* 0x02c00000d4067fae */ /* 0x0003e2000e921844 */
[----:B------:R-:W-:-:S02]  /*34d0*/  SEL R0, RZ, 0x4, !P6 ;  /* 0x00000004ff007807 */ /* 0x000fc40007000000 */
[----:B------:R-:W-:Y:S01]  /*34e0*/  ISETP.GT.AND P1, PT, R234, 0x3f, PT ;  /* 0x0000003fea00780c */ /* 0x000fe20003f24270 */
[----:B------:R1:W-:Y:S01]  /*34f0*/  LDGSTS.E [R6+0x2e00], [R214.64], !P5 ;  /* 0x02e00000d6067fae */ /* 0x0003e2000e921844 */
[----:B------:R-:W-:Y:S01]  /*3500*/  ISETP.GE.AND P5, PT, R238, c[0x0][0x180], PT ;  /* 0x00006000ee007a0c */ /* 0x000fe20003fa6270 */
[----:B------:R-:W-:-:S03]  /*3510*/  IMAD.WIDE R216, R251, 0x4, R218 ;  /* 0x00000004fbd87825 */ /* 0x000fc600078e02da */
[----:B------:R-:W-:Y:S01]  /*3520*/  SEL R0, R0, RZ, !P5 ;  /* 0x000000ff00007207 */ /* 0x000fe20006800000 */
[----:B------:R-:W-:Y:S01]  /*3530*/  IMAD.WIDE R102, R247, 0x4, R110 ;  /* 0x00000004f7667825 */ /* 0x000fe200078e026e */
[----:B------:R-:W-:Y:S02]  /*3540*/  ISETP.GE.U32.AND P5, PT, R5, 0x7fffffc1, PT ;  /* 0x7fffffc10500780c */ /* 0x000fe40003fa6070 */
[----:B------:R-:W-:Y:S01]  /*3550*/  SEL R5, R9, RZ, P1 ;  /* 0x000000ff09057207 */ /* 0x000fe20000800000 */
[----:B------:R-:W-:Y:S01]  /*3560*/  IMAD.WIDE R100, R243, 0x4, R218 ;  /* 0x00000004f3647825 */ /* 0x000fe200078e02da */
[----:B------:R-:W-:Y:S02]  /*3570*/  LOP3.LUT R9, R92, 0x60, RZ, 0x3c, !PT ;  /* 0x000000605c097812 */ /* 0x000fe400078e3cff */
[----:B------:R-:W-:Y:S01]  /*3580*/  ISETP.NE.U32.AND P1, PT, R5, RZ, PT ;  /* 0x000000ff0500720c */ /* 0x000fe20003f25070 */
[----:B-1----:R-:W-:Y:S01]  /*3590*/  IMAD.WIDE R6, R251, 0x4, R110 ;  /* 0x00000004fb067825 */ /* 0x002fe200078e026e */
[----:B------:R-:W-:Y:S01]  /*35a0*/  IADD3 R5, R3, -0x2d, RZ ;  /* 0xffffffd303057810 */ /* 0x000fe20007ffe0ff */
[----:B------:R1:W-:Y:S02]  /*35b0*/  LDGSTS.E [R9+0x3c00], [R216.64], !P2 ;  /* 0x03c00000d8097fae */ /* 0x0003e4000d121844 */
[----:B------:R-:W-:-:S02]  /*35c0*/  IMAD.WIDE R92, R247, 0x4, R218 ;  /* 0x00000004f75c7825 */ /* 0x000fc400078e02da */
[----:B------:R1:W-:Y:S01]  /*35d0*/  LDGSTS.E [R9+0x3e00], [R6.64], !P2 ;  /* 0x03e0000006097fae */ /* 0x0003e2000d121844 */
[----:B------:R-:W-:Y:S01]  /*35e0*/  ISETP.NE.U32.AND P2, PT, R0, RZ, PT ;  /* 0x000000ff0000720c */ /* 0x000fe20003f45070 */
[----:B------:R-:W-:Y:S01]  /*35f0*/  IMAD.WIDE R104, R243, 0x4, R110 ;  /* 0x00000004f3687825 */ /* 0x000fe200078e026e */
[----:B------:R-:W-:Y:S01]  /*3600*/  IADD3 R0, R3, -0x21, RZ ;  /* 0xffffffdf03007810 */ /* 0x000fe20007ffe0ff */
[----:B------:R1:W-:Y:S02]  /*3610*/  LDGSTS.E [R9+0x4c00], [R92.64], !P3 ;  /* 0x04c000005c097fae */ /* 0x0003e4000d921844 */
[C---:B------:R-:W-:Y:S02]  /*3620*/  IMAD.WIDE R96, R239.reuse, 0x4, R218 ;  /* 0x00000004ef607825 */ /* 0x040fe400078e02da */
        /* <DEDUP_REMOVED lines=9> */
[----:B------:R-:W-:Y:S01]  /*36c0*/  IADD3 R0, R3, -0x29, RZ ;  /* 0xffffffd703007810 */ /* 0x000fe20007ffe0ff */
[----:B------:R1:W-:Y:S02]  /*36d0*/  LDGSTS.E [R9+0x6c00], [R96.64], !P4 ;  /* 0x06c0000060097fae */ /* 0x0003e4000e121844 */
[----:B------:R-:W-:Y:S02]  /*36e0*/  IMAD.SHL.U32 R242, R233, 0x20, RZ ;  /* 0x00000020e9f27824 */ /* 0x000fe400078e00ff */
[----:B------:R1:W-:Y:S01]  /*36f0*/  LDGSTS.E [R9+0x6e00], [R106.64], !P4 ;  /* 0x06e000006a097fae */ /* 0x0003e2000e121844 */
[----:B------:R-:W-:Y:S01]  /*3700*/  ISETP.GE.U32.AND P4, PT, R0, 0x7fffffb8, PT ;  /* 0x7fffffb80000780c */ /* 0x000fe20003f86070 */
[----:B------:R-:W-:Y:S01]  /*3710*/  IMAD.WIDE R218, R242, 0x4, R218 ;  /* 0x00000004f2da7825 */ /* 0x000fe200078e02da */
[----:B------:R-:W-:Y:S01]  /*3720*/  LOP3.LUT R0, R10, 0x60, RZ, 0xc0, !PT ;  /* 0x000000600a007812 */ /* 0x000fe200078ec0ff */
[----:B------:R1:W-:Y:S02]  /*3730*/  LDGSTS.E [R9+0x7c00], [R94.64], !P5 ;  /* 0x07c000005e097fae */ /* 0x0003e4000e921844 */
[----:B------:R-:W-:Y:S01]  /*3740*/  IMAD.WIDE R110, R242, 0x4, R110 ;  /* 0x00000004f26e7825 */ /* 0x000fe200078e026e */
[----:B------:R-:W-:Y:S01]  /*3750*/  SHF.R.U32.HI R0, RZ, 0x1, R0 ;  /* 0x00000001ff007819 */ /* 0x000fe20000011600 */
[----:B------:R1:W-:Y:S01]  /*3760*/  LDGSTS.E [R9+0x7e00], [R108.64], !P5 ;  /* 0x07e000006c097fae */ /* 0x0003e2000e921844 */
[----:B------:R-:W-:Y:S01]  /*3770*/  ISETP.GE.U32.AND P5, PT, R5, 0x7fffffb4, PT ;  /* 0x7fffffb40500780c */ /* 0x000fe20003fa6070 */
[----:B------:R-:W-:-:S02]  /*3780*/  IMAD.SHL.U32 R5, R250, 0x4, RZ ;  /* 0x00000004fa057824 */ /* 0x000fc400078e00ff */
[----:B------:R-:W0:Y:S01]  /*3790*/  LDGDEPBAR ;  /* 0x00000000000079af */ /* 0x000e220000000000 */
[C---:B------:R-:W-:Y:S02]  /*37a0*/  IMAD.WIDE R112, R242.reuse, 0x4, R112 ;  /* 0x00000004f2707825 */ /* 0x040fe400078e0270 */
[----:B------:R-:W-:Y:S02]  /*37b0*/  LOP3.LUT R246, R5, R0, RZ, 0x3c, !PT ;  /* 0x0000000005f67212 */ /* 0x000fe400078e3cff */
[----:B------:R-:W-:Y:S01]  /*37c0*/  IADD3 R0, R3, -0x31, RZ ;  /* 0xffffffcf03007810 */ /* 0x000fe20007ffe0ff */
[----:B------:R-:W-:Y:S01]  /*37d0*/  IMAD.WIDE R114, R242, 0x4, R114 ;  /* 0x00000004f2727825 */ /* 0x000fe200078e0272 */
[----:B------:R-:W-:Y:S01]  /*37e0*/  LOP3.LUT R250, R246, 0x40, RZ, 0x3c, !PT ;  /* 0x00000040f6fa7812 */ /* 0x000fe200078e3cff */
[----:B------:R1:W-:Y:S02]  /*37f0*/  LDGSTS.E [R246+0x20000], [R90.64], P2 ;  /* 0x200000005af67fae */ /* 0x0003e40009121844 */
[----:B------:R-:W-:-:S02]  /*3800*/  IMAD.WIDE R116, R242, 0x4, R116 ;  /* 0x00000004f2747825 */ /* 0x000fc400078e0274 */
[----:B------:R1:W-:Y:S02]  /*3810*/  LDGSTS.E [R246+0x20400], [R88.64], P2 ;  /* 0x2040000058f67fae */ /* 0x0003e40009121844 */
[C---:B------:R-:W-:Y:S02]  /*3820*/  IMAD.WIDE R118, R242.reuse, 0x4, R118 ;  /* 0x00000004f2767825 */ /* 0x040fe400078e0276 */
[----:B------:R1:W-:Y:S02]  /*3830*/  LDGSTS.E [R246+0x20800], [R28.64], P2 ;  /* 0x208000001cf67fae */ /* 0x0003e40009121844 */
[C---:B------:R-:W-:Y:S02]  /*3840*/  IMAD.WIDE R120, R242.reuse, 0x4, R120 ;  /* 0x00000004f2787825 */ /* 0x040fe400078e0278 */
        /* <DEDUP_REMOVED lines=35> */
[C---:B---3--:R-:W-:Y:S02]  /*3a80*/  IMAD.WIDE R156, R242.reuse, 0x4, R156 ;  /* 0x00000004f29c7825 */ /* 0x048fe400078e029c */
[----:B------:R3:W-:Y:S02]  /*3a90*/  LDGSTS.E [R250+0x21600], [R50.64], P2 ;  /* 0x2160000032fa7fae */ /* 0x0007e40009121844 */
[----:B----4-:R-:W-:-:S02]  /*3aa0*/  IMAD.WIDE R158, R242, 0x4, R158 ;  /* 0x00000004f29e7825 */ /* 0x010fc400078e029e */
[----:B------:R4:W-:Y:S02]  /*3ab0*/  LDGSTS.E [R250+0x21a00], [R48.64], P2 ;  /* 0x21a0000030fa7fae */ /* 0x0009e40009121844 */
[C---:B-----5:R-:W-:Y:S02]  /*3ac0*/  IMAD.WIDE R160, R242.reuse, 0x4, R160 ;  /* 0x00000004f2a07825 */ /* 0x060fe400078e02a0 */
[----:B------:R5:W-:Y:S02]  /*3ad0*/  LDGSTS.E [R250+0x21e00], [R46.64], P2 ;  /* 0x21e000002efa7fae */ /* 0x000be40009121844 */
[C---:B------:R-:W-:Y:S02]  /*3ae0*/  IMAD.WIDE R162, R242.reuse, 0x4, R162 ;  /* 0x00000004f2a27825 */ /* 0x040fe400078e02a2 */
[----:B------:R1:W-:Y:S02]  /*3af0*/  LDGSTS.E [R250+0x22200], [R44.64], P2 ;  /* 0x222000002cfa7fae */ /* 0x0003e40009121844 */
[----:B------:R-:W-:-:S02]  /*3b00*/  IMAD.WIDE R164, R242, 0x4, R164 ;  /* 0x00000004f2a47825 */ /* 0x000fc400078e02a4 */
[----:B------:R1:W-:Y:S02]  /*3b10*/  LDGSTS.E [R250+0x22600], [R42.64], P2 ;  /* 0x226000002afa7fae */ /* 0x0003e40009121844 */
[C---:B------:R-:W-:Y:S02]  /*3b20*/  IMAD.WIDE R166, R242.reuse, 0x4, R166 ;  /* 0x00000004f2a67825 */ /* 0x040fe400078e02a6 */
[----:B------:R1:W-:Y:S02]  /*3b30*/  LDGSTS.E [R250+0x22a00], [R40.64], P2 ;  /* 0x22a0000028fa7fae */ /* 0x0003e40009121844 */
[C---:B--2---:R-:W-:Y:S02]  /*3b40*/  IMAD.WIDE R168, R242.reuse, 0x4, R168 ;  /* 0x00000004f2a87825 */ /* 0x044fe400078e02a8 */
        /* <DEDUP_REMOVED lines=8> */
[----:B------:R1:W-:Y:S01]  /*3bd0*/  LDGSTS.E [R250+0x23e00], [R30.64], P2 ;  /* 0x23e000001efa7fae */ /* 0x0003e20009121844 */
[----:B------:R-:W-:Y:S01]  /*3be0*/  ISETP.GE.U32.AND P2, PT, R0, 0x7fffffb0, PT ;  /* 0x7fffffb00000780c */ /* 0x000fe20003f46070 */
[C---:B------:R-:W-:Y:S01]  /*3bf0*/  IMAD.WIDE R178, R242.reuse, 0x4, R178 ;  /* 0x00000004f2b27825 */ /* 0x040fe200078e02b2 */
[----:B------:R-:W-:Y:S01]  /*3c00*/  IADD3 R0, R3, -0x35, RZ ;  /* 0xffffffcb03007810 */ /* 0x000fe20007ffe0ff */
[----:B------:R-:W0:Y:S02]  /*3c10*/  LDGDEPBAR ;  /* 0x00000000000079af */ /* 0x000e240000000000 */
[C---:B------:R-:W-:Y:S02]  /*3c20*/  IMAD.WIDE R180, R242.reuse, 0x4, R180 ;  /* 0x00000004f2b47825 */ /* 0x040fe400078e02b4 */
[----:B------:R-:W-:Y:S02]  /*3c30*/  BAR.SYNC.DEFER_BLOCKING 0x0 ;  /* 0x0000000000007b1d */ /* 0x000fe40000010000 */
[----:B------:R-:W-:-:S04]  /*3c40*/  IMAD.WIDE R182, R242, 0x4, R182 ;  /* 0x00000004f2b67825 */ /* 0x000fc800078e02b6 */
[----:B------:R-:W-:-:S04]  /*3c50*/  IMAD.WIDE R184, R242, 0x4, R184 ;  /* 0x00000004f2b87825 */ /* 0x000fc800078e02b8 */
[----:B------:R-:W-:-:S04]  /*3c60*/  IMAD.WIDE R186, R242, 0x4, R186 ;  /* 0x00000004f2ba7825 */ /* 0x000fc800078e02ba */
[----:B------:R-:W-:-:S04]  /*3c70*/  IMAD.WIDE R188, R242, 0x4, R188 ;  /* 0x00000004f2bc7825 */ /* 0x000fc800078e02bc */
[----:B------:R-:W-:-:S04]  /*3c80*/  IMAD.WIDE R190, R242, 0x4, R190 ;  /* 0x00000004f2be7825 */ /* 0x000fc800078e02be */
[C---:B------:R-:W-:Y:S01]  /*3c90*/  IMAD.WIDE R192, R242.reuse, 0x4, R192 ;  /* 0x00000004f2c07825 */ /* 0x040fe200078e02c0 */
[----:B------:R-:W-:Y:S01]  /*3ca0*/  @!PT LDS RZ, [RZ] ;  /* 0x00000000fffff984 */ /* 0x000fe20000000800 */
[----:B------:R-:W-:Y:S01]  /*3cb0*/  @!PT LDS RZ, [RZ] ;  /* 0x00000000fffff984 */ /* 0x000fe20000000800 */
[----:B------:R-:W-:Y:S01]  /*3cc0*/  @!PT LDS RZ, [RZ] ;  /* 0x00000000fffff984 */ /* 0x000fe20000000800 */
[----:B------:R1:W-:Y:S03]  /*3cd0*/  LDGSTS.E [R5+0x8000], [R218.64], !P3 ;  /* 0x08000000da057fae */ /* 0x0003e6000d921844 */
[----:B------:R-:W-:Y:S01]  /*3ce0*/  IMAD.WIDE R194, R242, 0x4, R194 ;  /* 0x00000004f2c27825 */ /* 0x000fe200078e02c2 */
[----:B------:R1:W-:Y:S01]  /*3cf0*/  LDGSTS.E [R5+0x8200], [R110.64], !P3 ;  /* 0x082000006e057fae */ /* 0x0003e2000d921844 */
[----:B------:R-:W-:Y:S02]  /*3d00*/  ISETP.GE.U32.AND P3, PT, R0, 0x7fffffac, PT ;  /* 0x7fffffac0000780c */ /* 0x000fe40003f66070 */
[C---:B------:R-:W-:Y:S01]  /*3d10*/  IMAD.WIDE R196, R242.reuse, 0x4, R196 ;  /* 0x00000004f2c47825 */ /* 0x040fe200078e02c4 */
[----:B------:R-:W-:Y:S01]  /*3d20*/  IADD3 R0, R3, -0x39, RZ ;  /* 0xffffffc703007810 */ /* 0x000fe20007ffe0ff */
[----:B------:R1:W-:Y:S02]  /*3d30*/  LDGSTS.E [R5+0x9000], [R112.64], !P0 ;  /* 0x0900000070057fae */ /* 0x0003e4000c121844 */
[----:B------:R-:W-:-:S02]  /*3d40*/  IMAD.WIDE R198, R242, 0x4, R198 ;  /* 0x00000004f2c67825 */ /* 0x000fc400078e02c6 */
[----:B------:R1:W-:Y:S01]  /*3d50*/  LDGSTS.E [R5+0x9200], [R114.64], !P0 ;  /* 0x0920000072057fae */ /* 0x0003e2000c121844 */
[----:B------:R-:W-:Y:S01]  /*3d60*/  ISETP.GE.U32.AND P0, PT, R0, 0x7fffffa8, PT ;  /* 0x7fffffa80000780c */ /* 0x000fe20003f06070 */
[C---:B------:R-:W-:Y:S01]  /*3d70*/  IMAD.WIDE R200, R242.reuse, 0x4, R200 ;  /* 0x00000004f2c87825 */ /* 0x040fe200078e02c8 */
[C---:B------:R-:W-:Y:S01]  /*3d80*/  IADD3 R0, R3.reuse, -0x3d, RZ ;  /* 0xffffffc303007810 */ /* 0x040fe20007ffe0ff */
[----:B------:R1:W-:Y:S02]  /*3d90*/  LDGSTS.E [R5+0xa000], [R116.64], !P4 ;  /* 0x0a00000074057fae */ /* 0x0003e4000e121844 */
[----:B------:R-:W-:Y:S02]  /*3da0*/  IMAD.WIDE R202, R242, 0x4, R202 ;  /* 0x00000004f2ca7825 */ /* 0x000fe400078e02ca */
[----:B------:R1:W-:Y:S01]  /*3db0*/  LDGSTS.E [R5+0xa200], [R118.64], !P4 ;  /* 0x0a20000076057fae */ /* 0x0003e2000e121844 */
[----:B------:R-:W-:Y:S01]  /*3dc0*/  ISETP.GE.U32.AND P4, PT, R0, 0x7fffffa4, PT ;  /* 0x7fffffa40000780c */ /* 0x000fe20003f86070 */
        /* <DEDUP_REMOVED lines=18> */
[C---:B-1----:R-:W-:Y:S01]  /*3ef0*/  IMAD.WIDE R216, R242.reuse, 0x4, R216 ;  /* 0x00000004f2d87825 */ /* 0x042fe200078e02d8 */
        /* <DEDUP_REMOVED lines=56> */
[----:B--2---:R-:W-:-:S02]  /*4280*/  IMAD.WIDE R126, R242, 0x4, R126 ;  /* 0x00000004f27e7825 */ /* 0x004fc400078e027e */
        /* <DEDUP_REMOVED lines=8> */
[C---:B-1----:R-:W-:Y:S01]  /*4310*/  IMAD.WIDE R132, R242.reuse, 0x4, R132 ;  /* 0x00000004f2847825 */ /* 0x042fe200078e0284 */
        /* <DEDUP_REMOVED lines=54> */
[----:B------:R-:W-:Y:S01]  /*4680*/  IADD3 R0, R3, -0x40, RZ ;  /* 0xffffffc003007810 */ /* 0x000fe20007ffe0ff */
[----:B------:R1:W-:Y:S02]  /*4690*/  LDGSTS.E [R9+0xac00], [R212.64], !P0 ;  /* 0x0ac00000d4097fae */ /* 0x0003e4000c121844 */
[----:B--2---:R-:W-:Y:S02]  /*46a0*/  IMAD.WIDE R170, R242, 0x4, R170 ;  /* 0x00000004f2aa7825 */ /* 0x004fe400078e02aa */
[----:B------:R2:W-:Y:S01]  /*46b0*/  LDGSTS.E [R9+0xae00], [R214.64], !P0 ;  /* 0x0ae00000d6097fae */ /* 0x0005e2000c121844 */
[----:B------:R-:W-:Y:S01]  /*46c0*/  ISETP.GE.U32.AND P0, PT, R0, 0x7fffffa1, PT ;  /* 0x7fffffa10000780c */ /* 0x000fe20003f06070 */
[----:B------:R-:W-:-:S02]  /*46d0*/  IMAD.WIDE R172, R242, 0x4, R172 ;  /* 0x00000004f2ac7825 */ /* 0x000fc400078e02ac */
[----:B------:R2:W-:Y:S02]  /*46e0*/  LDGSTS.E [R9+0xbc00], [R216.64], !P4 ;  /* 0x0bc00000d8097fae */ /* 0x0005e4000e121844 */
[----:B------:R-:W-:Y:S02]  /*46f0*/  IMAD.WIDE R174, R242, 0x4, R174 ;  /* 0x00000004f2ae7825 */ /* 0x000fe400078e02ae */
[----:B------:R2:W-:Y:S01]  /*4700*/  LDGSTS.E [R9+0xbe00], [R6.64], !P4 ;  /* 0x0be0000006097fae */ /* 0x0005e2000e121844 */
[----:B------:R-:W-:Y:S01]  /*4710*/  ISETP.GE.AND P4, PT, R238, R0, PT ;  /* 0x00000000ee00720c */ /* 0x000fe20003f86270 */
[C---:B-1----:R-:W-:Y:S02]  /*4720*/  IMAD.WIDE R176, R242.reuse, 0x4, R176 ;  /* 0x00000004f2b07825 */ /* 0x042fe400078e02b0 */
[----:B------:R1:W-:Y:S01]  /*4730*/  LDGSTS.E [R9+0xcc00], [R92.64], !P5 ;  /* 0x0cc000005c097fae */ /* 0x0003e2000e921844 */
[----:B------:R-:W-:Y:S01]  /*4740*/  SEL R0, RZ, 0x4, P4 ;  /* 0x00000004ff007807 */ /* 0x000fe20002000000 */
[----:B------:R-:W-:Y:S01]  /*4750*/  IMAD.WIDE R178, R242, 0x4, R178 ;  /* 0x00000004f2b27825 */ /* 0x000fe200078e02b2 */
[----:B------:R-:W-:Y:S01]  /*4760*/  ISETP.GT.AND P4, PT, R234, 0x5f, PT ;  /* 0x0000005fea00780c */ /* 0x000fe20003f84270 */
[----:B------:R1:W-:Y:S02]  /*4770*/  LDGSTS.E [R9+0xce00], [R102.64], !P5 ;  /* 0x0ce0000066097fae */ /* 0x0003e4000e921844 */
[----:B------:R-:W-:Y:S01]  /*4780*/  IMAD.WIDE R180, R242, 0x4, R180 ;  /* 0x00000004f2b47825 */ /* 0x000fe200078e02b4 */
[----:B------:R-:W-:Y:S01]  /*4790*/  SEL R0, R0, RZ, P4 ;  /* 0x000000ff00007207 */ /* 0x000fe20002000000 */
[----:B------:R1:W-:Y:S02]  /*47a0*/  LDGSTS.E [R9+0xdc00], [R100.64], !P2 ;  /* 0x0dc0000064097fae */ /* 0x0003e4000d121844 */
[----:B------:R-:W-:Y:S01]  /*47b0*/  IMAD.WIDE R182, R242, 0x4, R182 ;  /* 0x00000004f2b67825 */ /* 0x000fe200078e02b6 */
[----:B------:R-:W-:Y:S01]  /*47c0*/  ISETP.NE.U32.AND P4, PT, R0, RZ, PT ;  /* 0x000000ff0000720c */ /* 0x000fe20003f85070 */
[----:B------:R1:W-:Y:S01]  /*47d0*/  LDGSTS.E [R9+0xde00], [R104.64], !P2 ;  /* 0x0de0000068097fae */ /* 0x0003e2000d121844 */
[----:B------:R-:W-:Y:S01]  /*47e0*/  IADD3 R0, R3, -0x41, RZ ;  /* 0xffffffbf03007810 */ /* 0x000fe20007ffe0ff */
[----:B------:R-:W-:-:S02]  /*47f0*/  IMAD.WIDE R184, R242, 0x4, R184 ;  /* 0x00000004f2b87825 */ /* 0x000fc400078e02b8 */
[----:B------:R1:W-:Y:S01]  /*4800*/  LDGSTS.E [R9+0xec00], [R96.64], !P3 ;  /* 0x0ec0000060097fae */ /* 0x0003e2000d921844 */
[----:B------:R-:W-:Y:S01]  /*4810*/  ISETP.GE.U32.AND P5, PT, R0, 0x7fffffa0, PT ;  /* 0x7fffffa00000780c */ /* 0x000fe20003fa6070 */
[C---:B------:R-:W-:Y:S01]  /*4820*/  IMAD.WIDE R186, R242.reuse, 0x4, R186 ;  /* 0x00000004f2ba7825 */ /* 0x040fe200078e02ba */
[C---:B------:R-:W-:Y:S01]  /*4830*/  IADD3 R0, R3.reuse, -0x45, RZ ;  /* 0xffffffbb03007810 */ /* 0x040fe20007ffe0ff */
[----:B------:R1:W-:Y:S02]  /*4840*/  LDGSTS.E [R9+0xee00], [R106.64], !P3 ;  /* 0x0ee000006a097fae */ /* 0x0003e4000d921844 */
[----:B------:R-:W-:Y:S01]  /*4850*/  IMAD.WIDE R188, R242, 0x4, R188 ;  /* 0x00000004f2bc7825 */ /* 0x000fe200078e02bc */
[----:B------:R-:W-:Y:S01]  /*4860*/  ISETP.GE.U32.AND P2, PT, R0, 0x7fffff9c, PT ;  /* 0x7fffff9c0000780c */ /* 0x000fe20003f46070 */
[----:B------:R1:W-:Y:S01]  /*4870*/  LDGSTS.E [R9+0xfc00], [R94.64], !P0 ;  /* 0x0fc000005e097fae */ /* 0x0003e2000c121844 */
[----:B------:R-:W-:Y:S01]  /*4880*/  IADD3 R0, R3, -0x49, RZ ;  /* 0xffffffb703007810 */ /* 0x000fe20007ffe0ff */
[----:B------:R-:W-:-:S02]  /*4890*/  IMAD.WIDE R190, R242, 0x4, R190 ;  /* 0x00000004f2be7825 */ /* 0x000fc400078e02be */
[----:B------:R1:W-:Y:S01]  /*48a0*/  LDGSTS.E [R9+0xfe00], [R108.64], !P0 ;  /* 0x0fe000006c097fae */ /* 0x0003e2000c121844 */
[----:B------:R-:W-:Y:S01]  /*48b0*/  ISETP.GE.U32.AND P3, PT, R0, 0x7fffff98, PT ;  /* 0x7fffff980000780c */ /* 0x000fe20003f66070 */
[----:B------:R-:W-:Y:S02]  /*48c0*/  IMAD.MOV.U32 R0, RZ, RZ, c[0x0][0x18c] ;  /* 0x00006300ff007624 */ /* 0x000fe400078e00ff */
[----:B------:R-:W0:Y:S01]  /*48d0*/  LDGDEPBAR ;  /* 0x00000000000079af */ /* 0x000e220000000000 */
[----:B------:R-:W-:-:S04]  /*48e0*/  IMAD.WIDE R192, R242, 0x4, R192 ;  /* 0x00000004f2c07825 */ /* 0x000fc800078e02c0 */
[----:B------:R-:W-:Y:S01]  /*48f0*/  IMAD.SHL.U32 R238, R0, 0x20, RZ ;  /* 0x0000002000ee7824 */ /* 0x000fe200078e00ff */
[----:B------:R-:W-:Y:S01]  /*4900*/  IADD3 R0, R3, -0x4d, RZ ;  /* 0xffffffb303007810 */ /* 0x000fe20007ffe0ff */
[----:B------:R-:W-:-:S03]  /*4910*/  IMAD.WIDE R194, R242, 0x4, R194 ;  /* 0x00000004f2c27825 */ /* 0x000fc600078e02c2 */
[----:B------:R-:W-:Y:S01]  /*4920*/  ISETP.GE.U32.AND P0, PT, R0, 0x7fffff94, PT ;  /* 0x7fffff940000780c */ /* 0x000fe20003f06070 */
[----:B------:R-:W-:Y:S01]  /*4930*/  IMAD.WIDE R90, R238, 0x4, R90 ;  /* 0x00000004ee5a7825 */ /* 0x000fe200078e025a */
[----:B------:R-:W-:-:S03]  /*4940*/  IADD3 R0, R3, -0x51, RZ ;  /* 0xffffffaf03007810 */ /* 0x000fc60007ffe0ff */
[C---:B------:R-:W-:Y:S01]  /*4950*/  IMAD.WIDE R88, R238.reuse, 0x4, R88 ;  /* 0x00000004ee587825 */ /* 0x040fe200078e0258 */
[----:B------:R1:W-:Y:S03]  /*4960*/  LDGSTS.E [R246+0x24000], [R90.64], P1 ;  /* 0x240000005af67fae */ /* 0x0003e60008921844 */
        /* <DEDUP_REMOVED lines=38> */
[C---:B---3--:R-:W-:Y:S01]  /*4bd0*/  IMAD.WIDE R50, R238.reuse, 0x4, R50 ;  /* 0x00000004ee327825 */ /* 0x048fe200078e0232 */
[----:B------:R3:W-:Y:S03]  /*4be0*/  LDGSTS.E [R250+0x25200], [R52.64], P1 ;  /* 0x2520000034fa7fae */ /* 0x0007e60008921844 */
[C---:B----4-:R-:W-:Y:S01]  /*4bf0*/  IMAD.WIDE R48, R238.reuse, 0x4, R48 ;  /* 0x00000004ee307825 */ /* 0x050fe200078e0230 */
[----:B------:R4:W-:Y:S03]  /*4c00*/  LDGSTS.E [R250+0x25600], [R50.64], P1 ;  /* 0x2560000032fa7fae */ /* 0x0009e60008921844 */
[C---:B-----5:R-:W-:Y:S01]  /*4c10*/  IMAD.WIDE R46, R238.reuse, 0x4, R46 ;  /* 0x00000004ee2e7825 */ /* 0x060fe200078e022e */
        /* <DEDUP_REMOVED lines=15> */
[----:B------:R-:W-:Y:S01]  /*4d10*/  IMAD.WIDE R30, R238, 0x4, R30 ;  /* 0x00000004ee1e7825 */ /* 0x000fe200078e021e */
[----:B------:R1:W-:Y:S03]  /*4d20*/  LDGSTS.E [R250+0x27a00], [R32.64], P1 ;  /* 0x27a0000020fa7fae */ /* 0x0003e60008921844 */
[----:B------:R-:W-:Y:S01]  /*4d30*/  IMAD.WIDE R196, R242, 0x4, R196 ;  /* 0x00000004f2c47825 */ /* 0x000fe200078e02c4 */
[----:B------:R1:W-:Y:S01]  /*4d40*/  LDGSTS.E [R250+0x27e00], [R30.64], P1 ;  /* 0x27e000001efa7fae */ /* 0x0003e20008921844 */
[----:B------:R-:W-:-:S02]  /*4d50*/  ISETP.GE.U32.AND P1, PT, R0, 0x7fffff90, PT ;  /* 0x7fffff900000780c */ /* 0x000fc40003f26070 */
[----:B------:R-:W-:Y:S01]  /*4d60*/  IADD3 R0, R3, -0x55, RZ ;  /* 0xffffffab03007810 */ /* 0x000fe20007ffe0ff */
[----:B------:R-:W0:Y:S01]  /*4d70*/  LDGDEPBAR ;  /* 0x00000000000079af */ /* 0x000e220000000000 */
[----:B------:R-:W-:-:S03]  /*4d80*/  IMAD.WIDE R198, R242, 0x4, R198 ;  /* 0x00000004f2c67825 */ /* 0x000fc600078e02c6 */
[----:B------:R-:W-:Y:S01]  /*4d90*/  BAR.SYNC.DEFER_BLOCKING 0x0 ;  /* 0x0000000000007b1d */ /* 0x000fe20000010000 */
        /* <DEDUP_REMOVED lines=13> */
[C---:B--2---:R-:W-:Y:S01]  /*4e70*/  IMAD.WIDE R214, R242.reuse, 0x4, R214 ;  /* 0x00000004f2d67825 */ /* 0x044fe200078e02d6 */
        /* <DEDUP_REMOVED lines=8> */
[----:B-1----:R-:W-:Y:S02]  /*4f00*/  IMAD.WIDE R92, R242, 0x4, R92 ;  /* 0x00000004f25c7825 */ /* 0x002fe400078e025c */
        /* <DEDUP_REMOVED lines=83> */
[----:B---3--:R-:W-:Y:S02]  /*5440*/  IMAD.WIDE R52, R238, 0x4, R52 ;  /* 0x00000004ee347825 */ /* 0x008fe400078e0234 */
[----:B------:R3:W-:Y:S01]  /*5450*/  LDGSTS.E [R249+0x10a00], [R174.64], !P2 ;  /* 0x10a00000aef97fae */ /* 0x0007e2000d121844 */
[----:B------:R-:W-:Y:S01]  /*5460*/  ISETP.GE.U32.AND P2, PT, R0, 0x7fffff8a, PT ;  /* 0x7fffff8a0000780c */ /* 0x000fe20003f46070 */
[C---:B----4-:R-:W-:Y:S01]  /*5470*/  IMAD.WIDE R50, R238.reuse, 0x4, R50 ;  /* 0x00000004ee327825 */ /* 0x050fe200078e0232 */
[----:B------:R-:W-:Y:S01]  /*5480*/  IADD3 R0, R3, -0x5b, RZ ;  /* 0xffffffa503007810 */ /* 0x000fe20007ffe0ff */
[----:B------:R3:W-:Y:S02]  /*5490*/  LDGSTS.E [R249+0x11800], [R176.64], !P3 ;  /* 0x11800000b0f97fae */ /* 0x0007e4000d921844 */
[----:B-----5:R-:W-:-:S02]  /*54a0*/  IMAD.WIDE R48, R238, 0x4, R48 ;  /* 0x00000004ee307825 */ /* 0x020fc400078e0230 */
        /* <DEDUP_REMOVED lines=32> */
[----:B-1----:R-:W-:Y:S01]  /*56b0*/  IMAD R245, R233, 0x15, RZ ;  /* 0x00000015e9f57824 */ /* 0x002fe200078e02ff */
[----:B------:R-:W-:Y:S01]  /*56c0*/  IADD3 R0, R3, -0x54, RZ ;  /* 0xffffffac03007810 */ /* 0x000fe20007ffe0ff */
[----:B------:R3:W-:Y:S01]  /*56d0*/  LDGSTS.E [R249+0x17800], [R200.64], !P0 ;  /* 0x17800000c8f97fae */ /* 0x0007e2000c121844 */
[----:B------:R-:W-:-:S02]  /*56e0*/  IMAD R238, R233, 0x1c, RZ ;  /* 0x0000001ce9ee7824 */ /* 0x000fc400078e02ff */
[----:B------:R-:W-:Y:S01]  /*56f0*/  IMAD R242, R233, 0x18, RZ ;  /* 0x00000018e9f27824 */ /* 0x000fe200078e02ff */
[----:B------:R3:W-:Y:S01]  /*5700*/  LDGSTS.E [R249+0x17a00], [R202.64], !P0 ;  /* 0x17a00000caf97fae */ /* 0x0007e2000c121844 */
[----:B------:R-:W-:Y:S02]  /*5710*/  ISETP.GE.U32.AND P0, PT, R0, 0x7fffff8d, PT ;  /* 0x7fffff8d0000780c */ /* 0x000fe40003f06070 */
[----:B------:R-:W-:Y:S01]  /*5720*/  IADD3 R0, R3, -0x58, RZ ;  /* 0xffffffa803007810 */ /* 0x000fe20007ffe0ff */
[----:B------:R1:W-:Y:S04]  /*5730*/  LDGSTS.E [R9+0x10c00], [R204.64], !P1 ;  /* 0x10c00000cc097fae */ /* 0x0003e8000c921844 */
[----:B------:R1:W-:Y:S01]  /*5740*/  LDGSTS.E [R9+0x10e00], [R206.64], !P1 ;  /* 0x10e00000ce097fae */ /* 0x0003e2000c921844 */
[----:B------:R-:W-:-:S02]  /*5750*/  ISETP.GE.U32.AND P1, PT, R0, 0x7fffff89, PT ;  /* 0x7fffff890000780c */ /* 0x000fc40003f26070 */
[----:B------:R-:W-:Y:S01]  /*5760*/  IADD3 R0, R3, -0x5c, RZ ;  /* 0xffffffa403007810 */ /* 0x000fe20007ffe0ff */
[----:B------:R1:W-:Y:S01]  /*5770*/  LDGSTS.E [R9+0x11c00], [R208.64], !P5 ;  /* 0x11c00000d0097fae */ /* 0x0003e2000e921844 */
[----:B---3--:R-:W-:-:S03]  /*5780*/  IMAD R249, R233, 0x11, RZ ;  /* 0x00000011e9f97824 */ /* 0x008fc600078e02ff */
[----:B------:R1:W-:Y:S01]  /*5790*/  LDGSTS.E [R9+0x11e00], [R210.64], !P5 ;  /* 0x11e00000d2097fae */ /* 0x0003e2000e921844 */
[----:B------:R-:W-:Y:S02]  /*57a0*/  ISETP.GE.U32.AND P5, PT, R0, 0x7fffff85, PT ;  /* 0x7fffff850000780c */ /* 0x000fe40003fa6070 */
[C---:B------:R-:W-:Y:S01]  /*57b0*/  IADD3 R0, R3.reuse, -0x61, RZ ;  /* 0xffffff9f03007810 */ /* 0x040fe20007ffe0ff */
[----:B------:R1:W-:Y:S04]  /*57c0*/  LDGSTS.E [R9+0x12c00], [R212.64], !P2 ;  /* 0x12c00000d4097fae */ /* 0x0003e8000d121844 */
[----:B------:R1:W-:Y:S01]  /*57d0*/  LDGSTS.E [R9+0x12e00], [R214.64], !P2 ;  /* 0x12e00000d6097fae */ /* 0x0003e2000d121844 */
[----:B------:R-:W-:Y:S02]  /*57e0*/  ISETP.GE.U32.AND P2, PT, R0, 0x7fffff80, PT ;  /* 0x7fffff800000780c */ /* 0x000fe40003f46070 */
[----:B------:R-:W-:Y:S01]  /*57f0*/  IADD3 R0, R3, -0x60, RZ ;  /* 0xffffffa003007810 */ /* 0x000fe20007ffe0ff */
[----:B------:R1:W-:Y:S04]  /*5800*/  LDGSTS.E [R9+0x13c00], [R216.64], !P3 ;  /* 0x13c00000d8097fae */ /* 0x0003e8000d921844 */
[----:B------:R1:W-:Y:S01]  /*5810*/  LDGSTS.E [R9+0x13e00], [R6.64], !P3 ;  /* 0x13e0000006097fae */ /* 0x0003e2000d921844 */
[----:B------:R-:W-:-:S03]  /*5820*/  ISETP.GE.U32.AND P3, PT, R0, 0x7fffff81, PT ;  /* 0x7fffff810000780c */ /* 0x000fc60003f66070 */
[----:B------:R1:W-:Y:S04]  /*5830*/  LDGSTS.E [R9+0x14c00], [R92.64], !P0 ;  /* 0x14c000005c097fae */ /* 0x0003e8000c121844 */
[----:B------:R1:W-:Y:S04]  /*5840*/  LDGSTS.E [R9+0x14e00], [R102.64], !P0 ;  /* 0x14e0000066097fae */ /* 0x0003e8000c121844 */
[----:B------:R1:W-:Y:S04]  /*5850*/  LDGSTS.E [R9+0x15c00], [R100.64], !P1 ;  /* 0x15c0000064097fae */ /* 0x0003e8000c921844 */
[----:B------:R1:W-:Y:S04]  /*5860*/  LDGSTS.E [R9+0x15e00], [R104.64], !P1 ;  /* 0x15e0000068097fae */ /* 0x0003e8000c921844 */
[----:B------:R1:W-:Y:S04]  /*5870*/  LDGSTS.E [R9+0x16c00], [R96.64], !P5 ;  /* 0x16c0000060097fae */ /* 0x0003e8000e921844 */
[----:B------:R1:W-:Y:S04]  /*5880*/  LDGSTS.E [R9+0x16e00], [R106.64], !P5 ;  /* 0x16e000006a097fae */ /* 0x0003e8000e921844 */
[----:B------:R1:W-:Y:S04]  /*5890*/  LDGSTS.E [R9+0x17c00], [R94.64], !P3 ;  /* 0x17c000005e097fae */ /* 0x0003e8000d921844 */
[----:B------:R1:W-:Y:S04]  /*58a0*/  LDGSTS.E [R9+0x17e00], [R108.64], !P3 ;  /* 0x17e000006c097fae */ /* 0x0003e8000d921844 */
[----:B------:R-:W0:Y:S04]  /*58b0*/  LDGDEPBAR ;  /* 0x00000000000079af */ /* 0x000e280000000000 */
[----:B------:R3:W-:Y:S04]  /*58c0*/  LDGSTS.E [R246+0x28000], [R90.64], P4 ;  /* 0x280000005af67fae */ /* 0x0007e8000a121844 */
        /* <DEDUP_REMOVED lines=31> */
[----:B------:R-:W0:Y:S04]  /*5ac0*/  LDGDEPBAR ;  /* 0x00000000000079af */ /* 0x000e280000000000 */
[----:B------:R-:W-:Y:S06]  /*5ad0*/  BAR.SYNC.DEFER_BLOCKING 0x0 ;  /* 0x0000000000007b1d */ /* 0x000fec0000010000 */
[----:B-1----:R-:W1:Y:S04]  /*5ae0*/  S2R R9, SR_TID.X ;  /* 0x0000000000097919 */ /* 0x002e680000002100 */
[----:B------:R-:W-:Y:S01]  /*5af0*/  @!PT LDS RZ, [RZ] ;  /* 0x00000000fffff984 */ /* 0x000fe20000000800 */
[----:B------:R-:W-:Y:S01]  /*5b00*/  @!PT LDS RZ, [RZ] ;  /* 0x00000000fffff984 */ /* 0x000fe20000000800 */
[----:B------:R-:W-:Y:S01]  /*5b10*/  @!PT LDS RZ, [RZ] ;  /* 0x00000000fffff984 */ /* 0x000fe20000000800 */
[----:B------:R2:W-:Y:S01]  /*5b20*/  LDGSTS.E [R5+0x18000], [R218.64], !P2 ;  /* 0x18000000da057fae */ /* 0x0005e2000d121844 */
[----:B-1----:R-:W-:-:S02]  /*5b30*/  LOP3.LUT R9, R9, 0x7f, RZ, 0xc0, !PT ;  /* 0x0000007f09097812 */ /* 0x002fc400078ec0ff */
[----:B--2---:R-:W-:Y:S01]  /*5b40*/  IADD3 R5, R3, -0x65, RZ ;  /* 0xffffff9b03057810 */ /* 0x004fe20007ffe0ff */
[----:B------:R-:W-:Y:S02]  /*5b50*/  IMAD.SHL.U32 R219, R233, 0x20, RZ ;  /* 0x00000020e9db7824 */ /* 0x000fe400078e00ff */
[----:B------:R-:W-:Y:S01]  /*5b60*/  IMAD.SHL.U32 R218, R9, 0x4, RZ ;  /* 0x0000000409da7824 */ /* 0x000fe200078e00ff */
[----:B------:R-:W-:Y:S01]  /*5b70*/  ISETP.GE.U32.AND P0, PT, R5, 0x7fffff7c, PT ;  /* 0x7fffff7c0500780c */ /* 0x000fe20003f06070 */
[----:B------:R-:W-:Y:S01]  /*5b80*/  IMAD.WIDE R110, R219, 0x4, R110 ;  /* 0x00000004db6e7825 */ /* 0x000fe200078e026e */
[C---:B------:R-:W-:Y:S02]  /*5b90*/  IADD3 R5, R3.reuse, -0x69, RZ ;  /* 0xffffff9703057810 */ /* 0x040fe40007ffe0ff */
[----:B------:R-:W-:Y:S01]  /*5ba0*/  IADD3 R9, R3, -0x79, RZ ;  /* 0xffffff8703097810 */ /* 0x000fe20007ffe0ff */
[----:B------:R-:W-:Y:S01]  /*5bb0*/  IMAD.WIDE R112, R219, 0x4, R112 ;  /* 0x00000004db707825 */ /* 0x000fe200078e0270 */
[----:B------:R-:W-:Y:S01]  /*5bc0*/  ISETP.GE.U32.AND P1, PT, R5, 0x7fffff78, PT ;  /* 0x7fffff780500780c */ /* 0x000fe20003f26070 */
[----:B------:R1:W-:Y:S01]  /*5bd0*/  LDGSTS.E [R218+0x18200], [R110.64], !P2 ;  /* 0x182000006eda7fae */ /* 0x0003e2000d121844 */
[----:B------:R-:W-:Y:S01]  /*5be0*/  IADD3 R5, R3, -0x6d, RZ ;  /* 0xffffff9303057810 */ /* 0x000fe20007ffe0ff */
[----:B------:R-:W-:-:S04]  /*5bf0*/  IMAD.WIDE R114, R219, 0x4, R114 ;  /* 0x00000004db727825 */ /* 0x000fc800078e0272 */
[----:B------:R2:W-:Y:S01]  /*5c00*/  LDGSTS.E [R218+0x19000], [R112.64], !P0 ;  /* 0x1900000070da7fae */ /* 0x0005e2000c121844 */
[----:B------:R-:W-:-:S03]  /*5c10*/  IMAD.WIDE R116, R219, 0x4, R116 ;  /* 0x00000004db747825 */ /* 0x000fc600078e0274 */
[----:B------:R2:W-:Y:S01]  /*5c20*/  LDGSTS.E [R218+0x19200], [R114.64], !P0 ;  /* 0x1920000072da7fae */ /* 0x0005e2000c121844 */
[----:B------:R-:W-:Y:S01]  /*5c30*/  IMAD.WIDE R118, R219, 0x4, R118 ;  /* 0x00000004db767825 */ /* 0x000fe200078e0276 */
[----:B------:R-:W-:Y:S02]  /*5c40*/  ISETP.GE.U32.AND P0, PT, R5, 0x7fffff74, PT ;  /* 0x7fffff740500780c */ /* 0x000fe40003f06070 */
[----:B------:R-:W-:Y:S01]  /*5c50*/  IADD3 R5, R3, -0x71, RZ ;  /* 0xffffff8f03057810 */ /* 0x000fe20007ffe0ff */
[----:B------:R2:W-:Y:S01]  /*5c60*/  LDGSTS.E [R218+0x1a000], [R116.64], !P1 ;  /* 0x1a00000074da7fae */ /* 0x0005e2000c921844 */
[----:B------:R-:W-:Y:S01]  /*5c70*/  IMAD.WIDE R120, R219, 0x4, R120 ;  /* 0x00000004db787825 */ /* 0x000fe200078e0278 */
[----:B-1----:R-:W-:Y:S02]  /*5c80*/  LOP3.LUT R110, R218, 0x40, RZ, 0x3c, !PT ;  /* 0x00000040da6e7812 */ /* 0x002fe400078e3cff */
[----:B------:R2:W-:Y:S01]  /*5c90*/  LDGSTS.E [R218+0x1a200], [R118.64], !P1 ;  /* 0x1a20000076da7fae */ /* 0x0005e2000c921844 */
[----:B------:R-:W-:Y:S01]  /*5ca0*/  ISETP.GE.U32.AND P1, PT, R5, 0x7fffff70, PT ;  /* 0x7fffff700500780c */ /* 0x000fe20003f26070 */
[----:B------:R-:W-:Y:S01]  /*5cb0*/  IMAD.WIDE R122, R219, 0x4, R122 ;  /* 0x00000004db7a7825 */ /* 0x000fe200078e027a */
[----:B------:R-:W-:Y:S01]  /*5cc0*/  IADD3 R5, R3, -0x75, RZ ;  /* 0xffffff8b03057810 */ /* 0x000fe20007ffe0ff */
[----:B------:R-:W1:Y:S02]  /*5cd0*/  S2R R111, SR_TID.X ;  /* 0x00000000006f7919 */ /* 0x000e640000002100 */
[----:B------:R-:W-:Y:S01]  /*5ce0*/  IMAD.WIDE R124, R219, 0x4, R124 ;  /* 0x00000004db7c7825 */ /* 0x000fe200078e027c */
[----:B------:R-:W-:Y:S01]  /*5cf0*/  ISETP.GE.U32.AND P4, PT, R5, 0x7fffff6c, PT ;  /* 0x7fffff6c0500780c */ /* 0x000fe20003f86070 */
[----:B------:R2:W-:Y:S01]  /*5d00*/  LDGSTS.E [R218+0x1b000], [R120.64], !P0 ;  /* 0x1b00000078da7fae */ /* 0x0005e2000c121844 */
[----:B------:R-:W-:Y:S01]  /*5d10*/  IADD3 R5, R3, -0x7d, RZ ;  /* 0xffffff8303057810 */ /* 0x000fe20007ffe0ff */
[----:B------:R-:W-:-:S02]  /*5d20*/  IMAD.WIDE R126, R219, 0x4, R126 ;  /* 0x00000004db7e7825 */ /* 0x000fc400078e027e */
[----:B------:R2:W-:Y:S01]  /*5d30*/  LDGSTS.E [R218+0x1b200], [R122.64], !P0 ;  /* 0x1b2000007ada7fae */ /* 0x0005e2000c121844 */
[----:B------:R-:W-:Y:S01]  /*5d40*/  ISETP.GE.U32.AND P2, PT, R5, 0x7fffff64, PT ;  /* 0x7fffff640500780c */ /* 0x000fe20003f46070 */
[----:B------:R-:W-:Y:S01]  /*5d50*/  IMAD.WIDE R128, R219, 0x4, R128 ;  /* 0x00000004db807825 */ /* 0x000fe200078e0280 */
[----:B------:R-:W-:Y:S01]  /*5d60*/  IADD3 R5, R3, -0x66, RZ ;  /* 0xffffff9a03057810 */ /* 0x000fe20007ffe0ff */
[----:B------:R2:W-:Y:S02]  /*5d70*/  LDGSTS.E [R218+0x1c000], [R124.64], !P1 ;  /* 0x1c0000007cda7fae */ /* 0x0005e4000c921844 */
[----:B------:R-:W-:Y:S01]  /*5d80*/  IMAD.WIDE R130, R219, 0x4, R130 ;  /* 0x00000004db827825 */ /* 0x000fe200078e0282 */
[----:B------:R-:W-:Y:S01]  /*5d90*/  ISETP.GE.U32.AND P0, PT, R5, 0x7fffff7b, PT ;  /* 0x7fffff7b0500780c */ /* 0x000fe20003f06070 */
[----:B------:R2:W-:Y:S01]  /*5da0*/  LDGSTS.E [R218+0x1c200], [R126.64], !P1 ;  /* 0x1c2000007eda7fae */ /* 0x0005e2000c921844 */
[----:B------:R-:W-:Y:S01]  /*5db0*/  ISETP.GE.U32.AND P1, PT, R9, 0x7fffff68, PT ;  /* 0x7fffff680900780c */ /* 0x000fe20003f26070 */
[----:B------:R-:W-:Y:S01]  /*5dc0*/  IMAD.WIDE R132, R219, 0x4, R132 ;  /* 0x00000004db847825 */ /* 0x000fe200078e0284 */
[C---:B------:R-:W-:Y:S01]  /*5dd0*/  IADD3 R9, R3.reuse, -0x62, RZ ;  /* 0xffffff9e03097810 */ /* 0x040fe20007ffe0ff */
[----:B------:R2:W-:Y:S01]  /*5de0*/  LDGSTS.E [R218+0x1d000], [R128.64], !P4 ;  /* 0x1d00000080da7fae */ /* 0x0005e2000e121844 */
[----:B------:R-:W-:Y:S01]  /*5df0*/  IADD3 R5, R3, -0x6e, RZ ;  /* 0xffffff9203057810 */ /* 0x000fe20007ffe0ff */
[----:B------:R-:W-:Y:S01]  /*5e00*/  IMAD.WIDE R134, R219, 0x4, R134 ;  /* 0x00000004db867825 */ /* 0x000fe200078e0286 */
[----:B------:R-:W-:Y:S01]  /*5e10*/  ISETP.GE.U32.AND P3, PT, R9, 0x7fffff7f, PT ;  /* 0x7fffff7f0900780c */ /* 0x000fe20003f66070 */
[----:B------:R2:W-:Y:S01]  /*5e20*/  LDGSTS.E [R218+0x1d200], [R130.64], !P4 ;  /* 0x1d20000082da7fae */ /* 0x0005e2000e121844 */
[----:B-1----:R-:W-:Y:S01]  /*5e30*/  LOP3.LUT R111, R111, 0x7f, RZ, 0xc0, !PT ;  /* 0x0000007f6f6f7812 */ /* 0x002fe200078ec0ff */
[----:B------:R-:W-:Y:S01]  /*5e40*/  IMAD.WIDE R136, R219, 0x4, R136 ;  /* 0x00000004db887825 */ /* 0x000fe200078e0288 */
[----:B------:R-:W-:-:S02]  /*5e50*/  ISETP.GE.U32.AND P4, PT, R5, 0x7fffff73, PT ;  /* 0x7fffff730500780c */ /* 0x000fc40003f86070 */
[----:B------:R-:W-:Y:S01]  /*5e60*/  IADD3 R5, R3, -0x72, RZ ;  /* 0xffffff8e03057810 */ /* 0x000fe20007ffe0ff */
[----:B------:R2:W-:Y:S01]  /*5e70*/  LDGSTS.E [R218+0x1e000], [R132.64], !P1 ;  /* 0x1e00000084da7fae */ /* 0x0005e2000c921844 */
[----:B------:R-:W-:Y:S01]  /*5e80*/  IMAD.SHL.U32 R111, R111, 0x4, RZ ;  /* 0x000000046f6f7824 */ /* 0x000fe200078e00ff */
[----:B------:R-:W-:Y:S01]  /*5e90*/  IADD3 R9, R3, -0x6a, RZ ;  /* 0xffffff9603097810 */ /* 0x000fe20007ffe0ff */
[----:B------:R-:W-:Y:S01]  /*5ea0*/  IMAD.WIDE R138, R219, 0x4, R138 ;  /* 0x00000004db8a7825 */ /* 0x000fe200078e028a */
[----:B------:R2:W-:Y:S01]  /*5eb0*/  LDGSTS.E [R218+0x1e200], [R134.64], !P1 ;  /* 0x1e20000086da7fae */ /* 0x0005e2000c921844 */
[----:B------:R-:W-:Y:S02]  /*5ec0*/  ISETP.GE.U32.AND P1, PT, R5, 0x7fffff6f, PT ;  /* 0x7fffff6f0500780c */ /* 0x000fe40003f26070 */
[----:B------:R-:W-:Y:S01]  /*5ed0*/  IADD3 R5, R3, -0x76, RZ ;  /* 0xffffff8a03057810 */ /* 0x000fe20007ffe0ff */
[----:B------:R-:W-:Y:S01]  /*5ee0*/  IMAD.WIDE R140, R219, 0x4, R140 ;  /* 0x00000004db8c7825 */ /* 0x000fe200078e028c */
[----:B------:R2:W-:Y:S01]  /*5ef0*/  LDGSTS.E [R218+0x1f000], [R136.64], !P2 ;  /* 0x1f00000088da7fae */ /* 0x0005e2000d121844 */
[----:B------:R-:W-:-:S02]  /*5f00*/  LOP3.LUT R111, R111, 0x20, RZ, 0x3c, !PT ;  /* 0x000000206f6f7812 */ /* 0x000fc400078e3cff */
[----:B------:R-:W-:Y:S01]  /*5f10*/  IMAD.WIDE R142, R219, 0x4, R142 ;  /* 0x00000004db8e7825 */ /* 0x000fe200078e028e */
[----:B------:R2:W-:Y:S01]  /*5f20*/  LDGSTS.E [R218+0x1f200], [R138.64], !P2 ;  /* 0x1f2000008ada7fae */ /* 0x0005e2000d121844 */
[----:B------:R-:W-:Y:S02]  /*5f30*/  ISETP.GE.U32.AND P5, PT, R9, 0x7fffff77, PT ;  /* 0x7fffff770900780c */ /* 0x000fe40003fa6070 */
[----:B------:R-:W-:Y:S01]  /*5f40*/  ISETP.GE.U32.AND P2, PT, R5, 0x7fffff6b, PT ;  /* 0x7fffff6b0500780c */ /* 0x000fe20003f46070 */
[----:B------:R1:W-:Y:S01]  /*5f50*/  LDGSTS.E [R111+0x18400], [R140.64], !P3 ;  /* 0x184000008c6f7fae */ /* 0x0003e2000d921844 */
[----:B------:R-:W-:Y:S01]  /*5f60*/  IADD3 R5, R3, -0x7a, RZ ;  /* 0xffffff8603057810 */ /* 0x000fe20007ffe0ff */
[----:B------:R-:W-:Y:S02]  /*5f70*/  IMAD.WIDE R144, R219, 0x4, R144 ;  /* 0x00000004db907825 */ /* 0x000fe400078e0290 */
[----:B------:R1:W-:Y:S01]  /*5f80*/  LDGSTS.E [R111+0x18600], [R142.64], !P3 ;  /* 0x186000008e6f7fae */ /* 0x0003e2000d921844 */
[----:B------:R-:W-:Y:S01]  /*5f90*/  ISETP.GE.U32.AND P3, PT, R5, 0x7fffff67, PT ;  /* 0x7fffff670500780c */ /* 0x000fe20003f66070 */
[----:B------:R-:W-:Y:S01]  /*5fa0*/  IMAD.WIDE R146, R219, 0x4, R146 ;  /* 0x00000004db927825 */ /* 0x000fe200078e0292 */
[----:B------:R-:W-:Y:S01]  /*5fb0*/  IADD3 R5, R3, -0x7e, RZ ;  /* 0xffffff8203057810 */ /* 0x000fe20007ffe0ff */
[----:B------:R1:W-:Y:S01]  /*5fc0*/  LDGSTS.E [R111+0x19400], [R144.64], !P0 ;  /* 0x19400000906f7fae */ /* 0x0003e2000c121844 */
[----:B--2---:R-:W-:Y:S01]  /*5fd0*/  LOP3.LUT R218, R218, 0x60, RZ, 0x3c, !PT ;  /* 0x00000060dada7812 */ /* 0x004fe200078e3cff */
        /* <DEDUP_REMOVED lines=47> */
[----:B------:R2:W-:Y:S01]  /*62d0*/  LDGSTS.E [R110+0x19800], [R176.64], !P4 ;  /* 0x19800000b06e7fae */ /* 0x0005e2000e121844 */
[----:B-1----:R-:W-:Y:S01]  /*62e0*/  LOP3.LUT R111, R10, 0x1f, RZ, 0xc0, !PT ;  /* 0x0000001f0a6f7812 */ /* 0x002fe200078ec0ff */
        /* <DEDUP_REMOVED lines=33> */
[----:B------:R-:W-:-:S02]  /*6500*/  IMAD.WIDE R202, R219, 0x4, R202 ;  /* 0x00000004dbca7825 */ /* 0x000fc400078e02ca */
[----:B------:R2:W-:Y:S02]  /*6510*/  LDGSTS.E [R110+0x1f800], [R200.64], !P4 ;  /* 0x1f800000c86e7fae */ /* 0x0005e4000e121844 */
[----:B------:R-:W-:Y:S02]  /*6520*/  IMAD.WIDE R204, R219, 0x4, R204 ;  /* 0x00000004dbcc7825 */ /* 0x000fe400078e02cc */
[----:B------:R2:W-:Y:S01]  /*6530*/  LDGSTS.E [R110+0x1fa00], [R202.64], !P4 ;  /* 0x1fa00000ca6e7fae */ /* 0x0005e2000e121844 */
[----:B------:R-:W-:Y:S01]  /*6540*/  ISETP.GE.AND P4, PT, R111, R0, PT ;  /* 0x000000006f00720c */ /* 0x000fe20003f86270 */
[----:B------:R-:W-:Y:S01]  /*6550*/  IMAD.WIDE R206, R219, 0x4, R206 ;  /* 0x00000004dbce7825 */ /* 0x000fe200078e02ce */
[----:B------:R-:W-:Y:S01]  /*6560*/  IADD3 R0, R3, -0x78, RZ ;  /* 0xffffff8803007810 */ /* 0x000fe20007ffe0ff */
[----:B------:R2:W-:Y:S01]  /*6570*/  LDGSTS.E [R218+0x18c00], [R204.64], !P1 ;  /* 0x18c00000ccda7fae */ /* 0x0005e2000c921844 */
[----:B------:R-:W-:Y:S01]  /*6580*/  SEL R5, RZ, 0x4, P4 ;  /* 0x00000004ff057807 */ /* 0x000fe20002000000 */
[----:B------:R-:W-:-:S02]  /*6590*/  IMAD.WIDE R208, R219, 0x4, R208 ;  /* 0x00000004dbd07825 */ /* 0x000fc400078e02d0 */
[----:B------:R2:W-:Y:S01]  /*65a0*/  LDGSTS.E [R218+0x18e00], [R206.64], !P1 ;  /* 0x18e00000ceda7fae */ /* 0x0005e2000c921844 */
[----:B------:R-:W-:Y:S01]  /*65b0*/  ISETP.GT.AND P1, PT, R234, 0x7f, PT ;  /* 0x0000007fea00780c */ /* 0x000fe20003f24270 */
[----:B------:R-:W-:Y:S02]  /*65c0*/  IMAD.WIDE R210, R219, 0x4, R210 ;  /* 0x00000004dbd27825 */ /* 0x000fe400078e02d2 */
[----:B------:R2:W-:Y:S01]  /*65d0*/  LDGSTS.E [R218+0x19c00], [R208.64], !P2 ;  /* 0x19c00000d0da7fae */ /* 0x0005e2000d121844 */
[----:B------:R-:W-:Y:S01]  /*65e0*/  SEL R5, R5, RZ, P1 ;  /* 0x000000ff05057207 */ /* 0x000fe20000800000 */
[C---:B------:R-:W-:Y:S02]  /*65f0*/  IMAD.WIDE R212, R219.reuse, 0x4, R212 ;  /* 0x00000004dbd47825 */ /* 0x040fe400078e02d4 */
        /* <DEDUP_REMOVED lines=9> */
[----:B------:R-:W-:Y:S01]  /*6690*/  ISETP.GE.U32.AND P3, PT, R3, 0x7fffff61, PT ;  /* 0x7fffff610300780c */ /* 0x000fe20003f66070 */
[----:B------:R-:W-:Y:S01]  /*66a0*/  IMAD.WIDE R6, R219, 0x4, R6 ;  /* 0x00000004db067825 */ /* 0x000fe200078e0206 */
[----:B------:R-:W-:Y:S01]  /*66b0*/  ISETP.NE.U32.AND P1, PT, R5, RZ, PT ;  /* 0x000000ff0500720c */ /* 0x000fe20003f25070 */
[----:B------:R2:W-:Y:S02]  /*66c0*/  LDGSTS.E [R218+0x1bc00], [R216.64], !P0 ;  /* 0x1bc00000d8da7fae */ /* 0x0005e4000c121844 */
[----:B------:R-:W-:-:S02]  /*66d0*/  IMAD.WIDE R92, R219, 0x4, R92 ;  /* 0x00000004db5c7825 */ /* 0x000fc400078e025c */
[----:B------:R2:W-:Y:S02]  /*66e0*/  LDGSTS.E [R218+0x1be00], [R6.64], !P0 ;  /* 0x1be0000006da7fae */ /* 0x0005e4000c121844 */
[C---:B------:R-:W-:Y:S02]  /*66f0*/  IMAD.WIDE R102, R219.reuse, 0x4, R102 ;  /* 0x00000004db667825 */ /* 0x040fe400078e0266 */
[----:B------:R2:W-:Y:S02]  /*6700*/  LDGSTS.E [R218+0x1cc00], [R92.64], !P5 ;  /* 0x1cc000005cda7fae */ /* 0x0005e4000e921844 */
[C---:B------:R-:W-:Y:S02]  /*6710*/  IMAD.WIDE R100, R219.reuse, 0x4, R100 ;  /* 0x00000004db647825 */ /* 0x040fe400078e0264 */
        /* <DEDUP_REMOVED lines=9> */
[----:B------:R-:W-:Y:S02]  /*67b0*/  IMAD.WIDE R108, R219, 0x4, R108 ;  /* 0x00000004db6c7825 */ /* 0x000fe400078e026c */
[----:B------:R2:W-:Y:S02]  /*67c0*/  LDGSTS.E [R218+0x1fc00], [R94.64], !P3 ;  /* 0x1fc000005eda7fae */ /* 0x0005e4000d921844 */
[----:B------:R-:W-:Y:S02]  /*67d0*/  IMAD.MOV.U32 R219, RZ, RZ, c[0x0][0x18c] ;  /* 0x00006300ffdb7624 */ /* 0x000fe400078e00ff */
[----:B------:R2:W-:Y:S02]  /*67e0*/  LDGSTS.E [R218+0x1fe00], [R108.64], !P3 ;  /* 0x1fe000006cda7fae */ /* 0x0005e4000d921844 */
[----:B------:R-:W-:-:S02]  /*67f0*/  IMAD.SHL.U32 R219, R219, 0x20, RZ ;  /* 0x00000020dbdb7824 */ /* 0x000fc400078e00ff */
[----:B------:R-:W0:Y:S02]  /*6800*/  LDGDEPBAR ;  /* 0x00000000000079af */ /* 0x000e240000000000 */
[----:B---3--:R-:W-:-:S04]  /*6810*/  IMAD.WIDE R90, R219, 0x4, R90 ;  /* 0x00000004db5a7825 */ /* 0x008fc800078e025a */
        /* <DEDUP_REMOVED lines=62> */
[C---:B-1----:R-:W-:Y:S01]  /*6c00*/  IMAD R246, R233.reuse, 0x14, RZ ;  /* 0x00000014e9f67824 */ /* 0x042fe200078e02ff */
[----:B------:R3:W-:Y:S04]  /*6c10*/  LDGSTS.E [R250+0x2fe00], [R30.64], P1 ;  /* 0x2fe000001efa7fae */ /* 0x0007e80008921844 */
[----:B------:R-:W0:Y:S01]  /*6c20*/  LDGDEPBAR ;  /* 0x00000000000079af */ /* 0x000e220000000000 */
[----:B---3--:R-:W-:Y:S01]  /*6c30*/  IMAD.SHL.U32 R250, R233, 0x10, RZ ;  /* 0x00000010e9fa7824 */ /* 0x008fe200078e00ff */
[----:B------:R-:W-:Y:S05]  /*6c40*/  @P6 BRA `(.L_x_0) ;  /* 0x00000a3000006947 */ /* 0x000fea0003800000 */
[----:B--2---:R-:W-:Y:S01]  /*6c50*/  IMAD.SHL.U32 R0, R10, 0x20, RZ ;  /* 0x000000200a007824 */ /* 0x004fe200078e00ff */
[----:B------:R-:W-:Y:S01]  /*6c60*/  CS2R R224, SRZ ;  /* 0x0000000000e07805 */ /* 0x000fe2000001ff00 */
[----:B------:R-:W-:Y:S01]  /*6c70*/  CS2R R226, SRZ ;  /* 0x0000000000e27805 */ /* 0x000fe2000001ff00 */
[----:B------:R-:W-:Y:S01]  /*6c80*/  CS2R R232, SRZ ;  /* 0x0000000000e87805 */ /* 0x000fe2000001ff00 */
[----:B------:R-:W-:Y:S01]  /*6c90*/  CS2R R234, SRZ ;  /* 0x0000000000ea7805 */ /* 0x000fe2000001ff00 */
[----:B------:R1:W-:Y:S01]  /*6ca0*/  STL [R1+0x57c], R0 ;  /* 0x00057c0001007387 */ /* 0x0003e20000100800 */
[----:B------:R-:W-:Y:S01]  /*6cb0*/  CS2R R176, SRZ ;  /* 0x0000000000b07805 */ /* 0x000fe2000001ff00 */
[----:B------:R-:W-:Y:S01]  /*6cc0*/  CS2R R178, SRZ ;  /* 0x0000000000b27805 */ /* 0x000fe2000001ff00 */
[----:B------:R-:W-:Y:S01]  /*6cd0*/  CS2R R168, SRZ ;  /* 0x0000000000a87805 */ /* 0x000fe2000001ff00 */
[----:B------:R1:W-:Y:S01]  /*6ce0*/  STL [R1+0x10], RZ ;  /* 0x000010ff01007387 */ /* 0x0003e20000100800 */
        /* <DEDUP_REMOVED lines=117> */
[----:B------:R-:W-:-:S02]  /*7440*/  CS2R R98, SRZ ;  /* 0x0000000000627805 */ /* 0x000fc4000001ff00 */
[----:B------:R1:W-:Y:S04]  /*7450*/  STL [R1+0x178], RZ ;  /* 0x000178ff01007387 */ /* 0x0003e80000100800 */
        /* <DEDUP_REMOVED lines=21> */
[----:B------:R1:W-:Y:S04]  /*75b0*/  STL [R1], RZ ;  /* 0x000000ff01007387 */ /* 0x0003e80000100800 */
        /* <DEDUP_REMOVED lines=10> */
[----:B------:R1:W-:Y:S01]  /*7660*/  STL [R1+0x2c], RZ ;  /* 0x00002cff01007387 */ /* 0x0003e20000100800 */
[----:B------:R-:W-:Y:S05]  /*7670*/  BRA `(.L_x_1) ;  /* 0x0000a91000007947 */ /* 0x000fea0003800000 */
.L_x_0:
[C---:B--2---:R-:W-:Y:S01]  /*7680*/  IADD3 R5, P3, R99.reuse, R11, RZ ;  /* 0x0000000b63057210 */ /* 0x044fe20007f7e0ff */
[----:B------:R-:W-:Y:S01]  /*7690*/  STL [R1+0x580], R3 ;  /* 0x0005800301007387 */ /* 0x000fe20000100800 */
[----:B------:R-:W-:Y:S01]  /*76a0*/  SHF.R.S32.HI R29, RZ, 0x1f, R99 ;  /* 0x0000001fff1d7819 */ /* 0x000fe20000011463 */
[----:B------:R-:W-:Y:S01]  /*76b0*/  IMAD.MOV.U32 R205, RZ, RZ, c[0x0][0x188] ;  /* 0x00006200ffcd7624 */ /* 0x000fe200078e00ff */
[C---:B------:R-:W-:Y:S01]  /*76c0*/  IADD3 R0, P4, R99.reuse, R8, RZ ;  /* 0x0000000863007210 */ /* 0x040fe20007f9e0ff */
[----:B------:R1:W-:Y:S01]  /*76d0*/  STL [R1+0x6b4], R5 ;  /* 0x0006b40501007387 */ /* 0x0003e20000100800 */
[----:B------:R-:W-:Y:S01]  /*76e0*/  IADD3 R9, P0, R99, R24, RZ ;  /* 0x0000001863097210 */ /* 0x000fe20007f1e0ff */
[----:B------:R-:W-:Y:S01]  /*76f0*/  IMAD R205, R205, 0xd, RZ ;  /* 0x0000000dcdcd7824 */ /* 0x000fe200078e02ff */
[C---:B------:R-:W-:Y:S01]  /*7700*/  IADD3 R10, P6, R99.reuse, R23, RZ ;  /* 0x00000017630a7210 */ /* 0x040fe20007fde0ff */
[----:B------:R-:W-:Y:S01]  /*7710*/  IMAD.MOV.U32 R207, RZ, RZ, c[0x0][0x188] ;  /* 0x00006200ffcf7624 */ /* 0x000fe200078e00ff */
[C---:B------:R-:W-:Y:S01]  /*7720*/  IADD3 R76, P5, R99.reuse, R22, RZ ;  /* 0x00000016634c7210 */ /* 0x040fe20007fbe0ff */
[----:B------:R2:W-:Y:S01]  /*7730*/  STL [R1+0x6b0], R9 ;  /* 0x0006b00901007387 */ /* 0x0005e20000100800 */
[C---:B------:R-:W-:Y:S01]  /*7740*/  IADD3 R6, P2, R99.reuse, R26, RZ ;  /* 0x0000001a63067210 */ /* 0x040fe20007f5e0ff */
[----:B------:R-:W-:Y:S01]  /*7750*/  IMAD.MOV.U32 R198, RZ, RZ, c[0x0][0x188] ;  /* 0x00006200ffc67624 */ /* 0x000fe200078e00ff */
[----:B------:R-:W-:Y:S01]  /*7760*/  IADD3 R7, P1, R99, R25, RZ ;  /* 0x0000001963077210 */ /* 0x000fe20007f3e0ff */
[----:B------:R3:W-:Y:S01]  /*7770*/  STL [R1+0x6ac], R10 ;  /* 0x0006ac0a01007387 */ /* 0x0007e20000100800 */
[----:B-1----:R-:W-:Y:S01]  /*7780*/  LEA.HI.X.SX32 R5, R8, R29, 0x1, P4 ;  /* 0x0000001d08057211 */ /* 0x002fe200020f0eff */
[----:B------:R-:W-:Y:S01]  /*7790*/  IMAD R207, R207, 0xc, RZ ;  /* 0x0000000ccfcf7824 */ /* 0x000fe200078e02ff */
[----:B------:R-:W-:Y:S01]  /*77a0*/  IADD3 R8, P4, R99, R21, RZ ;  /* 0x0000001563087210 */ /* 0x000fe20007f9e0ff */
[----:B------:R1:W-:Y:S01]  /*77b0*/  STL [R1+0x6a8], R76 ;  /* 0x0006a84c01007387 */ /* 0x0003e20000100800 */
[----:B------:R-:W-:Y:S01]  /*77c0*/  IMAD R198, R198, 0xb, RZ ;  /* 0x0000000bc6c67824 */ /* 0x000fe200078e02ff */
[-C--:B--2---:R-:W-:Y:S01]  /*77d0*/  LEA.HI.X.SX32 R9, R11, R29.reuse, 0x1, P3 ;  /* 0x0000001d0b097211 */ /* 0x084fe200018f0eff */
[----:B------:R-:W-:Y:S01]  /*77e0*/  IMAD.MOV.U32 R199, RZ, RZ, c[0x0][0x188] ;  /* 0x00006200ffc77624 */ /* 0x000fe200078e00ff */
[----:B------:R-:W-:Y:S01]  /*77f0*/  IADD3 R11, P3, R99, R20, RZ ;  /* 0x00000014630b7210 */ /* 0x000fe20007f7e0ff */
[----:B------:R2:W-:Y:S01]  /*7800*/  STL [R1+0x6a4], R8 ;  /* 0x0006a40801007387 */ /* 0x0005e20000100800 */
[----:B---3--:R-:W-:Y:S01]  /*7810*/  LEA.HI.X.SX32 R10, R26, R29, 0x1, P2 ;  /* 0x0000001d1a0a7211 */ /* 0x008fe200010f0eff */
[----:B------:R-:W-:Y:S01]  /*7820*/  IMAD R199, R199, 0xa, RZ ;  /* 0x0000000ac7c77824 */ /* 0x000fe200078e02ff */
[----:B------:R-:W-:Y:S01]  /*7830*/  IADD3 R77, P2, R99, R19, RZ ;  /* 0x00000013634d7210 */ /* 0x000fe20007f5e0ff */
[----:B------:R3:W-:Y:S01]  /*7840*/  STL [R1+0x6a0], R11 ;  /* 0x0006a00b01007387 */ /* 0x0007e20000100800 */
[-C--:B-1----:R-:W-:Y:S01]  /*7850*/  LEA.HI.X.SX32 R76, R25, R29.reuse, 0x1, P1 ;  /* 0x0000001d194c7211 */ /* 0x082fe200008f0eff */
[----:B------:R-:W-:Y:S01]  /*7860*/  IMAD.MOV.U32 R197, RZ, RZ, c[0x0][0x18c] ;  /* 0x00006300ffc57624 */ /* 0x000fe200078e00ff */
[----:B------:R-:W-:Y:S01]  /*7870*/  IADD3 R78, P1, R99, R18, RZ ;  /* 0x00000012634e7210 */ /* 0x000fe20007f3e0ff */
[----:B------:R1:W-:Y:S01]  /*7880*/  STL [R1+0x69c], R77 ;  /* 0x00069c4d01007387 */ /* 0x0003e20000100800 */
[----:B------:R-:W-:Y:S01]  /*7890*/  SHF.R.S32.HI R233, RZ, 0x1f, R233 ;  /* 0x0000001fffe97819 */ /* 0x000fe200000114e9 */
[----:B------:R-:W-:Y:S01]  /*78a0*/  IMAD.SHL.U32 R197, R197, 0x20, RZ ;  /* 0x00000020c5c57824 */ /* 0x000fe200078e00ff */
[----:B--2---:R-:W-:Y:S01]  /*78b0*/  LEA.HI.X.SX32 R8, R24, R29, 0x1, P0 ;  /* 0x0000001d18087211 */ /* 0x004fe200000f0eff */
[----:B------:R2:W-:Y:S01]  /*78c0*/  STL [R1+0x698], R78 ;  /* 0x0006984e01007387 */ /* 0x0005e20000100800 */
[----:B------:R-:W-:Y:S01]  /*78d0*/  IADD3 R79, P0, R99, R17, RZ ;  /* 0x00000011634f7210 */ /* 0x000fe20007f1e0ff */
[----:B------:R-:W-:Y:S01]  /*78e0*/  CS2R R176, SRZ ;  /* 0x0000000000b07805 */ /* 0x000fe2000001ff00 */
[-C--:B---3--:R-:W-:Y:S01]  /*78f0*/  LEA.HI.X.SX32 R11, R23, R29.reuse, 0x1, P6 ;  /* 0x0000001d170b7211 */ /* 0x088fe200030f0eff */
[----:B------:R-:W-:Y:S01]  /*7900*/  CS2R R178, SRZ ;  /* 0x0000000000b27805 */ /* 0x000fe2000001ff00 */
[C---:B------:R-:W-:Y:S01]  /*7910*/  IADD3 R80, P6, R99.reuse, R16, RZ ;  /* 0x0000001063507210 */ /* 0x040fe20007fde0ff */
[----:B------:R3:W-:Y:S01]  /*7920*/  STL [R1+0x694], R79 ;  /* 0x0006944f01007387 */ /* 0x0007e20000100800 */
[----:B-1----:R-:W-:Y:S01]  /*7930*/  LEA.HI.X.SX32 R77, R22, R29, 0x1, P5 ;  /* 0x0000001d164d7211 */ /* 0x002fe200028f0eff */
[----:B------:R-:W-:Y:S01]  /*7940*/  CS2R R168, SRZ ;  /* 0x0000000000a87805 */ /* 0x000fe2000001ff00 */
[----:B------:R-:W-:Y:S01]  /*7950*/  IADD3 R81, P5, R99, R15, RZ ;  /* 0x0000000f63517210 */ /* 0x000fe20007fbe0ff */
[----:B------:R1:W-:Y:S01]  /*7960*/  STL [R1+0x690], R80 ;  /* 0x0006905001007387 */ /* 0x0003e20000100800 */
[-C--:B--2---:R-:W-:Y:S01]  /*7970*/  LEA.HI.X.SX32 R78, R21, R29.reuse, 0x1, P4 ;  /* 0x0000001d154e7211 */ /* 0x084fe200020f0eff */
[----:B------:R-:W-:Y:S01]  /*7980*/  CS2R R170, SRZ ;  /* 0x0000000000aa7805 */ /* 0x000fe2000001ff00 */
[C---:B------:R-:W-:Y:S01]  /*7990*/  IADD3 R82, P4, R99.reuse, R14, RZ ;  /* 0x0000000e63527210 */ /* 0x040fe20007f9e0ff */
[----:B------:R2:W-:Y:S01]  /*79a0*/  STL [R1+0x68c], R81 ;  /* 0x00068c5101007387 */ /* 0x0005e20000100800 */
[----:B------:R-:W-:Y:S01]  /*79b0*/  SHF.L.U64.HI R5, R0, 0x2, R5 ;  /* 0x0000000200057819 */ /* 0x000fe20000010205 */
[----:B------:R-:W-:Y:S01]  /*79c0*/  CS2R R200, SRZ ;  /* 0x0000000000c87805 */ /* 0x000fe2000001ff00 */
[----:B---3--:R-:W-:Y:S01]  /*79d0*/  LEA.HI.X.SX32 R79, R20, R29, 0x1, P3 ;  /* 0x0000001d144f7211 */ /* 0x008fe200018f0eff */
[----:B------:R3:W-:Y:S01]  /*79e0*/  STL [R1+0x688], R82 ;  /* 0x0006885201007387 */ /* 0x0007e20000100800 */
[----:B------:R-:W-:Y:S01]  /*79f0*/  IADD3 R83, P3, R99, R13, RZ ;  /* 0x0000000d63537210 */ /* 0x000fe20007f7e0ff */
[----:B------:R-:W-:Y:S01]  /*7a00*/  CS2R R202, SRZ ;  /* 0x0000000000ca7805 */ /* 0x000fe2000001ff00 */
[-C--:B-1----:R-:W-:Y:S01]  /*7a10*/  LEA.HI.X.SX32 R80, R19, R29.reuse, 0x1, P2 ;  /* 0x0000001d13507211 */ /* 0x082fe200010f0eff */
[----:B------:R-:W-:Y:S01]  /*7a20*/  CS2R R216, SRZ ;  /* 0x0000000000d87805 */ /* 0x000fe2000001ff00 */
[C---:B------:R-:W-:Y:S01]  /*7a30*/  IADD3 R84, P2, R99.reuse, R12, RZ ;  /* 0x0000000c63547210 */ /* 0x040fe20007f5e0ff */
[----:B------:R1:W-:Y:S01]  /*7a40*/  STL [R1+0x684], R83 ;  /* 0x0006845301007387 */ /* 0x0003e20000100800 */
[----:B--2---:R-:W-:Y:S01]  /*7a50*/  LEA.HI.X.SX32 R81, R18, R29, 0x1, P1 ;  /* 0x0000001d12517211 */ /* 0x004fe200008f0eff */
[----:B------:R-:W-:Y:S01]  /*7a60*/  CS2R R218, SRZ ;  /* 0x0000000000da7805 */ /* 0x000fe2000001ff00 */
[----:B------:R-:W-:Y:S01]  /*7a70*/  IADD3 R85, P1, R99, R27, RZ ;  /* 0x0000001b63557210 */ /* 0x000fe20007f3e0ff */
[----:B------:R2:W-:Y:S01]  /*7a80*/  STL [R1+0x67c], R84 ;  /* 0x00067c5401007387 */ /* 0x0005e20000100800 */
[-C--:B---3--:R-:W-:Y:S01]  /*7a90*/  LEA.HI.X.SX32 R82, R17, R29.reuse, 0x1, P0 ;  /* 0x0000001d11527211 */ /* 0x088fe200000f0eff */
[----:B------:R-:W-:Y:S01]  /*7aa0*/  CS2R R172, SRZ ;  /* 0x0000000000ac7805 */ /* 0x000fe2000001ff00 */
[C---:B------:R-:W-:Y:S01]  /*7ab0*/  IADD3 R86, P0, R99.reuse, R98, RZ ;  /* 0x0000006263567210 */ /* 0x040fe20007f1e0ff */
[----:B------:R3:W-:Y:S01]  /*7ac0*/  STL [R1+0x678], R85 ;  /* 0x0006785501007387 */ /* 0x0007e20000100800 */
[----:B------:R-:W-:Y:S01]  /*7ad0*/  SHF.R.S32.HI R18, RZ, 0x1f, R237 ;  /* 0x0000001fff127819 */ /* 0x000fe200000114ed */
[----:B------:R-:W-:Y:S01]  /*7ae0*/  CS2R R174, SRZ ;  /* 0x0000000000ae7805 */ /* 0x000fe2000001ff00 */
[-C--:B-1----:R-:W-:Y:S01]  /*7af0*/  LEA.HI.X.SX32 R83, R16, R29.reuse, 0x1, P6 ;  /* 0x0000001d10537211 */ /* 0x082fe200030f0eff */
[----:B------:R1:W-:Y:S01]  /*7b00*/  STL [R1+0x680], R86 ;  /* 0x0006805601007387 */ /* 0x0003e20000100800 */
[C---:B------:R-:W-:Y:S01]  /*7b10*/  IADD3 R87, P6, R99.reuse, R220, RZ ;  /* 0x000000dc63577210 */ /* 0x040fe20007fde0ff */
[----:B------:R-:W-:Y:S01]  /*7b20*/  CS2R R160, SRZ ;  /* 0x0000000000a07805 */ /* 0x000fe2000001ff00 */
[-C--:B--2---:R-:W-:Y:S01]  /*7b30*/  LEA.HI.X.SX32 R84, R14, R29.reuse, 0x1, P4 ;  /* 0x0000001d0e547211 */ /* 0x084fe200020f0eff */
[----:B------:R-:W-:Y:S01]  /*7b40*/  CS2R R162, SRZ ;  /* 0x0000000000a27805 */ /* 0x000fe2000001ff00 */
[----:B------:R-:W-:Y:S01]  /*7b50*/  IADD3 R89, P4, R99, R222, RZ ;  /* 0x000000de63597210 */ /* 0x000fe20007f9e0ff */
[----:B------:R2:W-:Y:S01]  /*7b60*/  STL [R1+0x674], R87 ;  /* 0x0006745701007387 */ /* 0x0005e20000100800 */
[----:B---3--:R-:W-:Y:S01]  /*7b70*/  LEA.HI.X.SX32 R85, R13, R29, 0x1, P3 ;  /* 0x0000001d0d557211 */ /* 0x008fe200018f0eff */
[----:B------:R-:W-:Y:S01]  /*7b80*/  CS2R R140, SRZ ;  /* 0x00000000008c7805 */ /* 0x000fe2000001ff00 */
[----:B------:R-:W-:Y:S01]  /*7b90*/  IADD3 R90, P3, R99, R223, RZ ;  /* 0x000000df635a7210 */ /* 0x000fe20007f7e0ff */
[----:B------:R-:W-:Y:S01]  /*7ba0*/  CS2R R142, SRZ ;  /* 0x00000000008e7805 */ /* 0x000fe2000001ff00 */
[----:B-1----:R-:W-:Y:S01]  /*7bb0*/  LEA.HI.X.SX32 R86, R15, R29, 0x1, P5 ;  /* 0x0000001d0f567211 */ /* 0x002fe200028f0eff */
[----:B------:R-:W-:Y:S01]  /*7bc0*/  CS2R R208, SRZ ;  /* 0x0000000000d07805 */ /* 0x000fe2000001ff00 */
[C---:B------:R-:W-:Y:S01]  /*7bd0*/  IADD3 R88, P5, R99.reuse, R221, RZ ;  /* 0x000000dd63587210 */ /* 0x040fe20007fbe0ff */
[----:B------:R-:W-:Y:S01]  /*7be0*/  CS2R R210, SRZ ;  /* 0x0000000000d27805 */ /* 0x000fe2000001ff00 */
[----:B------:R-:W-:Y:S01]  /*7bf0*/  SHF.R.S32.HI R15, RZ, 0x1f, R235 ;  /* 0x0000001fff0f7819 */ /* 0x000fe200000114eb */
[----:B------:R-:W-:Y:S01]  /*7c00*/  CS2R R188, SRZ ;  /* 0x0000000000bc7805 */ /* 0x000fe2000001ff00 */
[-C--:B--2---:R-:W-:Y:S01]  /*7c10*/  LEA.HI.X.SX32 R87, R12, R29.reuse, 0x1, P2 ;  /* 0x0000001d0c577211 */ /* 0x084fe200010f0eff */
[----:B------:R1:W-:Y:S01]  /*7c20*/  STL [R1+0x670], R88 ;  /* 0x0006705801007387 */ /* 0x0003e20000100800 */
[----:B------:R-:W-:Y:S01]  /*7c30*/  IADD3 R91, P2, R99, R224, RZ ;  /* 0x000000e0635b7210 */ /* 0x000fe20007f5e0ff */
[----:B------:R-:W-:Y:S01]  /*7c40*/  CS2R R190, SRZ ;  /* 0x0000000000be7805 */ /* 0x000fe2000001ff00 */
[----:B------:R-:W-:Y:S01]  /*7c50*/  SHF.R.S32.HI R14, RZ, 0x1f, R236 ;  /* 0x0000001fff0e7819 */ /* 0x000fe200000114ec */
[----:B------:R2:W-:Y:S01]  /*7c60*/  STL [R1+0x66c], R89 ;  /* 0x00066c5901007387 */ /* 0x0005e20000100800 */
[----:B------:R-:W-:Y:S01]  /*7c70*/  SHF.R.S32.HI R17, RZ, 0x1f, R238 ;  /* 0x0000001fff117819 */ /* 0x000fe200000114ee */
[----:B------:R-:W-:Y:S01]  /*7c80*/  CS2R R156, SRZ ;  /* 0x00000000009c7805 */ /* 0x000fe2000001ff00 */
[----:B------:R-:W-:Y:S01]  /*7c90*/  SHF.R.S32.HI R16, RZ, 0x1f, R239 ;  /* 0x0000001fff107819 */ /* 0x000fe200000114ef */
[----:B------:R3:W-:Y:S01]  /*7ca0*/  STL [R1+0x668], R90 ;  /* 0x0006685a01007387 */ /* 0x0007e20000100800 */
[----:B------:R-:W-:Y:S01]  /*7cb0*/  CS2R R158, SRZ ;  /* 0x00000000009e7805 */ /* 0x000fe2000001ff00 */
[----:B-1----:R-:W-:Y:S01]  /*7cc0*/  LEA.HI.X.SX32 R88, R27, R29, 0x1, P1 ;  /* 0x0000001d1b587211 */ /* 0x002fe200008f0eff */
[----:B------:R-:W-:Y:S01]  /*7cd0*/  CS2R R136, SRZ ;  /* 0x0000000000887805 */ /* 0x000fe2000001ff00 */
[C---:B------:R-:W-:Y:S01]  /*7ce0*/  IADD3 R92, P1, R99.reuse, R225, RZ ;  /* 0x000000e1635c7210 */ /* 0x040fe20007f3e0ff */
[----:B------:R1:W-:Y:S01]  /*7cf0*/  STL [R1+0x664], R91 ;  /* 0x0006645b01007387 */ /* 0x0003e20000100800 */
[-C--:B--2---:R-:W-:Y:S01]  /*7d00*/  LEA.HI.X.SX32 R89, R98, R29.reuse, 0x1, P0 ;  /* 0x0000001d62597211 */ /* 0x084fe200000f0eff */
[----:B------:R-:W-:Y:S01]  /*7d10*/  IMAD.SHL.U32 R0, R0, 0x4, RZ ;  /* 0x0000000400007824 */ /* 0x000fe200078e00ff */
[C---:B------:R-:W-:Y:S01]  /*7d20*/  IADD3 R93, P0, R99.reuse, R226, RZ ;  /* 0x000000e2635d7210 */ /* 0x040fe20007f1e0ff */
[----:B------:R2:W-:Y:S01]  /*7d30*/  STL [R1+0x660], R92 ;  /* 0x0006605c01007387 */ /* 0x0005e20000100800 */
[----:B---3--:R-:W-:Y:S01]  /*7d40*/  LEA.HI.X.SX32 R90, R220, R29, 0x1, P6 ;  /* 0x0000001ddc5a7211 */ /* 0x008fe200030f0eff */
[----:B------:R-:W-:Y:S01]  /*7d50*/  CS2R R138, SRZ ;  /* 0x00000000008a7805 */ /* 0x000fe2000001ff00 */
[----:B------:R-:W-:Y:S01]  /*7d60*/  IADD3 R94, P6, R99, R227, RZ ;  /* 0x000000e3635e7210 */ /* 0x000fe20007fde0ff */
[----:B------:R3:W-:Y:S01]  /*7d70*/  STL [R1+0x65c], R93 ;  /* 0x00065c5d01007387 */ /* 0x0007e20000100800 */
        /* <DEDUP_REMOVED lines=11> */
[----:B------:R-:W-:Y:S01]  /*7e30*/  IADD3 R97, P3, R99, R230, RZ ;  /* 0x000000e663617210 */ /* 0x000fe20007f7e0ff */
[----:B------:R-:W-:Y:S01]  /*7e40*/  STL [R1+0x650], R96 ;  /* 0x0006506001007387 */ /* 0x000fe20000100800 */
[-C--:B------:R-:W-:Y:S01]  /*7e50*/  LEA.HI.X.SX32 R3, R229, R29.reuse, 0x1, P4 ;  /* 0x0000001de5037211 */ /* 0x080fe200020f0eff */
[----:B------:R-:W-:Y:S01]  /*7e60*/  CS2R R186, SRZ ;  /* 0x0000000000ba7805 */ /* 0x000fe2000001ff00 */
[----:B-1----:R-:W-:Y:S01]  /*7e70*/  LEA.HI.X.SX32 R94, R224, R29, 0x1, P2 ;  /* 0x0000001de05e7211 */ /* 0x002fe200010f0eff */
[----:B------:R1:W-:Y:S01]  /*7e80*/  STL [R1+0x64c], R97 ;  /* 0x00064c6101007387 */ /* 0x0003e20000100800 */
[----:B------:R-:W-:Y:S01]  /*7e90*/  IADD3 R98, P2, R99, R231, RZ ;  /* 0x000000e763627210 */ /* 0x000fe20007f5e0ff */
[----:B------:R-:W-:Y:S01]  /*7ea0*/  CS2R R152, SRZ ;  /* 0x0000000000987805 */ /* 0x000fe2000001ff00 */
[-C--:B--2---:R-:W-:Y:S01]  /*7eb0*/  LEA.HI.X.SX32 R95, R225, R29.reuse, 0x1, P1 ;  /* 0x0000001de15f7211 */ /* 0x084fe200008f0eff */
[----:B------:R-:W-:Y:S01]  /*7ec0*/  CS2R R154, SRZ ;  /* 0x00000000009a7805 */ /* 0x000fe2000001ff00 */
[----:B------:R-:W-:Y:S01]  /*7ed0*/  IADD3 R99, P1, R99, R232, RZ ;  /* 0x000000e863637210 */ /* 0x000fe20007f3e0ff */
[----:B------:R-:W-:Y:S01]  /*7ee0*/  CS2R R224, SRZ ;  /* 0x0000000000e07805 */ /* 0x000fe2000001ff00 */
[-C--:B------:R-:W-:Y:S01]  /*7ef0*/  LEA.HI.X.SX32 R13, R230, R29.reuse, 0x1, P3 ;  /* 0x0000001de60d7211 */ /* 0x080fe200018f0eff */
[----:B------:R-:W-:Y:S01]  /*7f00*/  CS2R R132, SRZ ;  /* 0x0000000000847805 */ /* 0x000fe2000001ff00 */
[----:B------:R-:W-:Y:S01]  /*7f10*/  LEA.HI.X.SX32 R12, R231, R29, 0x1, P2 ;  /* 0x0000001de70c7211 */ /* 0x000fe200010f0eff */
[----:B------:R2:W-:Y:S01]  /*7f20*/  STL [R1+0x648], R99 ;  /* 0x0006486301007387 */ /* 0x0005e20000100800 */
[----:B------:R-:W-:Y:S01]  /*7f30*/  IADD3 R104, P4, R4, R237, RZ ;  /* 0x000000ed04687210 */ /* 0x000fe20007f9e0ff */
[----:B------:R-:W-:Y:S01]  /*7f40*/  CS2R R134, SRZ ;  /* 0x0000000000867805 */ /* 0x000fe2000001ff00 */
[C---:B------:R-:W-:Y:S01]  /*7f50*/  IADD3 R101, P2, R2.reuse, R235, RZ ;  /* 0x000000eb02657210 */ /* 0x040fe20007f5e0ff */
[----:B------:R3:W-:Y:S01]  /*7f60*/  STL [R1+0x104], R3 ;  /* 0x0001040301007387 */ /* 0x0007e20000100800 */
[----:B------:R-:W-:Y:S01]  /*7f70*/  IADD3 R105, P3, R2, R237, RZ ;  /* 0x000000ed02697210 */ /* 0x000fe20007f7e0ff */
[----:B------:R-:W-:Y:S01]  /*7f80*/  CS2R R24, SRZ ;  /* 0x0000000000187805 */ /* 0x000fe2000001ff00 */
[-C--:B-1----:R-:W-:Y:S01]  /*7f90*/  LEA.HI.X.SX32 R97, R227, R29.reuse, 0x1, P6 ;  /* 0x0000001de3617211 */ /* 0x082fe200030f0eff */
[----:B------:R1:W-:Y:S01]  /*7fa0*/  STL [R1+0x108], R13 ;  /* 0x0001080d01007387 */ /* 0x0003e20000100800 */
[----:B------:R-:W-:Y:S01]  /*7fb0*/  IADD3 R106, P6, R4, R238, RZ ;  /* 0x000000ee046a7210 */ /* 0x000fe20007fde0ff */
[----:B------:R-:W-:Y:S01]  /*7fc0*/  CS2R R26, SRZ ;  /* 0x00000000001a7805 */ /* 0x000fe2000001ff00 */
[----:B--2---:R-:W-:Y:S01]  /*7fd0*/  LEA.HI.X.SX32 R99, R228, R29, 0x1, P5 ;  /* 0x0000001de4637211 */ /* 0x004fe200028f0eff */
[----:B------:R2:W-:Y:S01]  /*7fe0*/  STL [R1+0x10c], R12 ;  /* 0x00010c0c01007387 */ /* 0x0005e20000100800 */
[----:B------:R-:W-:Y:S01]  /*7ff0*/  IADD3 R100, P5, R4, R235, RZ ;  /* 0x000000eb04647210 */ /* 0x000fe20007fbe0ff */
[----:B------:R-:W-:Y:S01]  /*8000*/  CS2R R30, SRZ ;  /* 0x00000000001e7805 */ /* 0x000fe2000001ff00 */
[-C--:B---3--:R-:W-:Y:S01]  /*8010*/  LEA.HI.X.SX32 R3, R232, R29.reuse, 0x1, P1 ;  /* 0x0000001de8037211 */ /* 0x088fe200008f0eff */
[----:B------:R-:W-:Y:S01]  /*8020*/  CS2R R32, SRZ ;  /* 0x0000000000207805 */ /* 0x000fe2000001ff00 */
[-C--:B------:R-:W-:Y:S01]  /*8030*/  IADD3 R102, P1, R4, R236.reuse, RZ ;  /* 0x000000ec04667210 */ /* 0x080fe20007f3e0ff */
[----:B------:R-:W-:Y:S01]  /*8040*/  CS2R R34, SRZ ;  /* 0x0000000000227805 */ /* 0x000fe2000001ff00 */
[----:B-1----:R-:W-:Y:S01]  /*8050*/  SHF.R.S32.HI R13, RZ, 0x1f, R4 ;  /* 0x0000001fff0d7819 */ /* 0x002fe20000011404 */
[----:B------:R1:W-:Y:S01]  /*8060*/  STL [R1+0x110], R3 ;  /* 0x0001100301007387 */ /* 0x0003e20000100800 */
[----:B------:R-:W-:Y:S01]  /*8070*/  LEA.HI.X.SX32 R96, R226, R29, 0x1, P0 ;  /* 0x0000001de2607211 */ /* 0x000fe200000f0eff */
[----:B------:R-:W-:Y:S01]  /*8080*/  CS2R R220, SRZ ;  /* 0x0000000000dc7805 */ /* 0x000fe2000001ff00 */
[----:B--2---:R-:W-:Y:S01]  /*8090*/  SHF.R.S32.HI R12, RZ, 0x1f, R2 ;  /* 0x0000001fff0c7819 */ /* 0x004fe20000011402 */
[----:B------:R2:W-:Y:S01]  /*80a0*/  STL [R1+0x644], R104 ;  /* 0x0006446801007387 */ /* 0x0005e20000100800 */
[C---:B------:R-:W-:Y:S01]  /*80b0*/  IADD3 R103, P0, R2.reuse, R236, RZ ;  /* 0x000000ec02677210 */ /* 0x040fe20007f1e0ff */
[----:B------:R-:W-:Y:S01]  /*80c0*/  CS2R R226, SRZ ;  /* 0x0000000000e27805 */ /* 0x000fe2000001ff00 */
[----:B------:R-:W-:Y:S01]  /*80d0*/  CS2R R28, SRZ ;  /* 0x00000000001c7805 */ /* 0x000fe2000001ff00 */
[----:B------:R3:W-:Y:S01]  /*80e0*/  STL [R1+0x640], R105 ;  /* 0x0006406901007387 */ /* 0x0007e20000100800 */
[----:B------:R-:W-:Y:S01]  /*80f0*/  CS2R R222, SRZ ;  /* 0x0000000000de7805 */ /* 0x000fe2000001ff00 */
[C-C-:B-1----:R-:W-:Y:S01]  /*8100*/  IMAD.X R3, R13.reuse, 0x1, R15.reuse, P5 ;  /* 0x000000010d037824 */ /* 0x142fe200028e060f */
[----:B------:R-:W-:Y:S01]  /*8110*/  IADD3 R107, P5, R2, R238, RZ ;  /* 0x000000ee026b7210 */ /* 0x000fe20007fbe0ff */
[----:B------:R1:W-:Y:S01]  /*8120*/  STL [R1+0x63c], R106 ;  /* 0x00063c6a01007387 */ /* 0x0003e20000100800 */
[----:B------:R-:W-:Y:S01]  /*8130*/  CS2R R180, SRZ ;  /* 0x0000000000b47805 */ /* 0x000fe2000001ff00 */
[----:B--2---:R-:W-:Y:S01]  /*8140*/  IMAD.X R104, R12, 0x1, R15, P2 ;  /* 0x000000010c687824 */ /* 0x004fe200010e060f */
[-C--:B------:R-:W-:Y:S01]  /*8150*/  IADD3 R108, P2, R4, R239.reuse, RZ ;  /* 0x000000ef046c7210 */ /* 0x080fe20007f5e0ff */
[----:B------:R2:W-:Y:S01]  /*8160*/  STL [R1+0x638], R107 ;  /* 0x0006386b01007387 */ /* 0x0005e20000100800 */
[----:B------:R-:W-:Y:S01]  /*8170*/  SHF.R.S32.HI R15, RZ, 0x1f, R240 ;  /* 0x0000001fff0f7819 */ /* 0x000fe200000114f0 */
[C-C-:B---3--:R-:W-:Y:S01]  /*8180*/  IMAD.X R105, R13.reuse, 0x1, R14.reuse, P1 ;  /* 0x000000010d697824 */ /* 0x148fe200008e060e */
[----:B------:R-:W-:Y:S01]  /*8190*/  IADD3 R109, P1, R2, R239, RZ ;  /* 0x000000ef026d7210 */ /* 0x000fe20007f3e0ff */
[----:B------:R-:W-:Y:S01]  /*81a0*/  STL [R1+0x11c], R3 ;  /* 0x00011c0301007387 */ /* 0x000fe20000100800 */
[----:B------:R-:W-:Y:S01]  /*81b0*/  CS2R R182, SRZ ;  /* 0x0000000000b67805 */ /* 0x000fe2000001ff00 */
[----:B-1----:R-:W-:Y:S01]  /*81c0*/  IMAD.X R106, R12, 0x1, R14, P0 ;  /* 0x000000010c6a7824 */ /* 0x002fe200000e060e */
[-C--:B------:R-:W-:Y:S01]  /*81d0*/  IADD3 R110, P0, R4, R240.reuse, RZ ;  /* 0x000000f0046e7210 */ /* 0x080fe20007f1e0ff */
[----:B------:R1:W-:Y:S01]  /*81e0*/  STL [R1+0x634], R108 ;  /* 0x0006346c01007387 */ /* 0x0003e20000100800 */
[----:B------:R-:W-:Y:S01]  /*81f0*/  SHF.R.S32.HI R14, RZ, 0x1f, R241 ;  /* 0x0000001fff0e7819 */ /* 0x000fe200000114f1 */
[C-C-:B--2---:R-:W-:Y:S01]  /*8200*/  IMAD.X R107, R13.reuse, 0x1, R18.reuse, P4 ;  /* 0x000000010d6b7824 */ /* 0x144fe200020e0612 */
[----:B------:R-:W-:Y:S01]  /*8210*/  IADD3 R111, P4, R2, R240, RZ ;  /* 0x000000f0026f7210 */ /* 0x000fe20007f9e0ff */
[----:B------:R2:W-:Y:S01]  /*8220*/  STL [R1+0x630], R109 ;  /* 0x0006306d01007387 */ /* 0x0005e20000100800 */
[----:B------:R-:W-:Y:S01]  /*8230*/  CS2R R148, SRZ ;  /* 0x0000000000947805 */ /* 0x000fe2000001ff00 */
[----:B------:R-:W-:Y:S01]  /*8240*/  CS2R R150, SRZ ;  /* 0x0000000000967805 */ /* 0x000fe2000001ff00 */
[----:B------:R-:W-:Y:S01]  /*8250*/  CS2R R36, SRZ ;  /* 0x0000000000247805 */ /* 0x000fe2000001ff00 */
[----:B------:R3:W-:Y:S01]  /*8260*/  STL [R1+0x62c], R110 ;  /* 0x00062c6e01007387 */ /* 0x0007e20000100800 */
        /* <DEDUP_REMOVED lines=9> */
[----:B---3--:R-:W-:Y:S01]  /*8300*/  IMAD.X R110, R12, 0x1, R17, P5 ;  /* 0x000000010c6e7824 */ /* 0x008fe200028e0611 */
[-C--:B------:R-:W-:Y:S01]  /*8310*/  IADD3 R114, P5, R4, R242.reuse, RZ ;  /* 0x000000f204727210 */ /* 0x080fe20007fbe0ff */
[----:B------:R3:W-:Y:S01]  /*8320*/  STL [R1+0x620], R113 ;  /* 0x0006207101007387 */ /* 0x0007e20000100800 */
[----:B------:R-:W-:Y:S01]  /*8330*/  SHF.R.S32.HI R17, RZ, 0x1f, R243 ;  /* 0x0000001fff117819 */ /* 0x000fe200000114f3 */
        /* <DEDUP_REMOVED lines=106> */
[----:B------:R-:W-:Y:S01]  /*89e0*/  IMAD.MOV.U32 R198, RZ, RZ, c[0x0][0x188] ;  /* 0x00006200ffc67624 */ /* 0x000fe200078e00ff */
[----:B------:R3:W-:Y:S01]  /*89f0*/  STL [R1+0x5b4], R236 ;  /* 0x0005b4ec01007387 */ /* 0x0007e20000100800 */
[----:B-1----:R-:W-:Y:S01]  /*8a00*/  IMAD.X R206, R12, 0x1, R18, P5 ;  /* 0x000000010cce7824 */ /* 0x002fe200028e0612 */
[-C--:B------:R-:W-:Y:S01]  /*8a10*/  IADD3 R238, P5, R4, R199.reuse, RZ ;  /* 0x000000c704ee7210 */ /* 0x080fe20007fbe0ff */
[----:B------:R-:W-:Y:S01]  /*8a20*/  IMAD R198, R198, 0x9, RZ ;  /* 0x00000009c6c67824 */ /* 0x000fe200078e02ff */
[----:B------:R1:W-:Y:S01]  /*8a30*/  STL [R1+0x5b0], R237 ;  /* 0x0005b0ed01007387 */ /* 0x0003e20000100800 */
[--C-:B--2---:R-:W-:Y:S01]  /*8a40*/  IMAD.X R207, R13, 0x1, R17.reuse, P2 ;  /* 0x000000010dcf7824 */ /* 0x104fe200010e0611 */
[----:B------:R-:W-:Y:S01]  /*8a50*/  IADD3 R239, P2, R2, R199, RZ ;  /* 0x000000c702ef7210 */ /* 0x000fe20007f5e0ff */
[----:B------:R-:W-:Y:S01]  /*8a60*/  IMAD.MOV.U32 R199, RZ, RZ, c[0x0][0x188] ;  /* 0x00006200ffc77624 */ /* 0x000fe200078e00ff */
[----:B------:R-:W-:Y:S01]  /*8a70*/  SHF.R.S32.HI R18, RZ, 0x1f, R198 ;  /* 0x0000001fff127819 */ /* 0x000fe200000114c6 */
[----:B------:R2:W-:Y:S01]  /*8a80*/  STL [R1+0x5ac], R238 ;  /* 0x0005acee01007387 */ /* 0x0005e20000100800 */
[----:B---3--:R-:W-:Y:S01]  /*8a90*/  IMAD.X R236, R12, 0x1, R17, P1 ;  /* 0x000000010cec7824 */ /* 0x008fe200008e0611 */
[-C--:B------:R-:W-:Y:S01]  /*8aa0*/  IADD3 R244, P1, R4, R198.reuse, RZ ;  /* 0x000000c604f47210 */ /* 0x080fe20007f3e0ff */
[----:B------:R-:W-:Y:S01]  /*8ab0*/  IMAD.SHL.U32 R199, R199, 0x8, RZ ;  /* 0x00000008c7c77824 */ /* 0x000fe200078e00ff */
[----:B------:R3:W-:Y:S01]  /*8ac0*/  STL [R1+0x5a8], R239 ;  /* 0x0005a8ef01007387 */ /* 0x0007e20000100800 */
[C-C-:B-1----:R-:W-:Y:S01]  /*8ad0*/  IMAD.X R237, R13.reuse, 0x1, R16.reuse, P0 ;  /* 0x000000010ded7824 */ /* 0x142fe200000e0610 */
[----:B------:R-:W-:Y:S01]  /*8ae0*/  IADD3 R245, P0, R2, R198, RZ ;  /* 0x000000c602f57210 */ /* 0x000fe20007f1e0ff */
[----:B------:R-:W-:Y:S01]  /*8af0*/  IMAD.MOV.U32 R198, RZ, RZ, c[0x0][0x188] ;  /* 0x00006200ffc67624 */ /* 0x000fe200078e00ff */
[----:B------:R1:W-:Y:S01]  /*8b00*/  STL [R1+0x5a4], R244 ;  /* 0x0005a4f401007387 */ /* 0x0003e20000100800 */
[----:B------:R-:W-:Y:S01]  /*8b10*/  SHF.R.S32.HI R17, RZ, 0x1f, R199 ;  /* 0x0000001fff117819 */ /* 0x000fe200000114c7 */
[----:B--2---:R-:W-:Y:S01]  /*8b20*/  IMAD.X R238, R12, 0x1, R16, P4 ;  /* 0x000000010cee7824 */ /* 0x004fe200020e0610 */
[-C--:B------:R-:W-:Y:S01]  /*8b30*/  IADD3 R246, P4, R4, R199.reuse, RZ ;  /* 0x000000c704f67210 */ /* 0x080fe20007f9e0ff */
[----:B------:R-:W-:Y:S01]  /*8b40*/  IMAD R198, R198, 0x7, RZ ;  /* 0x00000007c6c67824 */ /* 0x000fe200078e02ff */
[----:B------:R2:W-:Y:S01]  /*8b50*/  STL [R1+0x5a0], R245 ;  /* 0x0005a0f501007387 */ /* 0x0005e20000100800 */
[--C-:B---3--:R-:W-:Y:S01]  /*8b60*/  IMAD.X R239, R13, 0x1, R15.reuse, P3 ;  /* 0x000000010def7824 */ /* 0x108fe200018e060f */
[----:B------:R-:W-:Y:S01]  /*8b70*/  IADD3 R247, P3, R2, R199, RZ ;  /* 0x000000c702f77210 */ /* 0x000fe20007f7e0ff */
[----:B------:R-:W-:Y:S01]  /*8b80*/  IMAD.MOV.U32 R199, RZ, RZ, c[0x0][0x188] ;  /* 0x00006200ffc77624 */ /* 0x000fe200078e00ff */
[----:B------:R3:W-:Y:S01]  /*8b90*/  STL [R1+0x59c], R246 ;  /* 0x00059cf601007387 */ /* 0x0007e20000100800 */
[----:B-1----:R-:W-:Y:S01]  /*8ba0*/  IMAD.X R244, R12, 0x1, R15, P6 ;  /* 0x000000010cf47824 */ /* 0x002fe200030e060f */
[-C--:B------:R-:W-:Y:S01]  /*8bb0*/  IADD3 R248, P6, R4, R198.reuse, RZ ;  /* 0x000000c604f87210 */ /* 0x080fe20007fde0ff */
[----:B------:R-:W-:Y:S01]  /*8bc0*/  IMAD R199, R199, 0x6, RZ ;  /* 0x00000006c7c77824 */ /* 0x000fe200078e02ff */
[----:B------:R-:W-:Y:S01]  /*8bd0*/  SHF.R.S32.HI R16, RZ, 0x1f, R198 ;  /* 0x0000001fff107819 */ /* 0x000fe200000114c6 */
[----:B------:R1:W-:Y:S01]  /*8be0*/  STL [R1+0x590], R247 ;  /* 0x000590f701007387 */ /* 0x0003e20000100800 */
[C-C-:B--2---:R-:W-:Y:S01]  /*8bf0*/  IMAD.X R245, R13.reuse, 0x1, R14.reuse, P5 ;  /* 0x000000010df57824 */ /* 0x144fe200028e060e */
[----:B------:R-:W-:Y:S01]  /*8c00*/  IADD3 R249, P5, R2, R198, RZ ;  /* 0x000000c602f97210 */ /* 0x000fe20007fbe0ff */
[----:B------:R-:W-:Y:S01]  /*8c10*/  IMAD.MOV.U32 R198, RZ, RZ, c[0x0][0x188] ;  /* 0x00006200ffc67624 */ /* 0x000fe200078e00ff */
[----:B------:R2:W-:Y:S01]  /*8c20*/  STL [R1+0x594], R248 ;  /* 0x000594f801007387 */ /* 0x0005e20000100800 */
[----:B---3--:R-:W-:Y:S01]  /*8c30*/  IMAD.X R246, R12, 0x1, R14, P2 ;  /* 0x000000010cf67824 */ /* 0x008fe200010e060e */
[----:B------:R-:W-:Y:S01]  /*8c40*/  SHF.R.S32.HI R15, RZ, 0x1f, R199 ;  /* 0x0000001fff0f7819 */ /* 0x000fe200000114c7 */
[----:B------:R-:W-:Y:S01]  /*8c50*/  IMAD R198, R198, 0x5, RZ ;  /* 0x00000005c6c67824 */ /* 0x000fe200078e02ff */
[----:B------:R3:W-:Y:S01]  /*8c60*/  STL [R1+0x598], R249 ;  /* 0x000598f901007387 */ /* 0x0007e20000100800 */
[-C--:B------:R-:W-:Y:S01]  /*8c70*/  IADD3 R250, P2, R4, R199.reuse, RZ ;  /* 0x000000c704fa7210 */ /* 0x080fe20007f5e0ff */
[C-C-:B-1----:R-:W-:Y:S01]  /*8c80*/  IMAD.X R247, R13.reuse, 0x1, R17.reuse, P4 ;  /* 0x000000010df77824 */ /* 0x142fe200020e0611 */
[----:B------:R-:W-:Y:S01]  /*8c90*/  CS2R R56, SRZ ;  /* 0x0000000000387805 */ /* 0x000fe2000001ff00 */
[----:B------:R-:W-:Y:S01]  /*8ca0*/  SHF.R.S32.HI R14, RZ, 0x1f, R198 ;  /* 0x0000001fff0e7819 */ /* 0x000fe200000114c6 */
[----:B------:R-:W-:Y:S01]  /*8cb0*/  CS2R R58, SRZ ;  /* 0x00000000003a7805 */ /* 0x000fe2000001ff00 */
[--C-:B--2---:R-:W-:Y:S01]  /*8cc0*/  IMAD.X R248, R12, 0x1, R18.reuse, P0 ;  /* 0x000000010cf87824 */ /* 0x104fe200000e0612 */
[-C--:B------:R-:W-:Y:S01]  /*8cd0*/  IADD3 R252, P0, R4, R198.reuse, RZ ;  /* 0x000000c604fc7210 */ /* 0x080fe20007f1e0ff */
[----:B------:R1:W-:Y:S01]  /*8ce0*/  STL [R1+0x58c], R250 ;  /* 0x00058cfa01007387 */ /* 0x0003e20000100800 */
[C---:B------:R-:W-:Y:S01]  /*8cf0*/  IADD3 R3, P4, R2.reuse, R198, RZ ;  /* 0x000000c602037210 */ /* 0x040fe20007f9e0ff */
[----:B---3--:R-:W-:Y:S01]  /*8d00*/  IMAD.X R249, R13, 0x1, R18, P1 ;  /* 0x000000010df97824 */ /* 0x008fe200008e0612 */
[----:B------:R-:W-:Y:S01]  /*8d10*/  IADD3 R251, P1, R2, R199, RZ ;  /* 0x000000c702fb7210 */ /* 0x000fe20007f3e0ff */
[----:B------:R-:W-:Y:S01]  /*8d20*/  IMAD.MOV.U32 R199, RZ, RZ, c[0x0][0x188] ;  /* 0x00006200ffc77624 */ /* 0x000fe200078e00ff */
[----:B------:R-:W-:Y:S01]  /*8d30*/  CS2R R60, SRZ ;  /* 0x00000000003c7805 */ /* 0x000fe2000001ff00 */
[----:B------:R-:W-:Y:S01]  /*8d40*/  IMAD.MOV.U32 R198, RZ, RZ, c[0x0][0x188] ;  /* 0x00006200ffc67624 */ /* 0x000fe200078e00ff */
[----:B------:R-:W-:Y:S01]  /*8d50*/  CS2R R62, SRZ ;  /* 0x00000000003e7805 */ /* 0x000fe2000001ff00 */
[----:B------:R-:W-:Y:S01]  /*8d60*/  IMAD.SHL.U32 R199, R199, 0x4, RZ ;  /* 0x00000004c7c77824 */ /* 0x000fe200078e00ff */
[----:B------:R2:W-:Y:S01]  /*8d70*/  STL [R1+0x588], R251 ;  /* 0x000588fb01007387 */ /* 0x0005e20000100800 */
[----:B-1----:R-:W-:Y:S01]  /*8d80*/  IMAD.X R250, R12, 0x1, R17, P3 ;  /* 0x000000010cfa7824 */ /* 0x002fe200018e0611 */
[----:B------:R-:W-:Y:S01]  /*8d90*/  CS2R R64, SRZ ;  /* 0x0000000000407805 */ /* 0x000fe2000001ff00 */
[----:B------:R-:W-:Y:S01]  /*8da0*/  IMAD R198, R198, 0x3, RZ ;  /* 0x00000003c6c67824 */ /* 0x000fe200078e02ff */
[----:B------:R1:W-:Y:S01]  /*8db0*/  STL [R1+0x584], R252 ;  /* 0x000584fc01007387 */ /* 0x0003e20000100800 */
[-C--:B------:R-:W-:Y:S01]  /*8dc0*/  IADD3 R17, P3, R4, R199.reuse, RZ ;  /* 0x000000c704117210 */ /* 0x080fe20007f7e0ff */
[----:B------:R-:W-:Y:S01]  /*8dd0*/  CS2R R66, SRZ ;  /* 0x0000000000427805 */ /* 0x000fe2000001ff00 */
[----:B------:R-:W-:Y:S01]  /*8de0*/  SHF.R.S32.HI R19, RZ, 0x1f, R199 ;  /* 0x0000001fff137819 */ /* 0x000fe200000114c7 */
[----:B------:R3:W-:Y:S01]  /*8df0*/  STL [R1+0x50], R3 ;  /* 0x0000500301007387 */ /* 0x0007e20000100800 */
[----:B------:R-:W-:Y:S01]  /*8e00*/  SHF.R.S32.HI R18, RZ, 0x1f, R198 ;  /* 0x0000001fff127819 */ /* 0x000fe200000114c6 */
[C-C-:B--2---:R-:W-:Y:S01]  /*8e10*/  IMAD.X R251, R13.reuse, 0x1, R16.reuse, P6 ;  /* 0x000000010dfb7824 */ /* 0x144fe200030e0610 */
[----:B------:R-:W-:Y:S01]  /*8e20*/  CS2R R68, SRZ ;  /* 0x0000000000447805 */ /* 0x000fe2000001ff00 */
[----:B------:R2:W-:Y:S01]  /*8e30*/  STL [R1+0x54], R17 ;  /* 0x0000541101007387 */ /* 0x0005e20000100800 */
[----:B------:R-:W-:Y:S01]  /*8e40*/  CS2R R70, SRZ ;  /* 0x0000000000467805 */ /* 0x000fe2000001ff00 */
[----:B-1----:R-:W-:Y:S01]  /*8e50*/  IMAD.X R252, R12, 0x1, R16, P5 ;  /* 0x000000010cfc7824 */ /* 0x002fe200028e0610 */
[----:B------:R-:W-:Y:S01]  /*8e60*/  CS2R R72, SRZ ;  /* 0x0000000000487805 */ /* 0x000fe2000001ff00 */
[--C-:B------:R-:W-:Y:S01]  /*8e70*/  IMAD.X R16, R13, 0x1, R15.reuse, P2 ;  /* 0x000000010d107824 */ /* 0x100fe200010e060f */
[----:B------:R-:W-:Y:S01]  /*8e80*/  CS2R R74, SRZ ;  /* 0x00000000004a7805 */ /* 0x000fe2000001ff00 */
[----:B---3--:R-:W-:Y:S01]  /*8e90*/  IADD3 R3, P6, R2, R199, RZ ;  /* 0x000000c702037210 */ /* 0x008fe20007fde0ff */
[----:B------:R-:W-:Y:S01]  /*8ea0*/  IMAD.MOV.U32 R199, RZ, RZ, c[0x0][0x188] ;  /* 0x00006200ffc77624 */ /* 0x000fe200078e00ff */
[----:B------:R-:W-:Y:S01]  /*8eb0*/  CS2R R228, SRZ ;  /* 0x0000000000e47805 */ /* 0x000fe2000001ff00 */
[----:B------:R-:W-:Y:S01]  /*8ec0*/  IMAD.X R15, R12, 0x1, R15, P1 ;  /* 0x000000010c0f7824 */ /* 0x000fe200008e060f */
[-C--:B--2---:R-:W-:Y:S01]  /*8ed0*/  IADD3 R17, P5, R4, R198.reuse, RZ ;  /* 0x000000c604117210 */ /* 0x084fe20007fbe0ff */
[----:B------:R1:W-:Y:S01]  /*8ee0*/  STL [R1+0x58], R3 ;  /* 0x0000580301007387 */ /* 0x0003e20000100800 */
[----:B------:R-:W-:Y:S01]  /*8ef0*/  IMAD.SHL.U32 R199, R199, 0x2, RZ ;  /* 0x00000002c7c77824 */ /* 0x000fe200078e00ff */
[----:B------:R-:W-:Y:S01]  /*8f00*/  CS2R R230, SRZ ;  /* 0x0000000000e67805 */ /* 0x000fe2000001ff00 */
[----:B------:R-:W-:Y:S01]  /*8f10*/  IMAD.X R20, R12, 0x1, R19, P6 ;  /* 0x000000010c147824 */ /* 0x000fe200030e0613 */
[----:B------:R2:W-:Y:S04]  /*8f20*/  STL [R1+0x5c], R17 ;  /* 0x00005c1101007387 */ /* 0x0005e80000100800 */
[----:B------:R3:W-:Y:S01]  /*8f30*/  STL [R1+0x268], R16 ;  /* 0x0002681001007387 */ /* 0x0007e20000100800 */
[----:B-1----:R-:W-:Y:S01]  /*8f40*/  IADD3 R3, P2, R2, R198, RZ ;  /* 0x000000c602037210 */ /* 0x002fe20007f5e0ff */
[----:B------:R-:W-:Y:S01]  /*8f50*/  IMAD.MOV.U32 R198, RZ, RZ, c[0x0][0x188] ;  /* 0x00006200ffc67624 */ /* 0x000fe200078e00ff */
[----:B--2---:R-:W-:-:S03]  /*8f60*/  SHF.R.S32.HI R17, RZ, 0x1f, R199 ;  /* 0x0000001fff117819 */ /* 0x004fc600000114c7 */
[----:B------:R1:W-:Y:S01]  /*8f70*/  STL [R1+0x60], R3 ;  /* 0x0000600301007387 */ /* 0x0003e20000100800 */
[----:B------:R-:W-:Y:S01]  /*8f80*/  IMAD.SHL.U32 R198, R198, 0x20, RZ ;  /* 0x00000020c6c67824 */ /* 0x000fe200078e00ff */
[-C--:B---3--:R-:W-:Y:S02]  /*8f90*/  IADD3 R16, P1, R4, R199.reuse, RZ ;  /* 0x000000c704107210 */ /* 0x088fe40007f3e0ff */
[----:B------:R2:W-:Y:S04]  /*8fa0*/  STL [R1+0x26c], R15 ;  /* 0x00026c0f01007387 */ /* 0x0005e80000100800 */
[----:B------:R-:W-:Y:S01]  /*8fb0*/  STL [R1+0x64], R16 ;  /* 0x0000641001007387 */ /* 0x000fe20000100800 */
[--C-:B-1----:R-:W-:Y:S02]  /*8fc0*/  IMAD.X R3, R13, 0x1, R14.reuse, P0 ;  /* 0x000000010d037824 */ /* 0x102fe400000e060e */
[----:B------:R-:W-:Y:S01]  /*8fd0*/  IMAD.X R14, R12, 0x1, R14, P4 ;  /* 0x000000010c0e7824 */ /* 0x000fe200020e060e */
[----:B--2---:R-:W-:-:S02]  /*8fe0*/  IADD3 R15, P0, R2, R199, RZ ;  /* 0x000000c7020f7210 */ /* 0x004fc40007f1e0ff */
[----:B------:R1:W-:Y:S04]  /*8ff0*/  STL [R1+0x270], R3 ;  /* 0x0002700301007387 */ /* 0x0003e80000100800 */
[----:B------:R-:W2:Y:S04]  /*9000*/  S2R R199, SR_TID.X ;  /* 0x0000000000c77919 */ /* 0x000ea80000002100 */
[----:B------:R3:W-:Y:S01]  /*9010*/  STL [R1+0x68], R15 ;  /* 0x0000680f01007387 */ /* 0x0007e20000100800 */
[----:B-1----:R-:W-:-:S03]  /*9020*/  IADD3 R3, P4, R4, c[0x0][0x188], RZ ;  /* 0x0000620004037a10 */ /* 0x002fc60007f9e0ff */
[----:B------:R1:W-:Y:S01]  /*9030*/  STL [R1+0x274], R14 ;  /* 0x0002740e01007387 */ /* 0x0003e20000100800 */
[----:B------:R-:W-:-:S03]  /*9040*/  SHF.L.U64.HI R4, R4, 0x2, R13 ;  /* 0x0000000204047819 */ /* 0x000fc6000001020d */
[----:B------:R4:W-:Y:S01]  /*9050*/  STL [R1+0x6c], R3 ;  /* 0x00006c0301007387 */ /* 0x0009e20000100800 */
[----:B---3--:R-:W-:Y:S01]  /*9060*/  SHF.R.S32.HI R15, RZ, 0x1f, R234 ;  /* 0x0000001fff0f7819 */ /* 0x008fe200000114ea */
[----:B-1----:R-:W-:Y:S02]  /*9070*/  IMAD.X R14, R13, 0x1, R19, P3 ;  /* 0x000000010d0e7824 */ /* 0x002fe400018e0613 */
[----:B------:R-:W-:Y:S01]  /*9080*/  IMAD.X R19, R12, 0x1, R18, P2 ;  /* 0x000000010c137824 */ /* 0x000fe200010e0612 */
[----:B----4-:R-:W-:Y:S02]  /*9090*/  IADD3 R3, P3, R2, c[0x0][0x188], RZ ;  /* 0x0000620002037a10 */ /* 0x010fe40007f7e0ff */
[----:B------:R1:W-:Y:S01]  /*90a0*/  STL [R1+0x278], R14 ;  /* 0x0002780e01007387 */ /* 0x0003e20000100800 */
[----:B--2---:R-:W-:-:S03]  /*90b0*/  IMAD.SHL.U32 R16, R199, 0x2, RZ ;  /* 0x00000002c7107824 */ /* 0x004fc600078e00ff */
[----:B------:R2:W-:Y:S04]  /*90c0*/  STL [R1+0x80], R3 ;  /* 0x0000800301007387 */ /* 0x0005e80000100800 */
[----:B------:R3:W-:Y:S01]  /*90d0*/  STL [R1+0x27c], R20 ;  /* 0x00027c1401007387 */ /* 0x0007e20000100800 */
[----:B-1----:R-:W-:Y:S01]  /*90e0*/  LOP3.LUT R14, R199, 0x7, RZ, 0xc0, !PT ;  /* 0x00000007c70e7812 */ /* 0x002fe200078ec0ff */
[C---:B--2---:R-:W-:Y:S02]  /*90f0*/  IMAD.X R3, R13.reuse, 0x1, R18, P5 ;  /* 0x000000010d037824 */ /* 0x044fe400028e0612 */
[--C-:B------:R-:W-:Y:S01]  /*9100*/  IMAD.X R18, R13, 0x1, R17.reuse, P1 ;  /* 0x000000010d127824 */ /* 0x100fe200008e0611 */
[----:B---3--:R-:W-:Y:S02]  /*9110*/  CS2R R20, SRZ ;  /* 0x0000000000147805 */ /* 0x008fe4000001ff00 */
[----:B------:R1:W-:Y:S04]  /*9120*/  STL [R1+0x4b8], R3 ;  /* 0x0004b80301007387 */ /* 0x0003e80000100800 */
[----:B------:R-:W-:Y:S04]  /*9130*/  STL [R1+0x4bc], R19 ;  /* 0x0004bc1301007387 */ /* 0x000fe80000100800 */
[----:B------:R2:W-:Y:S01]  /*9140*/  STL [R1+0x4c0], R18 ;  /* 0x0004c01201007387 */ /* 0x0005e20000100800 */
[----:B-1----:R-:W-:-:S02]  /*9150*/  IMAD.X R3, R12, 0x1, R17, P0 ;  /* 0x000000010c037824 */ /* 0x002fc400000e0611 */
[----:B------:R-:W-:-:S03]  /*9160*/  IMAD R17, R14, 0x90, RZ ;  /* 0x000000900e117824 */ /* 0x000fc600078e02ff */
[----:B------:R1:W-:Y:S01]  /*9170*/  STL [R1+0x570], R3 ;  /* 0x0005700301007387 */ /* 0x0003e20000100800 */
[----:B--2---:R-:W-:-:S03]  /*9180*/  CS2R R18, SRZ ;  /* 0x0000000000127805 */ /* 0x004fc6000001ff00 */
[----:B------:R2:W-:Y:S01]  /*9190*/  STL [R1+0x558], R4 ;  /* 0x0005580401007387 */ /* 0x0005e20000100800 */
[--C-:B-1----:R-:W-:Y:S02]  /*91a0*/  IMAD.X R3, R13, 0x1, R233.reuse, P4 ;  /* 0x000000010d037824 */ /* 0x102fe400020e06e9 */
[----:B------:R-:W-:Y:S01]  /*91b0*/  IMAD.X R13, R12, 0x1, R233, P3 ;  /* 0x000000010c0d7824 */ /* 0x000fe200018e06e9 */
[----:B--2---:R-:W-:Y:S02]  /*91c0*/  SHF.L.U64.HI R4, R2, 0x2, R12 ;  /* 0x0000000202047819 */ /* 0x004fe4000001020c */
[----:B------:R1:W-:Y:S01]  /*91d0*/  STL [R1+0x574], R3 ;  /* 0x0005740301007387 */ /* 0x0003e20000100800 */
[----:B------:R-:W-:Y:S01]  /*91e0*/  LOP3.LUT R2, R17, 0x30, R16, 0x78, !PT ;  /* 0x0000003011027812 */ /* 0x000fe200078e7810 */
[----:B------:R-:W-:Y:S01]  /*91f0*/  IMAD.MOV.U32 R12, RZ, RZ, -0x1 ;  /* 0xffffffffff0c7424 */ /* 0x000fe200078e00ff */
[----:B------:R-:W-:Y:S01]  /*9200*/  CS2R R232, SRZ ;  /* 0x0000000000e87805 */ /* 0x000fe2000001ff00 */
[----:B------:R2:W-:Y:S01]  /*9210*/  STL [R1+0x578], R13 ;  /* 0x0005780d01007387 */ /* 0x0005e20000100800 */
[----:B------:R-:W-:-:S03]  /*9220*/  CS2R R16, SRZ ;  /* 0x0000000000107805 */ /* 0x000fc6000001ff00 */
[----:B------:R3:W-:Y:S01]  /*9230*/  STL [R1+0x554], R4 ;  /* 0x0005540401007387 */ /* 0x0007e20000100800 */
[----:B-1----:R-:W-:Y:S02]  /*9240*/  LEA.HI R3, R15, R234, RZ, 0x5 ;  /* 0x000000ea0f037211 */ /* 0x002fe400078f28ff */
[----:B------:R-:W-:Y:S01]  /*9250*/  CS2R R234, SRZ ;  /* 0x0000000000ea7805 */ /* 0x000fe2000001ff00 */
[----:B------:R-:W-:Y:S01]  /*9260*/  CS2R R14, SRZ ;  /* 0x00000000000e7805 */ /* 0x000fe2000001ff00 */
[----:B--2---:R-:W-:Y:S01]  /*9270*/  IMAD.MOV.U32 R13, RZ, RZ, 0x3 ;  /* 0x00000003ff0d7424 */ /* 0x004fe200078e00ff */
[----:B------:R1:W-:Y:S01]  /*9280*/  STL [R1+0x114], R3 ;  /* 0x0001140301007387 */ /* 0x0003e20000100800 */
[----:B---3--:R-:W-:-:S03]  /*9290*/  LEA R4, P0, R197, c[0x0][0x168], 0x4 ;  /* 0x00005a00c5047a11 */ /* 0x008fc600078020ff */
[----:B------:R2:W-:Y:S01]  /*92a0*/  STL [R1+0x118], R2 ;  /* 0x0001180201007387 */ /* 0x0005e20000100800 */
[----:B------:R-:W-:-:S03]  /*92b0*/  CS2R R196, SRZ ;  /* 0x0000000000c47805 */ /* 0x000fc6000001ff00 */
[----:B------:R-:W-:Y:S01]  /*92c0*/  STL [R1+0x244], RZ ;  /* 0x000244ff01007387 */ /* 0x000fe20000100800 */
[----:B-1----:R-:W-:Y:S01]  /*92d0*/  IMAD.SHL.U32 R3, R199, 0x20, RZ ;  /* 0x00000020c7037824 */ /* 0x002fe200078e00ff */
[----:B--2---:R-:W-:-:S04]  /*92e0*/  LEA R2, P1, R198, c[0x0][0x160], 0x4 ;  /* 0x00005800c6027a11 */ /* 0x004fc800078220ff */
[----:B------:R-:W-:Y:S01]  /*92f0*/  STL [R1+0x57c], R3 ;  /* 0x00057c0301007387 */ /* 0x000fe20000100800 */
[----:B------:R-:W-:-:S03]  /*9300*/  CS2R R198, SRZ ;  /* 0x0000000000c67805 */ /* 0x000fc6000001ff00 */
[----:B------:R-:W-:Y:S04]  /*9310*/  STL [R1+0x230], R13 ;  /* 0x0002300d01007387 */ /* 0x000fe80000100800 */
[----:B------:R1:W-:Y:S04]  /*9320*/  STL [R1+0x234], R12 ;  /* 0x0002340c01007387 */ /* 0x0003e80000100800 */
[----:B------:R-:W-:Y:S04]  /*9330*/  STL [R1+0x10], RZ ;  /* 0x000010ff01007387 */ /* 0x000fe80000100800 */
[----:B------:R-:W-:Y:S01]  /*9340*/  STL [R1+0x14], RZ ;  /* 0x000014ff01007387 */ /* 0x000fe20000100800 */
[----:B-1----:R-:W-:-:S03]  /*9350*/  CS2R R12, SRZ ;  /* 0x00000000000c7805 */ /* 0x002fc6000001ff00 */
[----:B------:R-:W-:Y:S04]  /*9360*/  STL [R1+0x18], RZ ;  /* 0x000018ff01007387 */ /* 0x000fe80000100800 */
        /* <DEDUP_REMOVED lines=49> */
[----:B------:R-:W-:Y:S04]  /*9680*/  STL [R1], RZ ;  /* 0x000000ff01007387 */ /* 0x000fe80000100800 */
        /* <DEDUP_REMOVED lines=11> */
[----:B------:R1:W-:Y:S04]  /*9740*/  STL [R1+0x55c], R5 ;  /* 0x00055c0501007387 */ /* 0x0003e80000100800 */
[----:B-1----:R-:W2:Y:S04]  /*9750*/  LDL.LU R5, [R1+0x6b4] ;  /* 0x0006b40001057983 */ /* 0x002ea80000300800 */
[----:B------:R2:W-:Y:S02]  /*9760*/  STL [R1+0x550], R0 ;  /* 0x0005500001007387 */ /* 0x0005e40000100800 */
[----:B--2---:R-:W-:-:S02]  /*9770*/  SHF.L.U64.HI R0, R5, 0x2, R9 ;  /* 0x0000000205007819 */ /* 0x004fc40000010209 */
[----:B------:R-:W2:Y:S04]  /*9780*/  LDL.LU R9, [R1+0x6b0] ;  /* 0x0006b00001097983 */ /* 0x000ea80000300800 */
[----:B------:R1:W-:Y:S02]  /*9790*/  STL [R1+0x54c], R0 ;  /* 0x00054c0001007387 */ /* 0x0003e40000100800 */
[----:B-1----:R-:W-:Y:S01]  /*97a0*/  IMAD.SHL.U32 R0, R5, 0x4, RZ ;  /* 0x0000000405007824 */ /* 0x002fe200078e00ff */
[C---:B------:R-:W-:Y:S02]  /*97b0*/  SHF.L.U64.HI R5, R6.reuse, 0x2, R10 ;  /* 0x0000000206057819 */ /* 0x040fe4000001020a */
[----:B------:R-:W3:Y:S04]  /*97c0*/  LDL.LU R10, [R1+0x6ac] ;  /* 0x0006ac00010a7983 */ /* 0x000ee80000300800 */
[----:B------:R1:W-:Y:S04]  /*97d0*/  STL [R1+0x548], R0 ;  /* 0x0005480001007387 */ /* 0x0003e80000100800 */
[----:B------:R-:W-:Y:S01]  /*97e0*/  STL [R1+0x544], R5 ;  /* 0x0005440501007387 */ /* 0x000fe20000100800 */
[----:B-1----:R-:W-:Y:S01]  /*97f0*/  IMAD.SHL.U32 R0, R6, 0x4, RZ ;  /* 0x0000000406007824 */ /* 0x002fe200078e00ff */
[----:B------:R-:W-:-:S02]  /*9800*/  SHF.L.U64.HI R6, R7, 0x2, R76 ;  /* 0x0000000207067819 */ /* 0x000fc4000001024c */
[----:B------:R-:W4:Y:S04]  /*9810*/  LDL.LU R76, [R1+0x6a8] ;  /* 0x0006a800014c7983 */ /* 0x000f280000300800 */
[----:B------:R1:W-:Y:S04]  /*9820*/  STL [R1+0x540], R0 ;  /* 0x0005400001007387 */ /* 0x0003e80000100800 */
[----:B------:R-:W-:Y:S01]  /*9830*/  STL [R1+0x53c], R6 ;  /* 0x00053c0601007387 */ /* 0x000fe20000100800 */
[----:B-1----:R-:W-:Y:S01]  /*9840*/  IMAD.SHL.U32 R0, R7, 0x4, RZ ;  /* 0x0000000407007824 */ /* 0x002fe200078e00ff */
[----:B--2---:R-:W-:-:S02]  /*9850*/  SHF.L.U64.HI R5, R9, 0x2, R8 ;  /* 0x0000000209057819 */ /* 0x004fc40000010208 */
[----:B------:R-:W2:Y:S04]  /*9860*/  LDL.LU R8, [R1+0x6a4] ;  /* 0x0006a40001087983 */ /* 0x000ea80000300800 */
[----:B------:R1:W-:Y:S04]  /*9870*/  STL [R1+0x538], R0 ;  /* 0x0005380001007387 */ /* 0x0003e80000100800 */
[----:B------:R-:W-:Y:S01]  /*9880*/  STL [R1+0x534], R5 ;  /* 0x0005340501007387 */ /* 0x000fe20000100800 */
[----:B-1----:R-:W-:Y:S01]  /*9890*/  IMAD.SHL.U32 R0, R9, 0x4, RZ ;  /* 0x0000000409007824 */ /* 0x002fe200078e00ff */
[----:B---3--:R-:W-:-:S02]  /*98a0*/  SHF.L.U64.HI R6, R10, 0x2, R11 ;  /* 0x000000020a067819 */ /* 0x008fc4000001020b */
[----:B------:R-:W3:Y:S04]  /*98b0*/  LDL.LU R11, [R1+0x6a0] ;  /* 0x0006a000010b7983 */ /* 0x000ee80000300800 */
[----:B------:R1:W-:Y:S04]  /*98c0*/  STL [R1+0x530], R0 ;  /* 0x0005300001007387 */ /* 0x0003e80000100800 */
[----:B------:R-:W-:Y:S01]  /*98d0*/  STL [R1+0x52c], R6 ;  /* 0x00052c0601007387 */ /* 0x000fe20000100800 */
[----:B-1----:R-:W-:Y:S01]  /*98e0*/  IMAD.SHL.U32 R0, R10, 0x4, RZ ;  /* 0x000000040a007824 */ /* 0x002fe200078e00ff */
[----:B----4-:R-:W-:-:S02]  /*98f0*/  SHF.L.U64.HI R5, R76, 0x2, R77 ;  /* 0x000000024c057819 */ /* 0x010fc4000001024d */
        /* <DEDUP_REMOVED lines=32> */
[----:B------:R2:W-:Y:S01]  /*9b00*/  STL [R1+0x4f4], R5 ;  /* 0x0004f40501007387 */ /* 0x0005e20000100800 */
[----:B-1----:R-:W-:Y:S01]  /*9b10*/  IMAD.SHL.U32 R0, R80, 0x4, RZ ;  /* 0x0000000450007824 */ /* 0x002fe200078e00ff */
[C---:B--2---:R-:W-:Y:S01]  /*9b20*/  SHF.L.U64.HI R6, R81.reuse, 0x2, R86 ;  /* 0x0000000251067819 */ /* 0x044fe20000010256 */
[----:B------:R-:W-:Y:S01]  /*9b30*/  IMAD.SHL.U32 R5, R81, 0x4, RZ ;  /* 0x0000000451057824 */ /* 0x000fe200078e00ff */
[----:B------:R-:W2:Y:S04]  /*9b40*/  LDL.LU R86, [R1+0x680] ;  /* 0x0006800001567983 */ /* 0x000ea80000300800 */
[----:B------:R3:W-:Y:S04]  /*9b50*/  STL [R1+0x4f0], R0 ;  /* 0x0004f00001007387 */ /* 0x0007e80000100800 */
[----:B------:R-:W-:Y:S01]  /*9b60*/  STL [R1+0x4ec], R6 ;  /* 0x0004ec0601007387 */ /* 0x000fe20000100800 */
[----:B---3--:R-:W-:-:S03]  /*9b70*/  SHF.L.U64.HI R0, R82, 0x2, R84 ;  /* 0x0000000252007819 */ /* 0x008fc60000010254 */
[----:B------:R-:W3:Y:S04]  /*9b80*/  LDL.LU R84, [R1+0x67c] ;  /* 0x00067c0001547983 */ /* 0x000ee80000300800 */
[----:B------:R1:W-:Y:S04]  /*9b90*/  STL [R1+0x4e8], R5 ;  /* 0x0004e80501007387 */ /* 0x0003e80000100800 */
[----:B------:R-:W3:Y:S01]  /*9ba0*/  LDL.LU R9, [R1+0x104] ;  /* 0x0001040001097983 */ /* 0x000ee20000300800 */
[----:B-1----:R-:W-:-:S03]  /*9bb0*/  IMAD.SHL.U32 R5, R82, 0x4, RZ ;  /* 0x0000000452057824 */ /* 0x002fc600078e00ff */
[----:B------:R4:W-:Y:S04]  /*9bc0*/  STL [R1+0x4e4], R0 ;  /* 0x0004e40001007387 */ /* 0x0009e80000100800 */
[----:B------:R1:W-:Y:S01]  /*9bd0*/  STL [R1+0x4e0], R5 ;  /* 0x0004e00501007387 */ /* 0x0003e20000100800 */
[----:B----4-:R-:W-:-:S03]  /*9be0*/  SHF.L.U64.HI R0, R83, 0x2, R85 ;  /* 0x0000000253007819 */ /* 0x010fc60000010255 */
[----:B------:R-:W4:Y:S01]  /*9bf0*/  LDL.LU R85, [R1+0x678] ;  /* 0x0006780001557983 */ /* 0x000f220000300800 */
[----:B-1----:R-:W-:-:S03]  /*9c00*/  IMAD.SHL.U32 R5, R83, 0x4, RZ ;  /* 0x0000000453057824 */ /* 0x002fc600078e00ff */
[----:B------:R-:W4:Y:S04]  /*9c10*/  LDL.LU R7, [R1+0x108] ;  /* 0x0001080001077983 */ /* 0x000f280000300800 */
[----:B------:R3:W-:Y:S04]  /*9c20*/  STL [R1+0x4dc], R0 ;  /* 0x0004dc0001007387 */ /* 0x0007e80000100800 */
[----:B------:R-:W4:Y:S04]  /*9c30*/  LDL.LU R6, [R1+0x10c] ;  /* 0x00010c0001067983 */ /* 0x000f280000300800 */
[----:B------:R1:W-:Y:S01]  /*9c40*/  STL [R1+0x4d8], R5 ;  /* 0x0004d80501007387 */ /* 0x0003e20000100800 */
[----:B--2---:R-:W-:-:S02]  /*9c50*/  SHF.L.U64.HI R10, R86, 0x2, R89 ;  /* 0x00000002560a7819 */ /* 0x004fc40000010259 */
[C---:B---3--:R-:W-:Y:S01]  /*9c60*/  SHF.L.U64.HI R0, R84.reuse, 0x2, R87 ;  /* 0x0000000254007819 */ /* 0x048fe20000010257 */
[----:B------:R-:W-:Y:S01]  /*9c70*/  IMAD.SHL.U32 R8, R84, 0x4, RZ ;  /* 0x0000000454087824 */ /* 0x000fe200078e00ff */
[----:B------:R-:W2:Y:S04]  /*9c80*/  LDL.LU R87, [R1+0x674] ;  /* 0x0006740001577983 */ /* 0x000ea80000300800 */
[----:B-1----:R-:W3:Y:S04]  /*9c90*/  LDL.LU R5, [R1+0x110] ;  /* 0x0001100001057983 */ /* 0x002ee80000300800 */
[----:B------:R1:W-:Y:S04]  /*9ca0*/  STL [R1+0x4d4], R0 ;  /* 0x0004d40001007387 */ /* 0x0003e80000100800 */
[----:B-1----:R-:W3:Y:S04]  /*9cb0*/  LDL.LU R0, [R1+0x11c] ;  /* 0x00011c0001007983 */ /* 0x002ee80000300800 */
[----:B------:R1:W-:Y:S01]  /*9cc0*/  STL [R1+0x4d0], R8 ;  /* 0x0004d00801007387 */ /* 0x0003e20000100800 */
[----:B----4-:R-:W-:-:S03]  /*9cd0*/  SHF.L.U64.HI R11, R85, 0x2, R88 ;  /* 0x00000002550b7819 */ /* 0x010fc60000010258 */
[----:B------:R-:W4:Y:S04]  /*9ce0*/  LDL.LU R88, [R1+0x670] ;  /* 0x0006700001587983 */ /* 0x000f280000300800 */
[----:B------:R-:W-:Y:S04]  /*9cf0*/  STL [R1+0x4cc], R11 ;  /* 0x0004cc0b01007387 */ /* 0x000fe80000100800 */
[----:B------:R-:W3:Y:S01]  /*9d00*/  LDL.LU R89, [R1+0x66c] ;  /* 0x00066c0001597983 */ /* 0x000ee20000300800 */
[----:B-1----:R-:W-:-:S05]  /*9d10*/  IMAD.SHL.U32 R8, R85, 0x4, RZ ;  /* 0x0000000455087824 */ /* 0x002fca00078e00ff */
[----:B------:R1:W-:Y:S04]  /*9d20*/  STL [R1+0x4c8], R8 ;  /* 0x0004c80801007387 */ /* 0x0003e80000100800 */
[----:B------:R-:W-:Y:S01]  /*9d30*/  STL [R1+0x4c4], R10 ;  /* 0x0004c40a01007387 */ /* 0x000fe20000100800 */
[----:B-1----:R-:W-:Y:S01]  /*9d40*/  IMAD.SHL.U32 R8, R86, 0x4, RZ ;  /* 0x0000000456087824 */ /* 0x002fe200078e00ff */
[C---:B--2---:R-:W-:Y:S02]  /*9d50*/  SHF.L.U64.HI R11, R87.reuse, 0x2, R90 ;  /* 0x00000002570b7819 */ /* 0x044fe4000001025a */
[----:B------:R-:W2:Y:S04]  /*9d60*/  LDL.LU R90, [R1+0x668] ;  /* 0x00066800015a7983 */ /* 0x000ea80000300800 */
[----:B------:R1:W-:Y:S04]  /*9d70*/  STL [R1+0x4b4], R8 ;  /* 0x0004b40801007387 */ /* 0x0003e80000100800 */
[----:B------:R3:W-:Y:S01]  /*9d80*/  STL [R1+0x4b0], R11 ;  /* 0x0004b00b01007387 */ /* 0x0007e20000100800 */
[----:B-1----:R-:W-:Y:S01]  /*9d90*/  IMAD.SHL.U32 R8, R87, 0x4, RZ ;  /* 0x0000000457087824 */ /* 0x002fe200078e00ff */
[----:B----4-:R-:W-:-:S02]  /*9da0*/  SHF.L.U64.HI R10, R88, 0x2, R91 ;  /* 0x00000002580a7819 */ /* 0x010fc4000001025b */
[----:B------:R-:W4:Y:S04]  /*9db0*/  LDL.LU R91, [R1+0x664] ;  /* 0x00066400015b7983 */ /* 0x000f280000300800 */
[----:B------:R1:W-:Y:S01]  /*9dc0*/  STL [R1+0x4ac], R8 ;  /* 0x0004ac0801007387 */ /* 0x0003e20000100800 */
[----:B---3--:R-:W-:-:S03]  /*9dd0*/  SHF.L.U64.HI R11, R89, 0x2, R92 ;  /* 0x00000002590b7819 */ /* 0x008fc6000001025c */
        /* <DEDUP_REMOVED lines=13> */
[----:B------:R1:W-:Y:S04]  /*9eb0*/  STL [R1+0x494], R8 ;  /* 0x0004940801007387 */ /* 0x0003e80000100800 */
[----:B------:R-:W-:Y:S01]  /*9ec0*/  STL [R1+0x490], R11 ;  /* 0x0004900b01007387 */ /* 0x000fe20000100800 */
[----:B---3--:R-:W-:-:S03]  /*9ed0*/  SHF.L.U64.HI R10, R92, 0x2, R95 ;  /* 0x000000025c0a7819 */ /* 0x008fc6000001025f */
        /* <DEDUP_REMOVED lines=20> */
[----:B------:R-:W-:-:S04]  /*a020*/  SHF.L.U64.HI R6, R98, 0x2, R6 ;  /* 0x0000000262067819 */ /* 0x000fc80000010206 */
[----:B------:R4:W-:Y:S01]  /*a030*/  STL [R1+0x46c], R8 ;  /* 0x00046c0801007387 */ /* 0x0009e20000100800 */
[C---:B--2---:R-:W-:Y:S01]  /*a040*/  SHF.L.U64.HI R10, R96.reuse, 0x2, R9 ;  /* 0x00000002600a7819 */ /* 0x044fe20000010209 */
[----:B------:R-:W-:-:S04]  /*a050*/  IMAD.SHL.U32 R9, R96, 0x4, RZ ;  /* 0x0000000460097824 */ /* 0x000fc800078e00ff */
[----:B------:R-:W-:Y:S04]  /*a060*/  STL [R1+0x468], R10 ;  /* 0x0004680a01007387 */ /* 0x000fe80000100800 */
[----:B------:R-:W-:Y:S01]  /*a070*/  STL [R1+0x464], R9 ;  /* 0x0004640901007387 */ /* 0x000fe20000100800 */
[C---:B----4-:R-:W-:Y:S01]  /*a080*/  SHF.L.U64.HI R8, R97.reuse, 0x2, R7 ;  /* 0x0000000261087819 */ /* 0x050fe20000010207 */
[----:B------:R-:W-:-:S04]  /*a090*/  IMAD.SHL.U32 R7, R97, 0x4, RZ ;  /* 0x0000000461077824 */ /* 0x000fc800078e00ff */
[----:B------:R1:W-:Y:S04]  /*a0a0*/  STL [R1+0x460], R8 ;  /* 0x0004600801007387 */ /* 0x0003e80000100800 */
[----:B------:R3:W-:Y:S04]  /*a0b0*/  STL [R1+0x45c], R7 ;  /* 0x00045c0701007387 */ /* 0x0007e80000100800 */
[----:B------:R2:W-:Y:S01]  /*a0c0*/  STL [R1+0x458], R6 ;  /* 0x0004580601007387 */ /* 0x0005e20000100800 */
[----:B-1----:R-:W-:Y:S01]  /*a0d0*/  IMAD.SHL.U32 R8, R98, 0x4, RZ ;  /* 0x0000000462087824 */ /* 0x002fe200078e00ff */
[----:B---3--:R-:W-:-:S02]  /*a0e0*/  SHF.L.U64.HI R7, R99, 0x2, R5 ;  /* 0x0000000263077819 */ /* 0x008fc40000010205 */
[----:B------:R-:W-:Y:S01]  /*a0f0*/  SHF.L.U64.HI R5, R100, 0x2, R0 ;  /* 0x0000000264057819 */ /* 0x000fe20000010200 */
[----:B--2---:R-:W-:Y:S01]  /*a100*/  IMAD.SHL.U32 R6, R99, 0x4, RZ ;  /* 0x0000000463067824 */ /* 0x004fe200078e00ff */
[----:B------:R-:W-:Y:S04]  /*a110*/  STL [R1+0x454], R8 ;  /* 0x0004540801007387 */ /* 0x000fe80000100800 */
[----:B------:R-:W-:Y:S04]  /*a120*/  STL [R1+0x450], R7 ;  /* 0x0004500701007387 */ /* 0x000fe80000100800 */
[----:B------:R1:W-:Y:S04]  /*a130*/  STL [R1+0x44c], R6 ;  /* 0x00044c0601007387 */ /* 0x0003e80000100800 */
[----:B------:R2:W-:Y:S01]  /*a140*/  STL [R1+0x448], R5 ;  /* 0x0004480501007387 */ /* 0x0005e20000100800 */
[----:B-1----:R-:W-:-:S03]  /*a150*/  SHF.L.U64.HI R6, R101, 0x2, R104 ;  /* 0x0000000265067819 */ /* 0x002fc60000010268 */
[----:B------:R-:W3:Y:S01]  /*a160*/  LDL.LU R104, [R1+0x644] ;  /* 0x0006440001687983 */ /* 0x000ee20000300800 */
[----:B------:R-:W-:Y:S01]  /*a170*/  IMAD.SHL.U32 R0, R100, 0x4, RZ ;  /* 0x0000000464007824 */ /* 0x000fe200078e00ff */
[----:B--2---:R-:W-:-:S04]  /*a180*/  SHF.L.U64.HI R5, R102, 0x2, R105 ;  /* 0x0000000266057819 */ /* 0x004fc80000010269 */
[----:B------:R1:W-:Y:S04]  /*a190*/  STL [R1+0x444], R0 ;  /* 0x0004440001007387 */ /* 0x0003e80000100800 */
[----:B------:R2:W-:Y:S04]  /*a1a0*/  STL [R1+0x440], R6 ;  /* 0x0004400601007387 */ /* 0x0005e80000100800 */
[----:B------:R-:W4:Y:S01]  /*a1b0*/  LDL.LU R105, [R1+0x640] ;  /* 0x0006400001697983 */ /* 0x000f220000300800 */
[----:B-1----:R-:W-:-:S05]  /*a1c0*/  IMAD.SHL.U32 R0, R101, 0x4, RZ ;  /* 0x0000000465007824 */ /* 0x002fca00078e00ff */
[----:B------:R1:W-:Y:S01]  /*a1d0*/  STL [R1+0x43c], R0 ;  /* 0x00043c0001007387 */ /* 0x0003e20000100800 */
[----:B--2---:R-:W-:-:S03]  /*a1e0*/  SHF.L.U64.HI R6, R103, 0x2, R106 ;  /* 0x0000000267067819 */ /* 0x004fc6000001026a */
[----:B------:R3:W-:Y:S04]  /*a1f0*/  STL [R1+0x438], R5 ;  /* 0x0004380501007387 */ /* 0x0007e80000100800 */
[----:B------:R-:W2:Y:S01]  /*a200*/  LDL.LU R106, [R1+0x63c] ;  /* 0x00063c00016a7983 */ /* 0x000ea20000300800 */
[----:B-1----:R-:W-:-:S05]  /*a210*/  IMAD.SHL.U32 R0, R102, 0x4, RZ ;  /* 0x0000000466007824 */ /* 0x002fca00078e00ff */
[----:B------:R1:W-:Y:S04]  /*a220*/  STL [R1+0x434], R0 ;  /* 0x0004340001007387 */ /* 0x0003e80000100800 */
[----:B------:R4:W-:Y:S01]  /*a230*/  STL [R1+0x430], R6 ;  /* 0x0004300601007387 */ /* 0x0009e20000100800 */
[----:B---3--:R-:W-:-:S03]  /*a240*/  SHF.L.U64.HI R5, R104, 0x2, R107 ;  /* 0x0000000268057819 */ /* 0x008fc6000001026b */
[----:B------:R-:W3:Y:S01]  /*a250*/  LDL.LU R107, [R1+0x638] ;  /* 0x00063800016b7983 */ /* 0x000ee20000300800 */
[----:B-1----:R-:W-:-:S05]  /*a260*/  IMAD.SHL.U32 R0, R103, 0x4, RZ ;  /* 0x0000000467007824 */ /* 0x002fca00078e00ff */
[----:B------:R1:W-:Y:S04]  /*a270*/  STL [R1+0x42c], R0 ;  /* 0x00042c0001007387 */ /* 0x0003e80000100800 */
[----:B------:R2:W-:Y:S01]  /*a280*/  STL [R1+0x428], R5 ;  /* 0x0004280501007387 */ /* 0x0005e20000100800 */
[----:B----4-:R-:W-:-:S03]  /*a290*/  SHF.L.U64.HI R6, R105, 0x2, R108 ;  /* 0x0000000269067819 */ /* 0x010fc6000001026c */
[----:B------:R-:W4:Y:S01]  /*a2a0*/  LDL.LU R108, [R1+0x634] ;  /* 0x00063400016c7983 */ /* 0x000f220000300800 */
[----:B-1----:R-:W-:-:S05]  /*a2b0*/  IMAD.SHL.U32 R0, R104, 0x4, RZ ;  /* 0x0000000468007824 */ /* 0x002fca00078e00ff */
[----:B------:R1:W-:Y:S04]  /*a2c0*/  STL [R1+0x424], R0 ;  /* 0x0004240001007387 */ /* 0x0003e80000100800 */
[----:B------:R3:W-:Y:S01]  /*a2d0*/  STL [R1+0x420], R6 ;  /* 0x0004200601007387 */ /* 0x0007e20000100800 */
[----:B--2---:R-:W-:-:S03]  /*a2e0*/  SHF.L.U64.HI R5, R106, 0x2, R109 ;  /* 0x000000026a057819 */ /* 0x004fc6000001026d */
        /* <DEDUP_REMOVED lines=193> */
[----:B------:R-:W4:Y:S01]  /*af00*/  LDL.LU R7, [R1+0x268] ;  /* 0x0002680001077983 */ /* 0x000f220000300800 */
[----:B--2---:R-:W-:Y:S01]  /*af10*/  SHF.L.U64.HI R6, R245, 0x2, R248 ;  /* 0x00000002f5067819 */ /* 0x004fe200000102f8 */
[----:B-1----:R-:W-:Y:S02]  /*af20*/  IMAD.SHL.U32 R0, R244, 0x4, RZ ;  /* 0x00000004f4007824 */ /* 0x002fe400078e00ff */
[----:B------:R3:W-:Y:S04]  /*af30*/  STL [R1+0x2dc], R5 ;  /* 0x0002dc0501007387 */ /* 0x0007e80000100800 */
[----:B------:R1:W-:Y:S04]  /*af40*/  STL [R1+0x2d8], R0 ;  /* 0x0002d80001007387 */ /* 0x0003e80000100800 */
[----:B------:R-:W2:Y:S04]  /*af50*/  LDL.LU R248, [R1+0x594] ;  /* 0x0005940001f87983 */ /* 0x000ea80000300800 */
[----:B------:R-:W-:Y:S01]  /*af60*/  STL [R1+0x2d4], R6 ;  /* 0x0002d40601007387 */ /* 0x000fe20000100800 */
[----:B---3--:R-:W-:-:S03]  /*af70*/  SHF.L.U64.HI R5, R246, 0x2, R247 ;  /* 0x00000002f6057819 */ /* 0x008fc600000102f7 */
[----:B------:R-:W3:Y:S01]  /*af80*/  LDL.LU R247, [R1+0x590] ;  /* 0x0005900001f77983 */ /* 0x000ee20000300800 */
[----:B-1----:R-:W-:-:S05]  /*af90*/  IMAD.SHL.U32 R0, R245, 0x4, RZ ;  /* 0x00000004f5007824 */ /* 0x002fca00078e00ff */
[----:B------:R1:W-:Y:S04]  /*afa0*/  STL [R1+0x2d0], R0 ;  /* 0x0002d00001007387 */ /* 0x0003e80000100800 */
[----:B------:R-:W4:Y:S04]  /*afb0*/  LDL.LU R89, [R1+0x26c] ;  /* 0x00026c0001597983 */ /* 0x000f280000300800 */
[----:B------:R-:W-:Y:S01]  /*afc0*/  STL [R1+0x2cc], R5 ;  /* 0x0002cc0501007387 */ /* 0x000fe20000100800 */
[----:B-1----:R-:W-:-:S03]  /*afd0*/  IMAD.SHL.U32 R0, R246, 0x4, RZ ;  /* 0x00000004f6007824 */ /* 0x002fc600078e00ff */
[----:B------:R-:W4:Y:S04]  /*afe0*/  LDL.LU R88, [R1+0x270] ;  /* 0x0002700001587983 */ /* 0x000f280000300800 */
[----:B------:R-:W4:Y:S04]  /*aff0*/  LDL.LU R87, [R1+0x274] ;  /* 0x0002740001577983 */ /* 0x000f280000300800 */
[----:B------:R1:W-:Y:S04]  /*b000*/  STL [R1+0x2c8], R0 ;  /* 0x0002c80001007387 */ /* 0x0003e80000100800 */
[----:B------:R-:W4:Y:S04]  /*b010*/  LDL.LU R86, [R1+0x50] ;  /* 0x0000500001567983 */ /* 0x000f280000300800 */
[----:B------:R-:W4:Y:S04]  /*b020*/  LDL.LU R85, [R1+0x278] ;  /* 0x0002780001557983 */ /* 0x000f280000300800 */
[----:B------:R-:W4:Y:S04]  /*b030*/  LDL.LU R84, [R1+0x54] ;  /* 0x0000540001547983 */ /* 0x000f280000300800 */
[----:B------:R-:W4:Y:S04]  /*b040*/  LDL.LU R83, [R1+0x27c] ;  /* 0x00027c0001537983 */ /* 0x000f280000300800 */
[----:B------:R-:W4:Y:S04]  /*b050*/  LDL.LU R82, [R1+0x58] ;  /* 0x0000580001527983 */ /* 0x000f280000300800 */
[----:B------:R-:W4:Y:S04]  /*b060*/  LDL R81, [R1+0x4b8] ;  /* 0x0004b80001517983 */ /* 0x000f280000100800 */
[----:B------:R-:W4:Y:S04]  /*b070*/  LDL.LU R80, [R1+0x5c] ;  /* 0x00005c0001507983 */ /* 0x000f280000300800 */
[----:B------:R-:W4:Y:S04]  /*b080*/  LDL R79, [R1+0x4bc] ;  /* 0x0004bc00014f7983 */ /* 0x000f280000100800 */
[----:B------:R-:W4:Y:S04]  /*b090*/  LDL.LU R78, [R1+0x60] ;  /* 0x00006000014e7983 */ /* 0x000f280000300800 */
[----:B------:R-:W4:Y:S04]  /*b0a0*/  LDL.LU R77, [R1+0x4c0] ;  /* 0x0004c000014d7983 */ /* 0x000f280000300800 */
[----:B-1----:R-:W4:Y:S04]  /*b0b0*/  LDL.LU R0, [R1+0x64] ;  /* 0x0000640001007983 */ /* 0x002f280000300800 */
[----:B------:R-:W4:Y:S04]  /*b0c0*/  LDL R11, [R1+0x570] ;  /* 0x00057000010b7983 */ /* 0x000f280000100800 */
[----:B------:R-:W4:Y:S04]  /*b0d0*/  LDL.LU R8, [R1+0x68] ;  /* 0x0000680001087983 */ /* 0x000f280000300800 */
[----:B------:R-:W4:Y:S01]  /*b0e0*/  LDL.LU R9, [R1+0x6c] ;  /* 0x00006c0001097983 */ /* 0x000f220000300800 */
[----:B---3--:R-:W-:-:S03]  /*b0f0*/  SHF.L.U64.HI R5, R247, 0x2, R250 ;  /* 0x00000002f7057819 */ /* 0x008fc600000102fa */
[----:B------:R-:W3:Y:S01]  /*b100*/  LDL.LU R250, [R1+0x58c] ;  /* 0x00058c0001fa7983 */ /* 0x000ee20000300800 */
[----:B------:R-:W-:Y:S01]  /*b110*/  IMAD.SHL.U32 R10, R247, 0x4, RZ ;  /* 0x00000004f70a7824 */ /* 0x000fe200078e00ff */
[----:B--2---:R-:W-:Y:S02]  /*b120*/  SHF.L.U64.HI R91, R248, 0x2, R251 ;  /* 0x00000002f85b7819 */ /* 0x004fe400000102fb */
[----:B------:R-:W2:Y:S04]  /*b130*/  LDL.LU R76, [R1+0x574] ;  /* 0x00057400014c7983 */ /* 0x000ea80000300800 */
[----:B------:R-:W2:Y:S04]  /*b140*/  LDL.LU R6, [R1+0x578] ;  /* 0x0005780001067983 */ /* 0x000ea80000300800 */
[----:B------:R1:W-:Y:S04]  /*b150*/  STL [R1+0x2c4], R5 ;  /* 0x0002c40501007387 */ /* 0x0003e80000100800 */
[----:B-1----:R-:W2:Y:S04]  /*b160*/  LDL.LU R5, [R1+0x80] ;  /* 0x0000800001057983 */ /* 0x002ea80000300800 */
[----:B------:R-:W2:Y:S04]  /*b170*/  LDL.LU R251, [R1+0x588] ;  /* 0x0005880001fb7983 */ /* 0x000ea80000300800 */
[----:B------:R4:W-:Y:S04]  /*b180*/  STL [R1+0x2c0], R10 ;  /* 0x0002c00a01007387 */ /* 0x0009e80000100800 */
[----:B------:R1:W-:Y:S01]  /*b190*/  STL [R1+0x2bc], R91 ;  /* 0x0002bc5b01007387 */ /* 0x0003e20000100800 */
[----:B----4-:R-:W-:-:S03]  /*b1a0*/  SHF.L.U64.HI R10, R249, 0x2, R252 ;  /* 0x00000002f90a7819 */ /* 0x010fc600000102fc */
[----:B------:R-:W4:Y:S01]  /*b1b0*/  LDL.LU R252, [R1+0x584] ;  /* 0x0005840001fc7983 */ /* 0x000f220000300800 */
[----:B------:R-:W-:Y:S02]  /*b1c0*/  IMAD.SHL.U32 R90, R248, 0x4, RZ ;  /* 0x00000004f85a7824 */ /* 0x000fe400078e00ff */
[----:B-1----:R-:W-:-:S03]  /*b1d0*/  IMAD.SHL.U32 R91, R249, 0x4, RZ ;  /* 0x00000004f95b7824 */ /* 0x002fc600078e00ff */
[----:B------:R-:W-:Y:S04]  /*b1e0*/  STL [R1+0x2b8], R90 ;  /* 0x0002b85a01007387 */ /* 0x000fe80000100800 */
[----:B------:R1:W-:Y:S04]  /*b1f0*/  STL [R1+0x2b4], R10 ;  /* 0x0002b40a01007387 */ /* 0x0003e80000100800 */
[----:B-1----:R-:W4:Y:S04]  /*b200*/  LDL.LU R10, [R1+0x114] ;  /* 0x00011400010a7983 */ /* 0x002f280000300800 */
[----:B------:R-:W-:Y:S01]  /*b210*/  STL [R1+0x2b0], R91 ;  /* 0x0002b05b01007387 */ /* 0x000fe20000100800 */
[----:B---3--:R-:W-:-:S03]  /*b220*/  SHF.L.U64.HI R90, R250, 0x2, R7 ;  /* 0x00000002fa5a7819 */ /* 0x008fc60000010207 */
[----:B------:R-:W3:Y:S04]  /*b230*/  LDL.LU R7, [R1+0x118] ;  /* 0x0001180001077983 */ /* 0x000ee80000300800 */
[----:B------:R1:W-:Y:S02]  /*b240*/  STL [R1+0x2ac], R90 ;  /* 0x0002ac5a01007387 */ /* 0x0003e40000100800 */
[----:B-1----:R-:W-:-:S05]  /*b250*/  IMAD.SHL.U32 R90, R250, 0x4, RZ ;  /* 0x00000004fa5a7824 */ /* 0x002fca00078e00ff */
[----:B------:R4:W-:Y:S01]  /*b260*/  STL [R1+0x2a8], R90 ;  /* 0x0002a85a01007387 */ /* 0x0009e20000100800 */
[C---:B--2---:R-:W-:Y:S01]  /*b270*/  SHF.L.U64.HI R89, R251.reuse, 0x2, R89 ;  /* 0x00000002fb597819 */ /* 0x044fe20000010259 */
[----:B------:R-:W-:-:S04]  /*b280*/  IMAD.SHL.U32 R91, R251, 0x4, RZ ;  /* 0x00000004fb5b7824 */ /* 0x000fc800078e00ff */
[----:B------:R1:W-:Y:S01]  /*b290*/  STL [R1+0x2a4], R89 ;  /* 0x0002a45901007387 */ /* 0x0003e20000100800 */
[----:B----4-:R-:W-:Y:S02]  /*b2a0*/  SHF.L.U64.HI R90, R252, 0x2, R88 ;  /* 0x00000002fc5a7819 */ /* 0x010fe40000010258 */
[C---:B------:R-:W-:Y:S01]  /*b2b0*/  SHF.L.U64.HI R88, R86.reuse, 0x2, R87 ;  /* 0x0000000256587819 */ /* 0x040fe20000010257 */
[----:B------:R-:W-:Y:S01]  /*b2c0*/  IMAD.SHL.U32 R87, R86, 0x4, RZ ;  /* 0x0000000456577824 */ /* 0x000fe200078e00ff */
[C---:B------:R-:W-:Y:S01]  /*b2d0*/  SHF.L.U64.HI R86, R84.reuse, 0x2, R85 ;  /* 0x0000000254567819 */ /* 0x040fe20000010255 */
[----:B------:R-:W-:Y:S01]  /*b2e0*/  IMAD.SHL.U32 R85, R84, 0x4, RZ ;  /* 0x0000000454557824 */ /* 0x000fe200078e00ff */
[----:B------:R-:W-:Y:S01]  /*b2f0*/  SHF.L.U64.HI R84, R82, 0x2, R83 ;  /* 0x0000000252547819 */ /* 0x000fe20000010253 */
[----:B-1----:R-:W-:Y:S02]  /*b300*/  IMAD.SHL.U32 R89, R252, 0x4, RZ ;  /* 0x00000004fc597824 */ /* 0x002fe400078e00ff */
[----:B------:R-:W-:Y:S01]  /*b310*/  IMAD.SHL.U32 R83, R82, 0x4, RZ ;  /* 0x0000000452537824 */ /* 0x000fe200078e00ff */
[C---:B------:R-:W-:Y:S01]  /*b320*/  SHF.L.U64.HI R82, R80.reuse, 0x2, R81 ;  /* 0x0000000250527819 */ /* 0x040fe20000010251 */
[----:B------:R-:W-:Y:S01]  /*b330*/  IMAD.SHL.U32 R81, R80, 0x4, RZ ;  /* 0x0000000450517824 */ /* 0x000fe200078e00ff */
[----:B------:R-:W-:Y:S01]  /*b340*/  STL [R1+0x2a0], R91 ;  /* 0x0002a05b01007387 */ /* 0x000fe20000100800 */
[C---:B------:R-:W-:Y:S01]  /*b350*/  SHF.L.U64.HI R80, R78.reuse, 0x2, R79 ;  /* 0x000000024e507819 */ /* 0x040fe2000001024f */
[----:B------:R-:W-:Y:S01]  /*b360*/  IMAD.SHL.U32 R79, R78, 0x4, RZ ;  /* 0x000000044e4f7824 */ /* 0x000fe200078e00ff */
[C---:B------:R-:W-:Y:S01]  /*b370*/  SHF.L.U64.HI R77, R0.reuse, 0x2, R77 ;  /* 0x00000002004d7819 */ /* 0x040fe2000001024d */
[----:B------:R-:W-:Y:S01]  /*b380*/  STL [R1+0x29c], R90 ;  /* 0x00029c5a01007387 */ /* 0x000fe20000100800 */
[----:B------:R-:W-:-:S03]  /*b390*/  IMAD.SHL.U32 R78, R0, 0x4, RZ ;  /* 0x00000004004e7824 */ /* 0x000fc600078e00ff */
[----:B------:R-:W-:Y:S04]  /*b3a0*/  STL [R1+0x298], R89 ;  /* 0x0002985901007387 */ /* 0x000fe80000100800 */
[----:B------:R-:W-:Y:S04]  /*b3b0*/  STL [R1+0x294], R88 ;  /* 0x0002945801007387 */ /* 0x000fe80000100800 */
[----:B------:R-:W1:Y:S04]  /*b3c0*/  S2R R0, SR_TID.X ;  /* 0x0000000000007919 */ /* 0x000e680000002100 */
[----:B------:R-:W-:Y:S04]  /*b3d0*/  STL [R1+0x290], R87 ;  /* 0x0002905701007387 */ /* 0x000fe80000100800 */
        /* <DEDUP_REMOVED lines=8> */
[----:B------:R2:W-:Y:S04]  /*b460*/  STL [R1+0x26c], R77 ;  /* 0x00026c4d01007387 */ /* 0x0005e80000100800 */
[----:B------:R-:W-:Y:S01]  /*b470*/  STL [R1+0x268], R78 ;  /* 0x0002684e01007387 */ /* 0x000fe20000100800 */
[C---:B--2---:R-:W-:Y:S01]  /*b480*/  SHF.L.U64.HI R77, R8.reuse, 0x2, R11 ;  /* 0x00000002084d7819 */ /* 0x044fe2000001020b */
[----:B------:R-:W-:Y:S01]  /*b490*/  IMAD.SHL.U32 R11, R8, 0x4, RZ ;  /* 0x00000004080b7824 */ /* 0x000fe200078e00ff */
[C---:B------:R-:W-:Y:S01]  /*b4a0*/  SHF.L.U64.HI R8, R9.reuse, 0x2, R76 ;  /* 0x0000000209087819 */ /* 0x040fe2000001024c */
[----:B------:R-:W-:-:S02]  /*b4b0*/  IMAD.SHL.U32 R9, R9, 0x4, RZ ;  /* 0x0000000409097824 */ /* 0x000fc400078e00ff */
[----:B------:R-:W-:Y:S04]  /*b4c0*/  STL [R1+0x264], R77 ;  /* 0x0002644d01007387 */ /* 0x000fe80000100800 */
[----:B------:R-:W-:Y:S04]  /*b4d0*/  STL [R1+0x260], R11 ;  /* 0x0002600b01007387 */ /* 0x000fe80000100800 */
[----:B------:R2:W-:Y:S01]  /*b4e0*/  STL [R1+0x25c], R8 ;  /* 0x00025c0801007387 */ /* 0x0005e20000100800 */
[----:B-1----:R-:W-:-:S03]  /*b4f0*/  LOP3.LUT R0, R0, 0x3, RZ, 0xc0, !PT ;  /* 0x0000000300007812 */ /* 0x002fc600078ec0ff */
[----:B------:R-:W-:Y:S01]  /*b500*/  STL [R1+0x258], R9 ;  /* 0x0002580901007387 */ /* 0x000fe20000100800 */
[C---:B--2---:R-:W-:Y:S01]  /*b510*/  SHF.L.U64.HI R8, R5.reuse, 0x2, R6 ;  /* 0x0000000205087819 */ /* 0x044fe20000010206 */
[----:B------:R-:W-:-:S04]  /*b520*/  IMAD.SHL.U32 R5, R5, 0x4, RZ ;  /* 0x0000000405057824 */ /* 0x000fc800078e00ff */
[----:B------:R-:W-:Y:S04]  /*b530*/  STL [R1+0x254], R8 ;  /* 0x0002540801007387 */ /* 0x000fe80000100800 */
[----:B------:R1:W-:Y:S01]  /*b540*/  STL [R1+0x250], R5 ;  /* 0x0002500501007387 */ /* 0x0003e20000100800 */
[----:B------:R-:W-:Y:S02]  /*b550*/  IMAD R6, R0, 0x420, RZ ;  /* 0x0000042000067824 */ /* 0x000fe400078e02ff */
[----:B------:R-:W-:Y:S02]  /*b560*/  IMAD.MOV.U32 R0, RZ, RZ, c[0x0][0x18c] ;  /* 0x00006300ff007624 */ /* 0x000fe400078e00ff */
[----:B-1----:R-:W-:-:S04]  /*b570*/  IMAD.MOV.U32 R5, RZ, RZ, c[0x0][0x18c] ;  /* 0x00006300ff057624 */ /* 0x002fc800078e00ff */
[----:B------:R-:W-:Y:S02]  /*b580*/  IMAD.SHL.U32 R5, R5, 0x20, RZ ;  /* 0x0000002005057824 */ /* 0x000fe400078e00ff */
[----:B------:R-:W-:-:S03]  /*b590*/  IMAD.SHL.U32 R0, R0, 0x20, RZ ;  /* 0x0000002000007824 */ /* 0x000fc600078e00ff */
[----:B------:R-:W-:-:S04]  /*b5a0*/  SHF.R.S32.HI R9, RZ, 0x1f, R5 ;  /* 0x0000001fff097819 */ /* 0x000fc80000011405 */
[C-C-:B------:R-:W-:Y:S02]  /*b5b0*/  SHF.L.U64.HI R8, R0.reuse, 0x2, R9.reuse ;  /* 0x0000000200087819 */ /* 0x140fe40000010209 */
[----:B------:R-:W-:Y:S02]  /*b5c0*/  LEA.HI.X R0, R0, c[0x0][0x16c], R9, 0x4, P0 ;  /* 0x00005b0000007a11 */ /* 0x000fe400000f2409 */
[----:B------:R-:W1:Y:S01]  /*b5d0*/  S2R R9, SR_TID.X ;  /* 0x0000000000097919 */ /* 0x000e620000002100 */
[----:B------:R-:W-:Y:S01]  /*b5e0*/  SHF.R.S32.HI R8, RZ, 0x5, R10 ;  /* 0x00000005ff087819 */ /* 0x000fe2000001140a */
[----:B------:R-:W-:Y:S02]  /*b5f0*/  IMAD.MOV.U32 R76, RZ, RZ, c[0x0][0x188] ;  /* 0x00006200ff4c7624 */ /* 0x000fe400078e00ff */
[----:B------:R-:W-:Y:S01]  /*b600*/  IMAD.MOV.U32 R5, RZ, RZ, c[0x0][0x188] ;  /* 0x00006200ff057624 */ /* 0x000fe200078e00ff */
[----:B-1----:R-:W-:Y:S02]  /*b610*/  LOP3.LUT R6, R6, 0x5c, R9, 0x78, !PT ;  /* 0x0000005c06067812 */ /* 0x002fe400078e7809 */
[----:B------:R-:W-:Y:S01]  /*b620*/  IADD3 R9, R8, -0x4, RZ ;  /* 0xfffffffc08097810 */ /* 0x000fe20007ffe0ff */
[----:B------:R-:W-:-:S02]  /*b630*/  IMAD.SHL.U32 R76, R76, 0x20, RZ ;  /* 0x000000204c4c7824 */ /* 0x000fc400078e00ff */
[----:B------:R-:W-:-:S03]  /*b640*/  IMAD.SHL.U32 R5, R5, 0x20, RZ ;  /* 0x0000002005057824 */ /* 0x000fc600078e00ff */
[----:B------:R-:W-:Y:S01]  /*b650*/  SHF.R.S32.HI R76, RZ, 0x1f, R76 ;  /* 0x0000001fff4c7819 */ /* 0x000fe2000001144c */
[----:B------:R-:W-:Y:S01]  /*b660*/  CS2R R164, SRZ ;  /* 0x0000000000a47805 */ /* 0x000fe2000001ff00 */
[----:B------:R-:W-:Y:S02]  /*b670*/  CS2R R166, SRZ ;  /* 0x0000000000a67805 */ /* 0x000fe4000001ff00 */
[C-C-:B------:R-:W-:Y:S01]  /*b680*/  SHF.L.U64.HI R11, R5.reuse, 0x2, R76.reuse ;  /* 0x00000002050b7819 */ /* 0x140fe2000001024c */
[----:B------:R-:W-:Y:S01]  /*b690*/  CS2R R78, SRZ ;  /* 0x00000000004e7805 */ /* 0x000fe2000001ff00 */
[----:B------:R-:W-:Y:S01]  /*b6a0*/  LEA.HI.X R5, R5, c[0x0][0x164], R76, 0x4, P1 ;  /* 0x0000590005057a11 */ /* 0x000fe200008f244c */
[----:B------:R-:W-:Y:S01]  /*b6b0*/  CS2R R80, SRZ ;  /* 0x0000000000507805 */ /* 0x000fe2000001ff00 */
        /* <DEDUP_REMOVED lines=10> */
[----:B---3--:R-:W-:-:S02]  /*b760*/  LOP3.LUT R7, R7, 0x400, R3, 0xf8, !PT ;  /* 0x0000040007077812 */ /* 0x008fc400078ef803 */
[----:B------:R1:W5:Y:S04]  /*b770*/  LDL.LU R3, [R1+0x580] ;  /* 0x0005800001037983 */ /* 0x0003680000300800 */
[----:B------:R2:W-:Y:S04]  /*b780*/  STL [R1+0x24c], R8 ;  /* 0x00024c0801007387 */ /* 0x0005e80000100800 */
[----:B------:R1:W-:Y:S01]  /*b790*/  STL [R1+0x248], R7 ;  /* 0x0002480701007387 */ /* 0x0003e20000100800 */
[----:B--2---:R-:W-:Y:S02]  /*b7a0*/  LOP3.LUT R8, R6, 0x20, RZ, 0x3c, !PT ;  /* 0x0000002006087812 */ /* 0x004fe400078e3cff */
[----:B------:R-:W-:Y:S01]  /*b7b0*/  LOP3.LUT R6, R7, 0x40, RZ, 0x3c, !PT ;  /* 0x0000004007067812 */ /* 0x000fe200078e3cff */
[----:B------:R1:W-:Y:S04]  /*b7c0*/  STL [R1+0x574], R9 ;  /* 0x0005740901007387 */ /* 0x0003e80000100800 */
[----:B------:R1:W-:Y:S02]  /*b7d0*/  STL [R1+0x4c0], R6 ;  /* 0x0004c00601007387 */ /* 0x0003e40000100800 */
.L_x_2:
[----:B-1----:R-:W2:Y:S01]  /*b7e0*/  LDL.LU R6, [R1+0x234] ;  /* 0x0002340001067983 */ /* 0x002ea20000300800 */
[----:B------:R-:W-:-:S04]  /*b7f0*/  DEPBAR.LE SB0, 0x6 ;  /* 0x000081800000791a */ /* 0x000fc80000000000 */
[----:B------:R-:W3:Y:S04]  /*b800*/  LDL R8, [R1+0x248] ;  /* 0x0002480001087983 */ /* 0x000ee80000100800 */
[----:B------:R-:W1:Y:S04]  /*b810*/  S2R R7, SR_TID.X ;  /* 0x0000000000077919 */ /* 0x000e680000002100 */
[----:B------:R-:W4:Y:S04]  /*b820*/  S2R R10, SR_TID.X ;  /* 0x00000000000a7919 */ /* 0x000f280000002100 */
[----:B------:R-:W-:Y:S04]  /*b830*/  STL.64 [R1+0x640], R98 ;  /* 0x0006406201007387 */ /* 0x000fe80000100a00 */
[----:B------:R-:W-:Y:S04]  /*b840*/  STL.64 [R1+0x638], R96 ;  /* 0x0006386001007387 */ /* 0x000fe80000100a00 */
[----:B-----5:R-:W-:Y:S04]  /*b850*/  STL [R1+0x590], R3 ;  /* 0x0005900301007387 */ /* 0x020fe80000100800 */
[----:B------:R-:W-:Y:S01]  /*b860*/  STL [R1+0x58c], R2 ;  /* 0x00058c0201007387 */ /* 0x000fe20000100800 */
[----:B-1----:R-:W-:-:S03]  /*b870*/  LOP3.LUT R7, R7, 0x3, RZ, 0xc0, !PT ;  /* 0x0000000307077812 */ /* 0x002fc600078ec0ff */
[----:B------:R-:W-:Y:S02]  /*b880*/  STL [R1+0x588], R5 ;  /* 0x0005880501007387 */ /* 0x000fe40000100800 */
[C---:B------:R-:W-:Y:S02]  /*b890*/  IMAD R9, R7.reuse, 0x420, RZ ;  /* 0x0000042007097824 */ /* 0x040fe400078e02ff */
[----:B------:R-:W-:Y:S01]  /*b8a0*/  STL [R1+0x584], R4 ;  /* 0x0005840401007387 */ /* 0x000fe20000100800 */
[----:B------:R-:W-:Y:S02]  /*b8b0*/  IMAD R7, R7, 0x420, RZ ;  /* 0x0000042007077824 */ /* 0x000fe400078e02ff */
[--C-:B----4-:R-:W-:Y:S01]  /*b8c0*/  LOP3.LUT R9, R9, 0x5c, R10.reuse, 0x78, !PT ;  /* 0x0000005c09097812 */ /* 0x110fe200078e780a */
[----:B------:R1:W-:Y:S02]  /*b8d0*/  STL [R1+0x580], R0 ;  /* 0x0005800001007387 */ /* 0x0003e40000100800 */
[----:B------:R-:W-:-:S02]  /*b8e0*/  LOP3.LUT R7, R7, 0x5c, R10, 0x78, !PT ;  /* 0x0000005c07077812 */ /* 0x000fc400078e780a */
[----:B------:R-:W-:Y:S01]  /*b8f0*/  LOP3.LUT R9, R9, 0x20, RZ, 0x3c, !PT ;  /* 0x0000002009097812 */ /* 0x000fe200078e3cff */
[----:B------:R-:W-:Y:S01]  /*b900*/  BAR.SYNC.DEFER_BLOCKING 0x0 ;  /* 0x0000000000007b1d */ /* 0x000fe20000010000 */
[----:B--2---:R-:W-:-:S04]  /*b910*/  IADD3 R6, R6, 0x1, RZ ;  /* 0x0000000106067810 */ /* 0x004fc80007ffe0ff */
[----:B------:R-:W-:-:S04]  /*b920*/  ISETP.GT.AND P0, PT, R6, 0x3, PT ;  /* 0x000000030600780c */ /* 0x000fc80003f04270 */
[----:B-1----:R-:W-:-:S05]  /*b930*/  SEL R0, R6, RZ, !P0 ;  /* 0x000000ff06007207 */ /* 0x002fca0004000000 */
[C---:B------:R-:W-:Y:S01]  /*b940*/  IMAD R7, R0.reuse, 0x8000, R7 ;  /* 0x0000800000077824 */ /* 0x040fe200078e0207 */
[----:B------:R-:W-:Y:S01]  /*b950*/  STL [R1+0x234], R0 ;  /* 0x0002340001007387 */ /* 0x000fe20000100800 */
[C---:B------:R-:W-:Y:S02]  /*b960*/  IMAD R6, R0.reuse, 0x8000, R9 ;  /* 0x0000800000067824 */ /* 0x040fe400078e0209 */
[----:B---3--:R-:W-:Y:S01]  /*b970*/  IMAD R252, R0, 0x4000, R8 ;  /* 0x0000400000fc7824 */ /* 0x008fe200078e0208 */
[----:B------:R-:W-:Y:S04]  /*b980*/  LDS R124, [R7+0x100] ;  /* 0x00010000077c7984 */ /* 0x000fe80000000800 */
[----:B------:R-:W-:Y:S04]  /*b990*/  LDS R126, [R7+0x1100] ;  /* 0x00110000077e7984 */ /* 0x000fe80000000800 */
[----:B------:R-:W-:Y:S04]  /*b9a0*/  LDS R125, [R6+0x100] ;  /* 0x00010000067d7984 */ /* 0x000fe80000000800 */
[----:B------:R-:W-:Y:S04]  /*b9b0*/  LDS R127, [R6+0x1100] ;  /* 0x00110000067f7984 */ /* 0x000fe80000000800 */
[----:B------:R-:W1:Y:S04]  /*b9c0*/  LDSM.16.M88.4 R8, [R252+0x20000] ;  /* 0x02000000fc08783b */ /* 0x000e680000000200 */
[----:B------:R-:W-:Y:S04]  /*b9d0*/  LDS R120, [R7+0x180] ;  /* 0x0001800007787984 */ /* 0x000fe80000000800 */
[----:B------:R-:W-:Y:S04]  /*b9e0*/  LDS R122, [R7+0x1180] ;  /* 0x00118000077a7984 */ /* 0x000fe80000000800 */
[----:B------:R-:W-:Y:S04]  /*b9f0*/  LDS R121, [R6+0x180] ;  /* 0x0001800006797984 */ /* 0x000fe80000000800 */
[----:B------:R-:W2:Y:S04]  /*ba00*/  LDS R123, [R6+0x1180] ;  /* 0x00118000067b7984 */ /* 0x000ea80000000800 */
[----:B------:R-:W-:Y:S04]  /*ba10*/  LDS R116, [R7+0x200] ;  /* 0x0002000007747984 */ /* 0x000fe80000000800 */
[----:B------:R-:W-:Y:S04]  /*ba20*/  LDS R118, [R7+0x1200] ;  /* 0x0012000007767984 */ /* 0x000fe80000000800 */
[----:B------:R-:W-:Y:S04]  /*ba30*/  LDS R117, [R6+0x200] ;  /* 0x0002000006757984 */ /* 0x000fe80000000800 */
[----:B------:R-:W-:Y:S04]  /*ba40*/  LDS R119, [R6+0x1200] ;  /* 0x0012000006777984 */ /* 0x000fe80000000800 */
[----:B------:R-:W-:Y:S04]  /*ba50*/  LDS R112, [R7+0x280] ;  /* 0x0002800007707984 */ /* 0x000fe80000000800 */
[----:B------:R-:W-:Y:S01]  /*ba60*/  LDS R114, [R7+0x1280] ;  /* 0x0012800007727984 */ /* 0x000fe20000000800 */
[-C--:B-1----:R-:W-:Y:S03]  /*ba70*/  HMMA.1688.F32.TF32 R172, R124, R8.reuse, R172 ;  /* 0x000000087cac723c */ /* 0x082fe600000810ac */
[----:B------:R-:W-:Y:S04]  /*ba80*/  LDS R113, [R6+0x280] ;  /* 0x0002800006717984 */ /* 0x000fe80000000800 */
[----:B------:R-:W-:Y:S04]  /*ba90*/  LDS R115, [R6+0x1280] ;  /* 0x0012800006737984 */ /* 0x000fe80000000800 */
[----:B------:R-:W-:Y:S04]  /*baa0*/  LDS R128, [R7+0x80] ;  /* 0x0000800007807984 */ /* 0x000fe80000000800 */
[----:B------:R-:W-:Y:S01]  /*bab0*/  LDS R130, [R7+0x1080] ;  /* 0x0010800007827984 */ /* 0x000fe20000000800 */
[----:B--2---:R-:W-:Y:S03]  /*bac0*/  HMMA.1688.F32.TF32 R96, R120, R8, R188 ;  /* 0x000000087860723c */ /* 0x004fe600000810bc */
[----:B------:R-:W-:Y:S04]  /*bad0*/  LDS R129, [R6+0x80] ;  /* 0x0000800006817984 */ /* 0x000fe80000000800 */
[----:B------:R-:W1:Y:S04]  /*bae0*/  LDS R131, [R6+0x1080] ;  /* 0x0010800006837984 */ /* 0x000e680000000800 */
[----:B------:R-:W-:Y:S04]  /*baf0*/  LDS R108, [R7+0x300] ;  /* 0x00030000076c7984 */ /* 0x000fe80000000800 */
[----:B------:R-:W-:Y:S04]  /*bb00*/  LDS R110, [R7+0x1300] ;  /* 0x00130000076e7984 */ /* 0x000fe80000000800 */
[----:B------:R-:W-:Y:S04]  /*bb10*/  LDS R109, [R6+0x300] ;  /* 0x00030000066d7984 */ /* 0x000fe80000000800 */
[----:B------:R-:W2:Y:S01]  /*bb20*/  LDS R111, [R6+0x1300] ;  /* 0x00130000066f7984 */ /* 0x000ea20000000800 */
[----:B------:R-:W-:-:S02]  /*bb30*/  IMAD.MOV.U32 R4, RZ, RZ, R98 ;  /* 0x000000ffff047224 */ /* 0x000fc400078e0062 */
[----:B------:R-:W-:Y:S01]  /*bb40*/  IMAD.MOV.U32 R0, RZ, RZ, R99 ;  /* 0x000000ffff007224 */ /* 0x000fe200078e0063 */
[----:B------:R-:W-:Y:S04]  /*bb50*/  LDS R104, [R7+0x380] ;  /* 0x0003800007687984 */ /* 0x000fe80000000800 */
[----:B------:R-:W-:Y:S04]  /*bb60*/  LDS R106, [R7+0x1380] ;  /* 0x00138000076a7984 */ /* 0x000fe80000000800 */
[----:B------:R-:W-:Y:S04]  /*bb70*/  LDS R105, [R6+0x380] ;  /* 0x0003800006697984 */ /* 0x000fe80000000800 */
[----:B------:R-:W3:Y:S04]  /*bb80*/  LDS R107, [R6+0x1380] ;  /* 0x00138000066b7984 */ /* 0x000ee80000000800 */
[----:B------:R-:W-:Y:S04]  /*bb90*/  STL.64 [R1+0x50], R172 ;  /* 0x000050ac01007387 */ /* 0x000fe80000100a00 */
[----:B------:R4:W-:Y:S01]  /*bba0*/  STL.64 [R1+0x58], R174 ;  /* 0x000058ae01007387 */ /* 0x0009e20000100a00 */
[-C--:B-1----:R-:W-:Y:S03]  /*bbb0*/  HMMA.1688.F32.TF32 R244, R128, R8.reuse, R176 ;  /* 0x0000000880f4723c */ /* 0x082fe600000810b0 */
[----:B------:R1:W-:Y:S04]  /*bbc0*/  STL.64 [R1+0x90], R96 ;  /* 0x0000906001007387 */ /* 0x0003e80000100a00 */
[----:B------:R-:W2:Y:S01]  /*bbd0*/  LDSM.16.M88.4 R176, [R252+0x20800] ;  /* 0x02080000fcb0783b */ /* 0x000ea20000000200 */
[-C--:B----4-:R-:W-:Y:S03]  /*bbe0*/  HMMA.1688.F32.TF32 R172, R116, R8.reuse, R184 ;  /* 0x0000000874ac723c */ /* 0x090fe600000810b8 */
[----:B------:R-:W4:Y:S04]  /*bbf0*/  LDL.LU.64 R248, [R1+0x10] ;  /* 0x0000100001f87983 */ /* 0x000f280000300a00 */
[----:B------:R-:W-:Y:S01]  /*bc00*/  LDS R100, [R7] ;  /* 0x0000000007647984 */ /* 0x000fe20000000800 */
[-C--:B-1----:R-:W-:Y:S03]  /*bc10*/  HMMA.1688.F32.TF32 R96, R112, R8.reuse, R180 ;  /* 0x000000087060723c */ /* 0x082fe600000810b4 */
[----:B------:R-:W-:Y:S04]  /*bc20*/  LDS R102, [R7+0x1000] ;  /* 0x0010000007667984 */ /* 0x000fe80000000800 */
[----:B------:R-:W-:Y:S04]  /*bc30*/  LDS R101, [R6] ;  /* 0x0000000006657984 */ /* 0x000fe80000000800 */
[----:B------:R-:W1:Y:S04]  /*bc40*/  LDS R103, [R6+0x1000] ;  /* 0x0010000006677984 */ /* 0x000e680000000800 */
[----:B------:R-:W1:Y:S04]  /*bc50*/  LDSM.16.M88.4 R180, [R252+0x21000] ;  /* 0x02100000fcb4783b */ /* 0x000e680000000200 */
[----:B------:R-:W-:Y:S04]  /*bc60*/  STL.64 [R1+0x110], R172 ;  /* 0x000110ac01007387 */ /* 0x000fe80000100a00 */
[----:B------:R2:W-:Y:S04]  /*bc70*/  STL.64 [R1+0x118], R174 ;  /* 0x000118ae01007387 */ /* 0x0005e80000100a00 */
[----:B------:R-:W4:Y:S04]  /*bc80*/  LDL.LU.64 R250, [R1+0x18] ;  /* 0x0000180001fa7983 */ /* 0x000f280000300a00 */
[----:B------:R-:W-:Y:S01]  /*bc90*/  STL.64 [R1+0x150], R96 ;  /* 0x0001506001007387 */ /* 0x000fe20000100a00 */
[-C--:B--2---:R-:W-:Y:S03]  /*bca0*/  HMMA.1688.F32.TF32 R172, R108, R8.reuse, R192 ;  /* 0x000000086cac723c */ /* 0x084fe600000810c0 */
[----:B------:R3:W-:Y:S04]  /*bcb0*/  STL.64 [R1+0x158], R98 ;  /* 0x0001586201007387 */ /* 0x0007e80000100a00 */
[----:B------:R-:W-:Y:S01]  /*bcc0*/  LDSM.16.M88.4 R188, [R252+0x22000] ;  /* 0x02200000fcbc783b */ /* 0x000fe20000000200 */
[----:B---3--:R-:W-:Y:S08]  /*bcd0*/  HMMA.1688.F32.TF32 R96, R104, R8, R196 ;  /* 0x000000086860723c */ /* 0x008ff000000810c4 */
[-C--:B------:R-:W-:Y:S07]  /*bce0*/  HMMA.1688.F32.TF32 R152, R116, R176.reuse, R152 ;  /* 0x000000b07498723c */ /* 0x080fee0000081098 */
[----:B------:R-:W-:Y:S04]  /*bcf0*/  STL.64 [R1+0x1b8], R172 ;  /* 0x0001b8ac01007387 */ /* 0x000fe80000100a00 */
[----:B------:R-:W-:Y:S01]  /*bd00*/  STL.64 [R1+0x1c0], R174 ;  /* 0x0001c0ae01007387 */ /* 0x000fe20000100a00 */
[-C--:B-1----:R-:W-:Y:S03]  /*bd10*/  HMMA.1688.F32.TF32 R184, R100, R176.reuse, R232 ;  /* 0x000000b064b8723c */ /* 0x082fe600000810e8 */
[----:B------:R-:W1:Y:S04]  /*bd20*/  LDSM.16.M88.4 R172, [R252+0x21800] ;  /* 0x02180000fcac783b */ /* 0x000e680000000200 */
[----:B------:R-:W-:Y:S01]  /*bd30*/  STL.64 [R1+0x1f8], R96 ;  /* 0x0001f86001007387 */ /* 0x000fe20000100a00 */
[-C--:B------:R-:W-:Y:S03]  /*bd40*/  HMMA.1688.F32.TF32 R204, R124, R176.reuse, R160 ;  /* 0x000000b07ccc723c */ /* 0x080fe600000810a0 */
[----:B------:R2:W-:Y:S05]  /*bd50*/  STL.64 [R1+0x200], R98 ;  /* 0x0002006201007387 */ /* 0x0005ea0000100a00 */
[-C--:B------:R-:W-:Y:S08]  /*bd60*/  HMMA.1688.F32.TF32 R236, R120, R176.reuse, R156 ;  /* 0x000000b078ec723c */ /* 0x080ff0000008109c */
[-C--:B--2---:R-:W-:Y:S08]  /*bd70*/  HMMA.1688.F32.TF32 R96, R112, R176.reuse, R148 ;  /* 0x000000b07060723c */ /* 0x084ff00000081094 */
[-C--:B------:R-:W-:Y:S01]  /*bd80*/  HMMA.1688.F32.TF32 R148, R108, R176.reuse, R144 ;  /* 0x000000b06c94723c */ /* 0x080fe20000081090 */
[----:B------:R-:W-:Y:S04]  /*bd90*/  STL.64 [R1+0x98], R152 ;  /* 0x0000989801007387 */ /* 0x000fe80000100a00 */
[----:B------:R-:W-:Y:S03]  /*bda0*/  STL.64 [R1+0xa0], R154 ;  /* 0x0000a09a01007387 */ /* 0x000fe60000100a00 */
[----:B------:R-:W-:Y:S07]  /*bdb0*/  HMMA.1688.F32.TF32 R168, R128, R176, R168 ;  /* 0x000000b080a8723c */ /* 0x000fee00000810a8 */
[----:B------:R2:W-:Y:S01]  /*bdc0*/  STL.64 [R1+0x100], R96 ;  /* 0x0001006001007387 */ /* 0x0005e20000100a00 */
[----:B------:R-:W-:Y:S03]  /*bdd0*/  HMMA.1688.F32.TF32 R224, R100, R8, R224 ;  /* 0x0000000864e0723c */ /* 0x000fe600000810e0 */
[----:B------:R3:W-:Y:S04]  /*bde0*/  STL.64 [R1+0x108], R98 ;  /* 0x0001086201007387 */ /* 0x0007e80000100a00 */
[----:B--2---:R-:W1:Y:S04]  /*bdf0*/  LDL.LU.64 R96, [R1+0x70] ;  /* 0x0000700001607983 */ /* 0x004e680000300a00 */
[----:B------:R-:W-:Y:S04]  /*be00*/  STL.64 [R1+0x140], R148 ;  /* 0x0001409401007387 */ /* 0x000fe80000100a00 */
[----:B------:R-:W-:Y:S04]  /*be10*/  STL.64 [R1+0x148], R150 ;  /* 0x0001489601007387 */ /* 0x000fe80000100a00 */
[----:B---3--:R-:W1:Y:S01]  /*be20*/  LDL.LU.64 R98, [R1+0x78] ;  /* 0x0000780001627983 */ /* 0x008e620000300a00 */
[----:B------:R-:W-:Y:S08]  /*be30*/  HMMA.1688.F32.TF32 R144, R104, R176, R164 ;  /* 0x000000b06890723c */ /* 0x000ff000000810a4 */
[-C--:B------:R-:W-:Y:S08]  /*be40*/  HMMA.1688.F32.TF32 R232, R116, R180.reuse, R132 ;  /* 0x000000b474e8723c */ /* 0x080ff00000081084 */
[-C--:B------:R-:W-:Y:S07]  /*be50*/  HMMA.1688.F32.TF32 R36, R112, R180.reuse, R36 ;  /* 0x000000b47024723c */ /* 0x080fee0000081024 */
[----:B------:R-:W-:Y:S04]  /*be60*/  STL.64 [R1+0x1a8], R144 ;  /* 0x0001a89001007387 */ /* 0x000fe80000100a00 */
[----:B------:R-:W-:Y:S04]  /*be70*/  STL.64 [R1+0x1b0], R146 ;  /* 0x0001b09201007387 */ /* 0x000fe80000100a00 */
[----:B------:R-:W-:Y:S04]  /*be80*/  STL [R1+0x630], R232 ;  /* 0x000630e801007387 */ /* 0x000fe80000100800 */
[----:B------:R-:W-:Y:S04]  /*be90*/  STL [R1+0x62c], R233 ;  /* 0x00062ce901007387 */ /* 0x000fe80000100800 */
[----:B------:R-:W-:Y:S04]  /*bea0*/  STL [R1+0x628], R234 ;  /* 0x000628ea01007387 */ /* 0x000fe80000100800 */
[----:B------:R-:W-:Y:S04]  /*beb0*/  STL [R1+0x624], R235 ;  /* 0x000624eb01007387 */ /* 0x000fe80000100800 */
[----:B------:R-:W-:Y:S04]  /*bec0*/  STL.64 [R1+0x80], R36 ;  /* 0x0000802401007387 */ /* 0x000fe80000100a00 */
[----:B------:R2:W-:Y:S04]  /*bed0*/  STL.64 [R1+0x88], R38 ;  /* 0x0000882601007387 */ /* 0x0005e80000100a00 */
[----:B------:R-:W3:Y:S04]  /*bee0*/  LDL.LU.64 R160, [R1+0x160] ;  /* 0x0001600001a07983 */ /* 0x000ee80000300a00 */
[----:B------:R-:W3:Y:S04]  /*bef0*/  LDL.LU.64 R162, [R1+0x168] ;  /* 0x0001680001a27983 */ /* 0x000ee80000300a00 */
[----:B------:R-:W3:Y:S04]  /*bf00*/  LDL.LU.64 R156, [R1+0x40] ;  /* 0x00004000019c7983 */ /* 0x000ee80000300a00 */
[----:B------:R-:W3:Y:S01]  /*bf10*/  LDL.LU.64 R158, [R1+0x48] ;  /* 0x00004800019e7983 */ /* 0x000ee20000300a00 */
[-C--:B------:R-:W-:Y:S08]  /*bf20*/  HMMA.1688.F32.TF32 R56, R108, R180.reuse, R56 ;  /* 0x000000b46c38723c */ /* 0x080ff00000081038 */
[----:B--2---:R-:W-:Y:S11]  /*bf30*/  HMMA.1688.F32.TF32 R36, R104, R180, R76 ;  /* 0x000000b46824723c */ /* 0x004ff6000008104c */
[----:B------:R-:W-:Y:S05]  /*bf40*/  @!UPT UIADD3 URZ, URZ, URZ, URZ ;  /* 0x0000003f3f3ff290 */ /* 0x000fea000fffe03f */
[----:B------:R-:W-:Y:S02]  /*bf50*/  IMAD.MOV.U32 R234, RZ, RZ, R56 ;  /* 0x000000ffffea7224 */ /* 0x000fe400078e0038 */
[----:B------:R-:W-:Y:S02]  /*bf60*/  IMAD.MOV.U32 R235, RZ, RZ, R57 ;  /* 0x000000ffffeb7224 */ /* 0x000fe400078e0039 */
[----:B------:R-:W-:Y:S02]  /*bf70*/  IMAD.MOV.U32 R177, RZ, RZ, R58 ;  /* 0x000000ffffb17224 */ /* 0x000fe400078e003a */
[----:B------:R-:W-:Y:S02]  /*bf80*/  IMAD.MOV.U32 R176, RZ, RZ, R59 ;  /* 0x000000ffffb07224 */ /* 0x000fe400078e003b */
[----:B-1----:R-:W-:Y:S01]  /*bf90*/  HMMA.1688.F32.TF32 R56, R100, R172, R96 ;  /* 0x000000ac6438723c */ /* 0x002fe20000081060 */
[----:B------:R-:W2:Y:S04]  /*bfa0*/  LDL.LU.64 R96, [R1+0x1c8] ;  /* 0x0001c80001607983 */ /* 0x000ea80000300a00 */
[----:B------:R-:W-:Y:S04]  /*bfb0*/  STL.64 [R1+0x130], R36 ;  /* 0x0001302401007387 */ /* 0x000fe80000100a00 */
[----:B------:R1:W-:Y:S04]  /*bfc0*/  STL.64 [R1+0x138], R38 ;  /* 0x0001382601007387 */ /* 0x0003e80000100a00 */
[----:B------:R-:W2:Y:S01]  /*bfd0*/  LDL.LU.64 R98, [R1+0x1d0] ;  /* 0x0001d00001627983 */ /* 0x000ea20000300a00 */
[----:B------:R-:W-:Y:S03]  /*bfe0*/  HMMA.1688.F32.TF32 R144, R128, R180, R200 ;  /* 0x000000b48090723c */ /* 0x000fe600000810c8 */
[----:B------:R-:W2:Y:S04]  /*bff0*/  LDL.LU.64 R152, [R1+0x170] ;  /* 0x0001700001987983 */ /* 0x000ea80000300a00 */
[----:B------:R-:W2:Y:S01]  /*c000*/  LDL.LU.64 R154, [R1+0x178] ;  /* 0x00017800019a7983 */ /* 0x000ea20000300a00 */
[-C--:B------:R-:W-:Y:S03]  /*c010*/  HMMA.1688.F32.TF32 R200, R112, R172.reuse, R40 ;  /* 0x000000ac70c8723c */ /* 0x080fe60000081028 */
[----:B------:R-:W2:Y:S04]  /*c020*/  LDL.LU.64 R132, [R1+0x30] ;  /* 0x0000300001847983 */ /* 0x000ea80000300a00 */
[----:B------:R-:W2:Y:S01]  /*c030*/  LDL.LU.64 R134, [R1+0x38] ;  /* 0x0000380001867983 */ /* 0x000ea20000300a00 */
[-C--:B------:R-:W-:Y:S08]  /*c040*/  HMMA.1688.F32.TF32 R40, R104, R172.reuse, R80 ;  /* 0x000000ac6828723c */ /* 0x080ff00000081050 */
[----:B------:R-:W-:Y:S08]  /*c050*/  HMMA.1688.F32.TF32 R60, R108, R172, R60 ;  /* 0x000000ac6c3c723c */ /* 0x000ff0000008103c */
[----:B------:R-:W-:Y:S08]  /*c060*/  HMMA.1688.F32.TF32 R80, R104, R188, R84 ;  /* 0x000000bc6850723c */ /* 0x000ff00000081054 */
[----:B-1----:R-:W-:Y:S01]  /*c070*/  HMMA.1688.F32.TF32 R36, R128, R172, R216 ;  /* 0x000000ac8024723c */ /* 0x002fe200000810d8 */
[----:B------:R-:W-:-:S02]  /*c080*/  IMAD.MOV.U32 R8, RZ, RZ, R43 ;  /* 0x000000ffff087224 */ /* 0x000fc400078e002b */
[----:B------:R-:W-:-:S05]  /*c090*/  IMAD.MOV.U32 R9, RZ, RZ, R42 ;  /* 0x000000ffff097224 */ /* 0x000fca00078e002a */
[-C--:B------:R-:W-:Y:S01]  /*c0a0*/  HMMA.1688.F32.TF32 R12, R124, R172.reuse, R12 ;  /* 0x000000ac7c0c723c */ /* 0x080fe2000008100c */
[----:B------:R-:W-:Y:S07]  /*c0b0*/  STL [R1+0x61c], R8 ;  /* 0x00061c0801007387 */ /* 0x000fee0000100800 */
[----:B------:R-:W-:Y:S01]  /*c0c0*/  HMMA.1688.F32.TF32 R16, R120, R172, R16 ;  /* 0x000000ac7810723c */ /* 0x000fe20000081010 */
[----:B------:R-:W-:-:S07]  /*c0d0*/  IMAD.MOV.U32 R232, RZ, RZ, R60 ;  /* 0x000000ffffe87224 */ /* 0x000fce00078e003c */
[----:B------:R-:W-:Y:S01]  /*c0e0*/  HMMA.1688.F32.TF32 R24, R116, R172, R24 ;  /* 0x000000ac7418723c */ /* 0x000fe20000081018 */
[----:B------:R-:W-:-:S06]  /*c0f0*/  IMAD.MOV.U32 R233, RZ, RZ, R61 ;  /* 0x000000ffffe97224 */ /* 0x000fcc00078e003d */
[----:B------:R-:W-:Y:S02]  /*c100*/  IMAD.MOV.U32 R172, RZ, RZ, R41 ;  /* 0x000000ffffac7224 */ /* 0x000fe400078e0029 */
[----:B------:R-:W-:Y:S01]  /*c110*/  IMAD.MOV.U32 R173, RZ, RZ, R40 ;  /* 0x000000ffffad7224 */ /* 0x000fe200078e0028 */
[-C--:B----4-:R-:W-:Y:S02]  /*c120*/  HMMA.1688.F32.TF32 R148, R100, R180.reuse, R248 ;  /* 0x000000b46494723c */ /* 0x090fe400000810f8 */
[----:B------:R-:W-:Y:S04]  /*c130*/  STL [R1+0x618], R172 ;  /* 0x000618ac01007387 */ /* 0x000fe80000100800 */
[----:B------:R-:W-:Y:S02]  /*c140*/  STL [R1+0x614], R173 ;  /* 0x000614ad01007387 */ /* 0x000fe40000100800 */
[-C--:B------:R-:W-:Y:S02]  /*c150*/  HMMA.1688.F32.TF32 R140, R124, R180.reuse, R140 ;  /* 0x000000b47c8c723c */ /* 0x080fe4000008108c */
[----:B------:R-:W-:Y:S06]  /*c160*/  STL [R1+0x610], R9 ;  /* 0x0006100901007387 */ /* 0x000fec0000100800 */
[----:B------:R-:W-:Y:S01]  /*c170*/  HMMA.1688.F32.TF32 R136, R120, R180, R136 ;  /* 0x000000b47888723c */ /* 0x000fe20000081088 */
[----:B------:R-:W-:Y:S06]  /*c180*/  STL.64 [R1+0x120], R80 ;  /* 0x0001205001007387 */ /* 0x000fec0000100a00 */
[----:B------:R-:W-:Y:S01]  /*c190*/  IMAD.MOV.U32 R181, RZ, RZ, R62 ;  /* 0x000000ffffb57224 */ /* 0x000fe200078e003e */
[----:B---3--:R-:W-:Y:S01]  /*c1a0*/  HMMA.1688.F32.TF32 R76, R100, R188, R160 ;  /* 0x000000bc644c723c */ /* 0x008fe200000810a0 */
[----:B------:R-:W-:-:S07]  /*c1b0*/  IMAD.MOV.U32 R180, RZ, RZ, R63 ;  /* 0x000000ffffb47224 */ /* 0x000fce00078e003f */
[-C--:B------:R-:W-:Y:S08]  /*c1c0*/  HMMA.1688.F32.TF32 R40, R128, R188.reuse, R156 ;  /* 0x000000bc8028723c */ /* 0x080ff0000008109c */
[-C--:B------:R-:W-:Y:S08]  /*c1d0*/  HMMA.1688.F32.TF32 R60, R124, R188.reuse, R208 ;  /* 0x000000bc7c3c723c */ /* 0x080ff000000810d0 */
[-C--:B------:R-:W-:Y:S08]  /*c1e0*/  HMMA.1688.F32.TF32 R20, R120, R188.reuse, R20 ;  /* 0x000000bc7814723c */ /* 0x080ff00000081014 */
[-C--:B------:R-:W-:Y:S08]  /*c1f0*/  HMMA.1688.F32.TF32 R28, R116, R188.reuse, R28 ;  /* 0x000000bc741c723c */ /* 0x080ff0000008101c */
[-C--:B------:R-:W-:Y:S08]  /*c200*/  HMMA.1688.F32.TF32 R44, R112, R188.reuse, R44 ;  /* 0x000000bc702c723c */ /* 0x080ff0000008102c */
[----:B------:R-:W-:Y:S01]  /*c210*/  HMMA.1688.F32.TF32 R248, R108, R188, R64 ;  /* 0x000000bc6cf8723c */ /* 0x000fe20000081040 */
[----:B------:R-:W-:Y:S06]  /*c220*/  LDSM.16.M88.4 R64, [R252+0x23000] ;  /* 0x02300000fc40783b */ /* 0x000fec0000000200 */
[----:B------:R-:W-:-:S02]  /*c230*/  IMAD.MOV.U32 R189, RZ, RZ, R82 ;  /* 0x000000ffffbd7224 */ /* 0x000fc400078e0052 */
[----:B------:R-:W-:Y:S02]  /*c240*/  IMAD.MOV.U32 R188, RZ, RZ, R83 ;  /* 0x000000ffffbc7224 */ /* 0x000fe400078e0053 */
[----:B------:R-:W2:Y:S04]  /*c250*/  LDSM.16.M88.4 R80, [R252+0x22800] ;  /* 0x02280000fc50783b */ /* 0x000ea80000000200 */
[----:B------:R-:W-:Y:S01]  /*c260*/  STL [R1+0x620], R189 ;  /* 0x000620bd01007387 */ /* 0x000fe20000100800 */
[-C--:B--2---:R-:W-:Y:S03]  /*c270*/  HMMA.1688.F32.TF32 R164, R100, R80.reuse, R96 ;  /* 0x0000005064a4723c */ /* 0x084fe60000081060 */
[----:B------:R-:W2:Y:S04]  /*c280*/  LDL.LU.64 R96, [R1+0x1e8] ;  /* 0x0001e80001607983 */ /* 0x000ea80000300a00 */
[----:B------:R-:W2:Y:S04]  /*c290*/  LDL.LU.64 R98, [R1+0x1f0] ;  /* 0x0001f00001627983 */ /* 0x000ea80000300a00 */
[----:B------:R-:W3:Y:S01]  /*c2a0*/  LDL.LU.64 R192, [R1+0x198] ;  /* 0x0001980001c07983 */ /* 0x000ee20000300a00 */
[-C--:B------:R-:W-:Y:S03]  /*c2b0*/  HMMA.1688.F32.TF32 R156, R128, R80.reuse, R152 ;  /* 0x00000050809c723c */ /* 0x080fe60000081098 */
[----:B------:R-:W3:Y:S04]  /*c2c0*/  LDL.LU.64 R194, [R1+0x1a0] ;  /* 0x0001a00001c27983 */ /* 0x000ee80000300a00 */
[----:B------:R-:W4:Y:S04]  /*c2d0*/  LDL.LU.64 R160, [R1+0xc8] ;  /* 0x0000c80001a07983 */ /* 0x000f280000300a00 */
[----:B------:R-:W4:Y:S04]  /*c2e0*/  LDL.LU.64 R162, [R1+0xd0] ;  /* 0x0000d00001a27983 */ /* 0x000f280000300a00 */
[----:B------:R-:W3:Y:S04]  /*c2f0*/  LDL.LU.64 R152, [R1] ;  /* 0x0000000001987983 */ /* 0x000ee80000300a00 */
[----:B------:R-:W3:Y:S01]  /*c300*/  LDL.LU.64 R154, [R1+0x8] ;  /* 0x00000800019a7983 */ /* 0x000ee20000300a00 */
[-C--:B------:R-:W-:Y:S11]  /*c310*/  HMMA.1688.F32.TF32 R88, R104, R80.reuse, R88 ;  /* 0x000000506858723c */ /* 0x080ff60000081058 */
[----:B------:R-:W-:Y:S11]  /*c320*/  @!UPT UIADD3 URZ, URZ, URZ, URZ ;  /* 0x0000003f3f3ff290 */ /* 0x000ff6000fffe03f */
[----:B------:R-:W-:Y:S01]  /*c330*/  @!UPT UIADD3 URZ, URZ, URZ, URZ ;  /* 0x0000003f3f3ff290 */ /* 0x000fe2000fffe03f */
[----:B------:R1:W-:Y:S01]  /*c340*/  STL [R1+0xe8], R91 ;  /* 0x0000e85b01007387 */ /* 0x0003e20000100800 */
[-C--:B------:R-:W-:Y:S08]  /*c350*/  HMMA.1688.F32.TF32 R84, R124, R80.reuse, R132 ;  /* 0x000000507c54723c */ /* 0x080ff00000081084 */
[----:B------:R-:W-:Y:S08]  /*c360*/  HMMA.1688.F32.TF32 R132, R120, R80, R212 ;  /* 0x000000507884723c */ /* 0x000ff000000810d4 */
[-C--:B--2---:R-:W-:Y:S01]  /*c370*/  HMMA.1688.F32.TF32 R196, R100, R64.reuse, R96 ;  /* 0x0000004064c4723c */ /* 0x084fe20000081060 */
[----:B------:R-:W2:Y:S04]  /*c380*/  LDL.LU.64 R96, [R1+0x208] ;  /* 0x0002080001607983 */ /* 0x000ea80000300a00 */
[----:B------:R-:W2:Y:S04]  /*c390*/  LDL.LU.64 R98, [R1+0x210] ;  /* 0x0002100001627983 */ /* 0x000ea80000300a00 */
[----:B------:R-:W2:Y:S04]  /*c3a0*/  LDL.LU.64 R216, [R1+0x180] ;  /* 0x0001800001d87983 */ /* 0x000ea80000300a00 */
[----:B------:R-:W2:Y:S04]  /*c3b0*/  LDL.LU.64 R218, [R1+0x188] ;  /* 0x0001880001da7983 */ /* 0x000ea80000300a00 */
[----:B------:R-:W2:Y:S04]  /*c3c0*/  LDL.LU.64 R212, [R1+0xb8] ;  /* 0x0000b80001d47983 */ /* 0x000ea80000300a00 */
[----:B------:R-:W2:Y:S01]  /*c3d0*/  LDL.LU.64 R214, [R1+0xc0] ;  /* 0x0000c00001d67983 */ /* 0x000ea20000300a00 */
[----:B------:R-:W-:Y:S03]  /*c3e0*/  HMMA.1688.F32.TF32 R92, R104, R64, R92 ;  /* 0x00000040685c723c */ /* 0x000fe6000008105c */
[----:B------:R-:W2:Y:S04]  /*c3f0*/  LDL.LU.64 R208, [R1+0x20] ;  /* 0x0000200001d07983 */ /* 0x000ea80000300a00 */
[----:B------:R-:W2:Y:S01]  /*c400*/  LDL.LU.64 R210, [R1+0x28] ;  /* 0x0000280001d27983 */ /* 0x000ea20000300a00 */
[----:B------:R-:W-:-:S02]  /*c410*/  IMAD.MOV.U32 R172, RZ, RZ, R88 ;  /* 0x000000ffffac7224 */ /* 0x000fc400078e0058 */
[----:B------:R-:W-:Y:S02]  /*c420*/  IMAD.MOV.U32 R173, RZ, RZ, R89 ;  /* 0x000000ffffad7224 */ /* 0x000fe400078e0059 */
[----:B------:R-:W-:Y:S01]  /*c430*/  IMAD.MOV.U32 R9, RZ, RZ, R90 ;  /* 0x000000ffff097224 */ /* 0x000fe200078e005a */
[-C--:B---3--:R-:W-:Y:S08]  /*c440*/  HMMA.1688.F32.TF32 R192, R128, R64.reuse, R192 ;  /* 0x0000004080c0723c */ /* 0x088ff000000810c0 */
[----:B-1----:R-:W-:Y:S03]  /*c450*/  HMMA.1688.F32.TF32 R88, R120, R64, R152 ;  /* 0x000000407858723c */ /* 0x002fe60000081098 */
[----:B------:R-:W-:-:S02]  /*c460*/  IMAD.MOV.U32 R189, RZ, RZ, R92 ;  /* 0x000000ffffbd7224 */ /* 0x000fc400078e005c */
[----:B------:R-:W-:-:S03]  /*c470*/  IMAD.MOV.U32 R8, RZ, RZ, R93 ;  /* 0x000000ffff087224 */ /* 0x000fc600078e005d */
[-C--:B----4-:R-:W-:Y:S08]  /*c480*/  HMMA.1688.F32.TF32 R160, R124, R64.reuse, R160 ;  /* 0x000000407ca0723c */ /* 0x090ff000000810a0 */
[-C--:B------:R-:W-:Y:S01]  /*c490*/  HMMA.1688.F32.TF32 R152, R116, R64.reuse, R220 ;  /* 0x000000407498723c */ /* 0x080fe200000810dc */
[----:B------:R-:W3:Y:S04]  /*c4a0*/  LDL.LU.64 R220, [R1+0x1d8] ;  /* 0x0001d80001dc7983 */ /* 0x000ee80000300a00 */
[----:B------:R-:W3:Y:S03]  /*c4b0*/  LDL.LU.64 R222, [R1+0x1e0] ;  /* 0x0001e00001de7983 */ /* 0x000ee60000300a00 */
[-C--:B------:R-:W-:Y:S08]  /*c4c0*/  HMMA.1688.F32.TF32 R52, R112, R64.reuse, R52 ;  /* 0x000000407034723c */ /* 0x080ff00000081034 */
[----:B------:R-:W-:Y:S07]  /*c4d0*/  HMMA.1688.F32.TF32 R72, R108, R64, R72 ;  /* 0x000000406c48723c */ /* 0x000fee0000081048 */
[----:B------:R-:W-:-:S02]  /*c4e0*/  IMAD.MOV.U32 R65, RZ, RZ, R94 ;  /* 0x000000ffff417224 */ /* 0x000fc400078e005e */
[----:B------:R-:W-:Y:S02]  /*c4f0*/  IMAD.MOV.U32 R64, RZ, RZ, R95 ;  /* 0x000000ffff407224 */ /* 0x000fe400078e005f */
[----:B------:R-:W2:Y:S02]  /*c500*/  LDSM.16.M88.4 R92, [R252+0x23800] ;  /* 0x02380000fc5c783b */ /* 0x000ea40000000200 */
[-C--:B--2---:R-:W-:Y:S02]  /*c510*/  HMMA.1688.F32.TF32 R100, R100, R92.reuse, R96 ;  /* 0x0000005c6464723c */ /* 0x084fe40000081060 */
[----:B------:R-:W2:Y:S04]  /*c520*/  LDL.LU.64 R98, [R1+0x640] ;  /* 0x0006400001627983 */ /* 0x000ea80000300a00 */
[----:B------:R-:W2:Y:S02]  /*c530*/  LDL.LU.64 R96, [R1+0x638] ;  /* 0x0006380001607983 */ /* 0x000ea40000300a00 */
[----:B------:R-:W-:Y:S02]  /*c540*/  HMMA.1688.F32.TF32 R120, R120, R92, R212 ;  /* 0x0000005c7878723c */ /* 0x000fe400000810d4 */
[----:B------:R-:W-:Y:S04]  /*c550*/  LDS R212, [R7+0x2000] ;  /* 0x0020000007d47984 */ /* 0x000fe80000000800 */
[----:B------:R-:W-:Y:S04]  /*c560*/  LDS R214, [R7+0x3000] ;  /* 0x0030000007d67984 */ /* 0x000fe80000000800 */
[----:B------:R-:W-:Y:S04]  /*c570*/  LDS R213, [R6+0x2000] ;  /* 0x0020000006d57984 */ /* 0x000fe80000000800 */
[----:B------:R-:W1:Y:S01]  /*c580*/  LDS R215, [R6+0x3000] ;  /* 0x0030000006d77984 */ /* 0x000e620000000800 */
[C---:B------:R-:W-:Y:S08]  /*c590*/  HMMA.1688.F32.TF32 R32, R116.reuse, R80, R32 ;  /* 0x000000507420723c */ /* 0x040ff00000081020 */
[----:B------:R-:W-:Y:S01]  /*c5a0*/  HMMA.1688.F32.TF32 R116, R116, R92, R208 ;  /* 0x0000005c7474723c */ /* 0x000fe200000810d0 */
[----:B------:R-:W-:Y:S04]  /*c5b0*/  LDS R208, [R7+0x2080] ;  /* 0x0020800007d07984 */ /* 0x000fe80000000800 */
[----:B------:R-:W-:Y:S04]  /*c5c0*/  LDS R210, [R7+0x3080] ;  /* 0x0030800007d27984 */ /* 0x000fe80000000800 */
[----:B------:R-:W-:Y:S04]  /*c5d0*/  LDS R209, [R6+0x2080] ;  /* 0x0020800006d17984 */ /* 0x000fe80000000800 */
[----:B------:R-:W4:Y:S01]  /*c5e0*/  LDS R211, [R6+0x3080] ;  /* 0x0030800006d37984 */ /* 0x000f220000000800 */
[C---:B-1----:R-:W-:Y:S08]  /*c5f0*/  HMMA.1688.F32.TF32 R76, R212.reuse, R190, R76 ;  /* 0x000000bed44c723c */ /* 0x042ff0000008104c */
[----:B------:R-:W-:Y:S11]  /*c600*/  HMMA.1688.F32.TF32 R56, R212, R174, R56 ;  /* 0x000000aed438723c */ /* 0x000ff60000081038 */
[----:B------:R-:W-:Y:S04]  /*c610*/  @!UPT UIADD3 URZ, URZ, URZ, URZ ;  /* 0x0000003f3f3ff290 */ /* 0x000fe8000fffe03f */
[----:B------:R-:W-:Y:S01]  /*c620*/  STL.64 [R1+0x170], R76 ;  /* 0x0001704c01007387 */ /* 0x000fe20000100a00 */
[----:B------:R-:W-:-:S07]  /*c630*/  IMAD.MOV.U32 R5, RZ, RZ, R79 ;  /* 0x000000ffff057224 */ /* 0x000fce00078e004f */
[----:B------:R-:W-:Y:S04]  /*c640*/  STL.64 [R1+0xa8], R56 ;  /* 0x0000a83801007387 */ /* 0x000fe80000100a00 */
[----:B------:R-:W-:Y:S04]  /*c650*/  STL.64 [R1+0xb0], R58 ;  /* 0x0000b03a01007387 */ /* 0x000fe80000100a00 */
[----:B------:R1:W-:Y:S02]  /*c660*/  STL [R1+0x178], R78 ;  /* 0x0001784e01007387 */ /* 0x0003e40000100800 */
[----:B-1----:R-:W-:Y:S08]  /*c670*/  HMMA.1688.F32.TF32 R76, R212, R82, R164 ;  /* 0x00000052d44c723c */ /* 0x002ff000000810a4 */
[----:B---3--:R-:W-:Y:S01]  /*c680*/  HMMA.1688.F32.TF32 R128, R128, R92, R220 ;  /* 0x0000005c8080723c */ /* 0x008fe200000810dc */
[----:B------:R-:W2:Y:S04]  /*c690*/  LDL.LU R220, [R1+0x50] ;  /* 0x0000500001dc7983 */ /* 0x000ea80000300800 */
[----:B------:R-:W2:Y:S03]  /*c6a0*/  LDL.LU R221, [R1+0x54] ;  /* 0x0000540001dd7983 */ /* 0x000ea60000300800 */
[----:B------:R-:W-:Y:S01]  /*c6b0*/  HMMA.1688.F32.TF32 R56, R212, R66, R196 ;  /* 0x00000042d438723c */ /* 0x000fe200000810c4 */
[----:B------:R-:W2:Y:S04]  /*c6c0*/  LDL.LU R222, [R1+0x58] ;  /* 0x0000580001de7983 */ /* 0x000ea80000300800 */
[----:B------:R-:W2:Y:S04]  /*c6d0*/  LDL.LU R223, [R1+0x5c] ;  /* 0x00005c0001df7983 */ /* 0x000ea80000300800 */
[----:B------:R-:W-:Y:S04]  /*c6e0*/  STL [R1+0x5fc], R5 ;  /* 0x0005fc0501007387 */ /* 0x000fe80000100800 */
[----:B------:R-:W-:Y:S01]  /*c6f0*/  STL.64 [R1+0x1e8], R76 ;  /* 0x0001e84c01007387 */ /* 0x000fe20000100a00 */
[C---:B----4-:R-:W-:Y:S03]  /*c700*/  HMMA.1688.F32.TF32 R196, R208.reuse, R182, R144 ;  /* 0x000000b6d0c4723c */ /* 0x050fe60000081090 */
[----:B------:R1:W-:Y:S05]  /*c710*/  STL.64 [R1+0x1f0], R78 ;  /* 0x0001f04e01007387 */ /* 0x0003ea0000100a00 */
[----:B------:R-:W-:Y:S08]  /*c720*/  HMMA.1688.F32.TF32 R36, R208, R174, R36 ;  /* 0x000000aed024723c */ /* 0x000ff00000081024 */
[----:B-1----:R-:W-:Y:S08]  /*c730*/  HMMA.1688.F32.TF32 R76, R212, R94, R100 ;  /* 0x0000005ed44c723c */ /* 0x002ff00000081064 */
[----:B------:R-:W-:Y:S01]  /*c740*/  HMMA.1688.F32.TF32 R40, R208, R190, R40 ;  /* 0x000000bed028723c */ /* 0x000fe20000081028 */
[----:B------:R-:W-:Y:S04]  /*c750*/  STL.64 [R1+0x218], R56 ;  /* 0x0002183801007387 */ /* 0x000fe80000100a00 */
[----:B------:R-:W-:Y:S03]  /*c760*/  LDS R100, [R7+0x2200] ;  /* 0x0022000007647984 */ /* 0x000fe60000000800 */
[-C--:B------:R-:W-:Y:S01]  /*c770*/  HMMA.1688.F32.TF32 R48, R112, R80.reuse, R48 ;  /* 0x000000507030723c */ /* 0x080fe20000081030 */
[----:B------:R-:W-:Y:S04]  /*c780*/  LDS R102, [R7+0x3200] ;  /* 0x0032000007667984 */ /* 0x000fe80000000800 */
[----:B------:R-:W-:Y:S03]  /*c790*/  LDS R101, [R6+0x2200] ;  /* 0x0022000006657984 */ /* 0x000fe60000000800 */
[----:B------:R-:W-:Y:S01]  /*c7a0*/  HMMA.1688.F32.TF32 R68, R108, R80, R68 ;  /* 0x000000506c44723c */ /* 0x000fe20000081044 */
[----:B------:R-:W-:Y:S07]  /*c7b0*/  LDS R103, [R6+0x3200] ;  /* 0x0032000006677984 */ /* 0x000fee0000000800 */
[-C--:B------:R-:W-:Y:S08]  /*c7c0*/  HMMA.1688.F32.TF32 R124, R124, R92.reuse, R216 ;  /* 0x0000005c7c7c723c */ /* 0x080ff000000810d8 */
[-C--:B------:R-:W-:Y:S08]  /*c7d0*/  HMMA.1688.F32.TF32 R112, R112, R92.reuse, R240 ;  /* 0x0000005c7070723c */ /* 0x080ff000000810f0 */
[----:B------:R-:W-:Y:S01]  /*c7e0*/  HMMA.1688.F32.TF32 R108, R108, R92, R228 ;  /* 0x0000005c6c6c723c */ /* 0x000fe200000810e4 */
[----:B------:R-:W-:-:S06]  /*c7f0*/  IMAD.MOV.U32 R5, RZ, RZ, R41 ;  /* 0x000000ffff057224 */ /* 0x000fcc00078e0029 */
[----:B------:R-:W-:Y:S02]  /*c800*/  IMAD.MOV.U32 R231, RZ, RZ, R0 ;  /* 0x000000ffffe77224 */ /* 0x000fe400078e0000 */
[----:B------:R-:W-:Y:S01]  /*c810*/  IMAD.MOV.U32 R230, RZ, RZ, R4 ;  /* 0x000000ffffe67224 */ /* 0x000fe200078e0004 */
[----:B------:R-:W-:Y:S08]  /*c820*/  HMMA.1688.F32.TF32 R240, R212, R178, R184 ;  /* 0x000000b2d4f0723c */ /* 0x000ff000000810b8 */
[----:B--2---:R-:W-:Y:S01]  /*c830*/  HMMA.1688.F32.TF32 R216, R104, R92, R96 ;  /* 0x0000005c68d8723c */ /* 0x004fe20000081060 */
[----:B------:R-:W-:Y:S04]  /*c840*/  LDS R104, [R7+0x2100] ;  /* 0x0021000007687984 */ /* 0x000fe80000000800 */
[----:B------:R-:W-:Y:S02]  /*c850*/  LDS R106, [R7+0x3100] ;  /* 0x00310000076a7984 */ /* 0x000fe40000000800 */
[----:B------:R-:W-:-:S02]  /*c860*/  IMAD.MOV.U32 R92, RZ, RZ, R59 ;  /* 0x000000ffff5c7224 */ /* 0x000fc400078e003b */
[----:B------:R-:W-:Y:S01]  /*c870*/  IMAD.MOV.U32 R93, RZ, RZ, R58 ;  /* 0x000000ffff5d7224 */ /* 0x000fe200078e003a */
[----:B------:R-:W-:Y:S04]  /*c880*/  LDS R105, [R6+0x2100] ;  /* 0x0021000006697984 */ /* 0x000fe80000000800 */
[----:B------:R-:W-:Y:S04]  /*c890*/  STL [R1+0x5f0], R92 ;  /* 0x0005f05c01007387 */ /* 0x000fe80000100800 */
[----:B------:R-:W-:Y:S04]  /*c8a0*/  STL [R1+0x5ec], R93 ;  /* 0x0005ec5d01007387 */ /* 0x000fe80000100800 */
[----:B------:R-:W-:Y:S04]  /*c8b0*/  STL.64 [R1+0x220], R76 ;  /* 0x0002204c01007387 */ /* 0x000fe80000100a00 */
[----:B------:R-:W-:Y:S04]  /*c8c0*/  STL.64 [R1+0x228], R78 ;  /* 0x0002284e01007387 */ /* 0x000fe80000100a00 */
[----:B------:R-:W-:Y:S04]  /*c8d0*/  STL [R1+0x60c], R196 ;  /* 0x00060cc401007387 */ /* 0x000fe80000100800 */
[----:B------:R-:W1:Y:S04]  /*c8e0*/  LDS R107, [R6+0x3100] ;  /* 0x00310000066b7984 */ /* 0x000e680000000800 */
[----:B------:R-:W-:Y:S04]  /*c8f0*/  STL [R1+0x608], R197 ;  /* 0x000608c501007387 */ /* 0x000fe80000100800 */
[----:B------:R-:W-:Y:S04]  /*c900*/  STL [R1+0x604], R198 ;  /* 0x000604c601007387 */ /* 0x000fe80000100800 */
[----:B------:R2:W-:Y:S04]  /*c910*/  STL [R1+0x600], R199 ;  /* 0x000600c701007387 */ /* 0x0005e80000100800 */
[----:B------:R-:W-:Y:S04]  /*c920*/  STL.64 [R1+0x20], R36 ;  /* 0x0000202401007387 */ /* 0x000fe80000100a00 */
[----:B------:R4:W-:Y:S01]  /*c930*/  STL.64 [R1+0x28], R38 ;  /* 0x0000282601007387 */ /* 0x0009e20000100a00 */
[----:B--2---:R-:W-:-:S03]  /*c940*/  IMAD.MOV.U32 R199, RZ, RZ, R40 ;  /* 0x000000ffffc77224 */ /* 0x004fc600078e0028 */
[----:B------:R2:W-:Y:S04]  /*c950*/  STL.64 [R1+0xe0], R42 ;  /* 0x0000e02a01007387 */ /* 0x0005e80000100a00 */
[----:B------:R-:W3:Y:S01]  /*c960*/  LDL.LU R228, [R1+0x90] ;  /* 0x0000900001e47983 */ /* 0x000ee20000300800 */
[C---:B----4-:R-:W-:Y:S03]  /*c970*/  HMMA.1688.F32.TF32 R36, R208.reuse, R66, R192 ;  /* 0x00000042d024723c */ /* 0x050fe600000810c0 */
[----:B------:R-:W-:Y:S04]  /*c980*/  LDS R96, [R7+0x2180] ;  /* 0x0021800007607984 */ /* 0x000fe80000000800 */
[----:B------:R-:W-:Y:S01]  /*c990*/  LDS R98, [R7+0x3180] ;  /* 0x0031800007627984 */ /* 0x000fe20000000800 */
[----:B--2---:R-:W-:Y:S03]  /*c9a0*/  HMMA.1688.F32.TF32 R40, R208, R82, R156 ;  /* 0x00000052d028723c */ /* 0x004fe6000008109c */
[----:B------:R-:W-:Y:S04]  /*c9b0*/  LDS R97, [R6+0x2180] ;  /* 0x0021800006617984 */ /* 0x000fe80000000800 */
[----:B------:R-:W2:Y:S01]  /*c9c0*/  LDS R99, [R6+0x3180] ;  /* 0x0031800006637984 */ /* 0x000ea20000000800 */
[----:B-1----:R-:W-:Y:S11]  /*c9d0*/  HMMA.1688.F32.TF32 R60, R104, R190, R60 ;  /* 0x000000be683c723c */ /* 0x002ff6000008103c */
[----:B------:R-:W-:Y:S04]  /*c9e0*/  @!UPT UIADD3 URZ, URZ, URZ, URZ ;  /* 0x0000003f3f3ff290 */ /* 0x000fe8000fffe03f */
[----:B------:R-:W-:Y:S04]  /*c9f0*/  STL.64 [R1+0x180], R40 ;  /* 0x0001802801007387 */ /* 0x000fe80000100a00 */
[----:B------:R-:W-:Y:S04]  /*ca00*/  STL.64 [R1+0x188], R42 ;  /* 0x0001882a01007387 */ /* 0x000fe80000100a00 */
[----:B------:R-:W-:Y:S04]  /*ca10*/  STL.64 [R1+0x1d8], R36 ;  /* 0x0001d82401007387 */ /* 0x000fe80000100a00 */
[----:B------:R1:W-:Y:S04]  /*ca20*/  STL.64 [R1+0x1e0], R38 ;  /* 0x0001e02601007387 */ /* 0x0003e80000100a00 */
[----:B------:R-:W3:Y:S01]  /*ca30*/  LDL.LU R229, [R1+0x94] ;  /* 0x0000940001e57983 */ /* 0x000ee20000300800 */
[----:B-1----:R-:W-:Y:S01]  /*ca40*/  HMMA.1688.F32.TF32 R36, R208, R94, R128 ;  /* 0x0000005ed024723c */ /* 0x002fe20000081080 */
[----:B------:R-:W-:-:S02]  /*ca50*/  IMAD.MOV.U32 R196, RZ, RZ, R61 ;  /* 0x000000ffffc47224 */ /* 0x000fc400078e003d */
[----:B------:R-:W-:Y:S01]  /*ca60*/  LDS R128, [R7+0x2300] ;  /* 0x0023000007807984 */ /* 0x000fe20000000800 */
[----:B------:R-:W-:Y:S02]  /*ca70*/  IMAD.MOV.U32 R197, RZ, RZ, R62 ;  /* 0x000000ffffc57224 */ /* 0x000fe400078e003e */
[----:B------:R-:W-:Y:S01]  /*ca80*/  IMAD.MOV.U32 R198, RZ, RZ, R63 ;  /* 0x000000ffffc67224 */ /* 0x000fe200078e003f */
[----:B------:R-:W-:Y:S01]  /*ca90*/  LDS R130, [R7+0x3300] ;  /* 0x0033000007827984 */ /* 0x000fe20000000800 */
[----:B------:R-:W-:Y:S08]  /*caa0*/  HMMA.1688.F32.TF32 R184, R104, R174, R12 ;  /* 0x000000ae68b8723c */ /* 0x000ff0000008100c */
[----:B------:R-:W-:Y:S01]  /*cab0*/  HMMA.1688.F32.TF32 R148, R212, R182, R148 ;  /* 0x000000b6d494723c */ /* 0x000fe20000081094 */
[----:B------:R-:W-:Y:S01]  /*cac0*/  IMAD.MOV.U32 R156, RZ, RZ, R232 ;  /* 0x000000ffff9c7224 */ /* 0x000fe200078e00e8 */
[----:B------:R-:W-:Y:S01]  /*cad0*/  LDS R129, [R6+0x2300] ;  /* 0x0023000006817984 */ /* 0x000fe20000000800 */
[----:B------:R-:W-:-:S05]  /*cae0*/  IMAD.MOV.U32 R157, RZ, RZ, R233 ;  /* 0x000000ffff9d7224 */ /* 0x000fca00078e00e9 */
[----:B------:R-:W-:Y:S01]  /*caf0*/  HMMA.1688.F32.TF32 R56, R208, R10, R244 ;  /* 0x0000000ad038723c */ /* 0x000fe200000810f4 */
[----:B------:R-:W-:Y:S01]  /*cb00*/  IMAD.MOV.U32 R0, RZ, RZ, R39 ;  /* 0x000000ffff007224 */ /* 0x000fe200078e0027 */
[----:B------:R-:W-:Y:S01]  /*cb10*/  LDS R131, [R6+0x3300] ;  /* 0x0033000006837984 */ /* 0x000fe20000000800 */
[----:B------:R-:W-:-:S03]  /*cb20*/  IMAD.MOV.U32 R4, RZ, RZ, R38 ;  /* 0x000000ffff047224 */ /* 0x000fc600078e0026 */
[----:B------:R-:W-:Y:S04]  /*cb30*/  STL.64 [R1+0x208], R36 ;  /* 0x0002082401007387 */ /* 0x000fe80000100a00 */
[----:B------:R-:W-:Y:S01]  /*cb40*/  STL [R1+0x5d8], R0 ;  /* 0x0005d80001007387 */ /* 0x000fe20000100800 */
[C---:B------:R-:W-:Y:S03]  /*cb50*/  HMMA.1688.F32.TF32 R12, R104.reuse, R66, R160 ;  /* 0x00000042680c723c */ /* 0x040fe600000810a0 */
[----:B------:R-:W-:Y:S04]  /*cb60*/  STL [R1+0x5d4], R4 ;  /* 0x0005d40401007387 */ /* 0x000fe80000100800 */
[----:B------:R1:W-:Y:S02]  /*cb70*/  STL [R1+0x10], R60 ;  /* 0x0000103c01007387 */ /* 0x0003e40000100800 */
[----:B-1----:R-:W-:Y:S01]  /*cb80*/  HMMA.1688.F32.TF32 R60, R104, R82, R84 ;  /* 0x00000052683c723c */ /* 0x002fe20000081054 */
[----:B------:R-:W-:Y:S01]  /*cb90*/  IMAD.MOV.U32 R81, RZ, RZ, R148 ;  /* 0x000000ffff517224 */ /* 0x000fe200078e0094 */
[----:B------:R-:W-:Y:S01]  /*cba0*/  LDS R84, [R7+0x2380] ;  /* 0x0023800007547984 */ /* 0x000fe20000000800 */
[----:B------:R-:W-:-:S02]  /*cbb0*/  IMAD.MOV.U32 R80, RZ, RZ, R149 ;  /* 0x000000ffff507224 */ /* 0x000fc400078e0095 */
[----:B------:R-:W-:Y:S01]  /*cbc0*/  IMAD.MOV.U32 R3, RZ, RZ, R150 ;  /* 0x000000ffff037224 */ /* 0x000fe200078e0096 */
[----:B------:R-:W-:Y:S09]  /*cbd0*/  LDS R86, [R7+0x3380] ;  /* 0x0033800007567984 */ /* 0x000ff20000000800 */
[----:B------:R-:W-:-:S02]  /*cbe0*/  IMAD.MOV.U32 R92, RZ, RZ, R14 ;  /* 0x000000ffff5c7224 */ /* 0x000fc400078e000e */
[----:B------:R-:W-:Y:S01]  /*cbf0*/  IMAD.MOV.U32 R93, RZ, RZ, R15 ;  /* 0x000000ffff5d7224 */ /* 0x000fe200078e000f */
[----:B--2---:R-:W-:Y:S01]  /*cc00*/  HMMA.1688.F32.TF32 R76, R96, R66, R88 ;  /* 0x00000042604c723c */ /* 0x004fe20000081058 */
[----:B------:R-:W-:Y:S01]  /*cc10*/  IMAD.MOV.U32 R2, RZ, RZ, R151 ;  /* 0x000000ffff027224 */ /* 0x000fe200078e0097 */
[----:B------:R-:W-:Y:S01]  /*cc20*/  LDS R85, [R6+0x2380] ;  /* 0x0023800006557984 */ /* 0x000fe20000000800 */
[----:B------:R-:W-:-:S05]  /*cc30*/  IMAD.MOV.U32 R192, RZ, RZ, R234 ;  /* 0x000000ffffc07224 */ /* 0x000fca00078e00ea */
[----:B------:R-:W-:Y:S01]  /*cc40*/  HMMA.1688.F32.TF32 R224, R212, R10, R224 ;  /* 0x0000000ad4e0723c */ /* 0x000fe200000810e0 */
[----:B------:R-:W-:Y:S01]  /*cc50*/  IMAD.MOV.U32 R193, RZ, RZ, R235 ;  /* 0x000000ffffc17224 */ /* 0x000fe200078e00eb */
[----:B------:R-:W-:Y:S04]  /*cc60*/  LDS R87, [R6+0x3380] ;  /* 0x0033800006577984 */ /* 0x000fe80000000800 */
[----:B------:R-:W-:Y:S04]  /*cc70*/  STL.64 [R1+0xc8], R60 ;  /* 0x0000c83c01007387 */ /* 0x000fe80000100a00 */
[----:B------:R-:W-:Y:S04]  /*cc80*/  STL.64 [R1+0xd0], R62 ;  /* 0x0000d03e01007387 */ /* 0x000fe80000100a00 */
[----:B------:R1:W-:Y:S02]  /*cc90*/  STL.64 [R1+0x160], R12 ;  /* 0x0001600c01007387 */ /* 0x0003e40000100a00 */
[C---:B-1----:R-:W-:Y:S02]  /*cca0*/  HMMA.1688.F32.TF32 R12, R104.reuse, R94, R124 ;  /* 0x0000005e680c723c */ /* 0x042fe4000008107c */
[----:B------:R1:W-:Y:S04]  /*ccb0*/  STL [R1+0x5f8], R93 ;  /* 0x0005f85d01007387 */ /* 0x0003e80000100800 */
[----:B------:R2:W-:Y:S11]  /*ccc0*/  STL [R1+0x5f4], R92 ;  /* 0x0005f45c01007387 */ /* 0x0005f60000100800 */
[----:B------:R-:W-:Y:S06]  /*ccd0*/  @!UPT UIADD3 URZ, URZ, URZ, URZ ;  /* 0x0000003f3f3ff290 */ /* 0x000fec000fffe03f */
[----:B------:R-:W-:Y:S04]  /*cce0*/  STL.64 [R1+0x1c8], R12 ;  /* 0x0001c80c01007387 */ /* 0x000fe80000100a00 */
[----:B------:R-:W4:Y:S04]  /*ccf0*/  LDL.LU R148, [R1+0x110] ;  /* 0x0001100001947983 */ /* 0x000f280000300800 */
[----:B------:R-:W4:Y:S04]  /*cd00*/  LDL.LU R149, [R1+0x114] ;  /* 0x0001140001957983 */ /* 0x000f280000300800 */
[----:B------:R-:W4:Y:S04]  /*cd10*/  LDL.LU R150, [R1+0x118] ;  /* 0x0001180001967983 */ /* 0x000f280000300800 */
[----:B------:R-:W4:Y:S01]  /*cd20*/  LDL.LU R151, [R1+0x11c] ;  /* 0x00011c0001977983 */ /* 0x000f220000300800 */
[----:B------:R-:W-:Y:S01]  /*cd30*/  HMMA.1688.F32.TF32 R40, R104, R10, R220 ;  /* 0x0000000a6828723c */ /* 0x000fe200000810dc */
[----:B------:R-:W-:-:S02]  /*cd40*/  IMAD.MOV.U32 R4, RZ, RZ, R15 ;  /* 0x000000ffff047224 */ /* 0x000fc400078e000f */
[----:B------:R-:W-:Y:S01]  /*cd50*/  IMAD.MOV.U32 R0, RZ, RZ, R14 ;  /* 0x000000ffff007224 */ /* 0x000fe200078e000e */
[----:B------:R-:W4:Y:S04]  /*cd60*/  LDL.LU R220, [R1+0x98] ;  /* 0x0000980001dc7983 */ /* 0x000f280000300800 */
[----:B------:R-:W4:Y:S04]  /*cd70*/  LDL.LU R221, [R1+0x9c] ;  /* 0x00009c0001dd7983 */ /* 0x000f280000300800 */
[----:B------:R-:W4:Y:S04]  /*cd80*/  LDL.LU R222, [R1+0xa0] ;  /* 0x0000a00001de7983 */ /* 0x000f280000300800 */
[----:B------:R-:W4:Y:S01]  /*cd90*/  LDL.LU R223, [R1+0xa4] ;  /* 0x0000a40001df7983 */ /* 0x000f220000300800 */
[----:B-1----:R-:W-:-:S03]  /*cda0*/  IMAD.MOV.U32 R93, RZ, RZ, R78 ;  /* 0x000000ffff5d7224 */ /* 0x002fc600078e004e */
[----:B------:R-:W-:Y:S01]  /*cdb0*/  STL [R1+0x5e0], R4 ;  /* 0x0005e00401007387 */ /* 0x000fe20000100800 */
[----:B--2---:R-:W-:-:S03]  /*cdc0*/  IMAD.MOV.U32 R92, RZ, RZ, R79 ;  /* 0x000000ffff5c7224 */ /* 0x004fc600078e004f */
[----:B------:R-:W-:Y:S01]  /*cdd0*/  STL [R1+0x5dc], R0 ;  /* 0x0005dc0001007387 */ /* 0x000fe20000100800 */
[----:B------:R-:W-:Y:S08]  /*cde0*/  HMMA.1688.F32.TF32 R168, R208, R178, R168 ;  /* 0x000000b2d0a8723c */ /* 0x000ff000000810a8 */
[C---:B---3--:R-:W-:Y:S08]  /*cdf0*/  HMMA.1688.F32.TF32 R60, R96.reuse, R10, R228 ;  /* 0x0000000a603c723c */ /* 0x048ff000000810e4 */
[----:B------:R-:W-:Y:S01]  /*ce00*/  HMMA.1688.F32.TF32 R228, R96, R82, R132 ;  /* 0x0000005260e4723c */ /* 0x000fe20000081084 */
[----:B------:R-:W-:Y:S01]  /*ce10*/  IMAD.MOV.U32 R194, RZ, RZ, R177 ;  /* 0x000000ffffc27224 */ /* 0x000fe200078e00b1 */
[----:B------:R-:W-:Y:S01]  /*ce20*/  LDS R134, [R7+0x5200] ;  /* 0x0052000007867984 */ /* 0x000fe20000000800 */
[----:B------:R-:W-:-:S05]  /*ce30*/  IMAD.MOV.U32 R195, RZ, RZ, R176 ;  /* 0x000000ffffc37224 */ /* 0x000fca00078e00b0 */
[----:B------:R-:W-:Y:S08]  /*ce40*/  HMMA.1688.F32.TF32 R140, R104, R182, R140 ;  /* 0x000000b6688c723c */ /* 0x000ff0000008108c */
[C---:B------:R-:W-:Y:S08]  /*ce50*/  HMMA.1688.F32.TF32 R24, R100.reuse, R174, R24 ;  /* 0x000000ae6418723c */ /* 0x040ff00000081018 */
[----:B------:R-:W-:Y:S01]  /*ce60*/  HMMA.1688.F32.TF32 R28, R100, R190, R28 ;  /* 0x000000be641c723c */ /* 0x000fe2000008101c */
[----:B------:R-:W-:Y:S04]  /*ce70*/  STL [R1+0x5e8], R231 ;  /* 0x0005e8e701007387 */ /* 0x000fe80000100800 */
[----:B------:R1:W-:Y:S03]  /*ce80*/  STL.64 [R1+0x70], R76 ;  /* 0x0000704c01007387 */ /* 0x0003e60000100a00 */
[----:B------:R-:W-:Y:S01]  /*ce90*/  HMMA.1688.F32.TF32 R36, R104, R178, R204 ;  /* 0x000000b26824723c */ /* 0x000fe200000810cc */
[----:B------:R-:W-:Y:S01]  /*cea0*/  IMAD.MOV.U32 R158, RZ, RZ, R181 ;  /* 0x000000ffff9e7224 */ /* 0x000fe200078e00b5 */
[----:B------:R-:W-:Y:S01]  /*ceb0*/  LDS R133, [R6+0x4200] ;  /* 0x0042000006857984 */ /* 0x000fe20000000800 */
[----:B------:R-:W-:-:S03]  /*cec0*/  IMAD.MOV.U32 R159, RZ, RZ, R180 ;  /* 0x000000ffff9f7224 */ /* 0x000fc600078e00b4 */
[----:B------:R-:W-:Y:S02]  /*ced0*/  LDS R135, [R6+0x5200] ;  /* 0x0052000006877984 */ /* 0x000fe40000000800 */
[----:B-1----:R-:W-:Y:S02]  /*cee0*/  HMMA.1688.F32.TF32 R76, R96, R94, R120 ;  /* 0x0000005e604c723c */ /* 0x002fe40000081078 */
[----:B------:R-:W-:Y:S04]  /*cef0*/  LDS R120, [R7+0x2280] ;  /* 0x0022800007787984 */ /* 0x000fe80000000800 */
[----:B------:R-:W-:Y:S04]  /*cf00*/  LDS R122, [R7+0x3280] ;  /* 0x00328000077a7984 */ /* 0x000fe80000000800 */
[----:B------:R-:W-:Y:S04]  /*cf10*/  LDS R121, [R6+0x2280] ;  /* 0x0022800006797984 */ /* 0x000fe80000000800 */
[----:B------:R-:W1:Y:S09]  /*cf20*/  LDS R123, [R6+0x3280] ;  /* 0x00328000067b7984 */ /* 0x000e720000000800 */
[----:B------:R-:W-:Y:S04]  /*cf30*/  STL.64 [R1+0x198], R76 ;  /* 0x0001984c01007387 */ /* 0x000fe80000100a00 */
[----:B------:R4:W-:Y:S02]  /*cf40*/  STL.64 [R1+0x1a0], R78 ;  /* 0x0001a04e01007387 */ /* 0x0009e40000100a00 */
[C---:B----4-:R-:W-:Y:S02]  /*cf50*/  HMMA.1688.F32.TF32 R76, R100.reuse, R10, R148 ;  /* 0x0000000a644c723c */ /* 0x050fe40000081094 */
[----:B------:R-:W2:Y:S04]  /*cf60*/  LDL.LU R148, [R1+0x130] ;  /* 0x0001300001947983 */ /* 0x000ea80000300800 */
[----:B------:R-:W2:Y:S04]  /*cf70*/  LDL.LU R149, [R1+0x134] ;  /* 0x0001340001957983 */ /* 0x000ea80000300800 */
[----:B------:R-:W2:Y:S04]  /*cf80*/  LDL.LU R150, [R1+0x138] ;  /* 0x0001380001967983 */ /* 0x000ea80000300800 */
[----:B------:R-:W2:Y:S04]  /*cf90*/  LDL.LU R151, [R1+0x13c] ;  /* 0x00013c0001977983 */ /* 0x000ea80000300800 */
[----:B------:R-:W3:Y:S04]  /*cfa0*/  LDL.LU R244, [R1+0x1a8] ;  /* 0x0001a80001f47983 */ /* 0x000ee80000300800 */
[----:B------:R-:W3:Y:S04]  /*cfb0*/  LDL.LU R245, [R1+0x1ac] ;  /* 0x0001ac0001f57983 */ /* 0x000ee80000300800 */
[----:B------:R-:W3:Y:S04]  /*cfc0*/  LDL.LU R246, [R1+0x1b0] ;  /* 0x0001b00001f67983 */ /* 0x000ee80000300800 */
[----:B------:R-:W3:Y:S04]  /*cfd0*/  LDL.LU R247, [R1+0x1b4] ;  /* 0x0001b40001f77983 */ /* 0x000ee80000300800 */
[----:B------:R-:W4:Y:S04]  /*cfe0*/  LDL.LU R232, [R1+0x630] ;  /* 0x0006300001e87983 */ /* 0x000f280000300800 */
[----:B------:R-:W4:Y:S04]  /*cff0*/  LDL.LU R233, [R1+0x62c] ;  /* 0x00062c0001e97983 */ /* 0x000f280000300800 */
        /* <DEDUP_REMOVED lines=8> */
[----:B------:R-:W3:Y:S04]  /*d080*/  LDL.LU R212, [R1+0x80] ;  /* 0x0000800001d47983 */ /* 0x000ee80000300800 */
[----:B------:R-:W3:Y:S04]  /*d090*/  LDL.LU R213, [R1+0x84] ;  /* 0x0000840001d57983 */ /* 0x000ee80000300800 */
[----:B------:R-:W3:Y:S04]  /*d0a0*/  LDL.LU R214, [R1+0x88] ;  /* 0x0000880001d67983 */ /* 0x000ee80000300800 */
[----:B------:R-:W3:Y:S04]  /*d0b0*/  LDL.LU R215, [R1+0x8c] ;  /* 0x00008c0001d77983 */ /* 0x000ee80000300800 */
[----:B------:R-:W4:Y:S04]  /*d0c0*/  LDL.LU R234, [R1+0x628] ;  /* 0x0006280001ea7983 */ /* 0x000f280000300800 */
[----:B------:R-:W4:Y:S04]  /*d0d0*/  LDL.LU R235, [R1+0x624] ;  /* 0x0006240001eb7983 */ /* 0x000f280000300800 */
[----:B------:R-:W3:Y:S04]  /*d0e0*/  LDL.LU R164, [R1+0x1b8] ;  /* 0x0001b80001a47983 */ /* 0x000ee80000300800 */
[----:B------:R-:W3:Y:S04]  /*d0f0*/  LDL.LU R165, [R1+0x1bc] ;  /* 0x0001bc0001a57983 */ /* 0x000ee80000300800 */
[----:B------:R-:W3:Y:S04]  /*d100*/  LDL.LU R166, [R1+0x1c0] ;  /* 0x0001c00001a67983 */ /* 0x000ee80000300800 */
[----:B------:R-:W3:Y:S04]  /*d110*/  LDL.LU R167, [R1+0x1c4] ;  /* 0x0001c40001a77983 */ /* 0x000ee80000300800 */
[----:B------:R-:W3:Y:S04]  /*d120*/  LDL.LU R208, [R1+0x140] ;  /* 0x0001400001d07983 */ /* 0x000ee80000300800 */
[----:B------:R-:W3:Y:S04]  /*d130*/  LDL.LU R209, [R1+0x144] ;  /* 0x0001440001d17983 */ /* 0x000ee80000300800 */
[----:B------:R-:W3:Y:S04]  /*d140*/  LDL.LU R210, [R1+0x148] ;  /* 0x0001480001d27983 */ /* 0x000ee80000300800 */
[----:B------:R-:W3:Y:S01]  /*d150*/  LDL.LU R211, [R1+0x14c] ;  /* 0x00014c0001d37983 */ /* 0x000ee20000300800 */
[C---:B------:R-:W-:Y:S03]  /*d160*/  HMMA.1688.F32.TF32 R88, R100.reuse, R178, R220 ;  /* 0x000000b26458723c */ /* 0x040fe600000810dc */
[----:B------:R-:W3:Y:S04]  /*d170*/  LDL.LU R144, [R1+0x1f8] ;  /* 0x0001f80001907983 */ /* 0x000ee80000300800 */
[----:B------:R-:W3:Y:S01]  /*d180*/  LDL.LU R145, [R1+0x1fc] ;  /* 0x0001fc0001917983 */ /* 0x000ee20000300800 */
[----:B------:R-:W-:Y:S03]  /*d190*/  HMMA.1688.F32.TF32 R220, R100, R66, R152 ;  /* 0x0000004264dc723c */ /* 0x000fe60000081098 */
[----:B------:R-:W3:Y:S04]  /*d1a0*/  LDL.LU R146, [R1+0x200] ;  /* 0x0002000001927983 */ /* 0x000ee80000300800 */
[----:B------:R-:W3:Y:S01]  /*d1b0*/  LDL.LU R147, [R1+0x204] ;  /* 0x0002040001937983 */ /* 0x000ee20000300800 */
[C---:B------:R-:W-:Y:S03]  /*d1c0*/  HMMA.1688.F32.TF32 R12, R96.reuse, R178, R236 ;  /* 0x000000b2600c723c */ /* 0x040fe600000810ec */
[----:B------:R-:W3:Y:S04]  /*d1d0*/  LDL R252, [R1+0x234] ;  /* 0x0002340001fc7983 */ /* 0x000ee80000100800 */
[----:B------:R-:W-:Y:S01]  /*d1e0*/  LDS R152, [R7+0x4100] ;  /* 0x0041000007987984 */ /* 0x000fe20000000800 */
[C---:B------:R-:W-:Y:S03]  /*d1f0*/  HMMA.1688.F32.TF32 R136, R96.reuse, R182, R136 ;  /* 0x000000b66088723c */ /* 0x040fe60000081088 */
[----:B------:R-:W-:Y:S05]  /*d200*/  LDS R154, [R7+0x5100] ;  /* 0x00510000079a7984 */ /* 0x000fea0000000800 */
[C---:B------:R-:W-:Y:S01]  /*d210*/  HMMA.1688.F32.TF32 R16, R96.reuse, R174, R16 ;  /* 0x000000ae6010723c */ /* 0x040fe20000081010 */
[----:B------:R1:W-:Y:S04]  /*d220*/  STL [R1+0x5e4], R223 ;  /* 0x0005e4df01007387 */ /* 0x0003e80000100800 */
[----:B------:R-:W3:Y:S03]  /*d230*/  LDL R132, [R1+0x4c0] ;  /* 0x0004c00001847983 */ /* 0x000ee60000100800 */
[----:B------:R-:W-:Y:S01]  /*d240*/  HMMA.1688.F32.TF32 R20, R96, R190, R20 ;  /* 0x000000be6014723c */ /* 0x000fe20000081014 */
[----:B------:R-:W-:Y:S04]  /*d250*/  LDS R153, [R6+0x4100] ;  /* 0x0041000006997984 */ /* 0x000fe80000000800 */
[----:B------:R-:W-:Y:S03]  /*d260*/  LDS R155, [R6+0x5100] ;  /* 0x00510000069b7984 */ /* 0x000fe60000000800 */
[C---:B------:R-:W-:Y:S08]  /*d270*/  HMMA.1688.F32.TF32 R204, R100.reuse, R82, R32 ;  /* 0x0000005264cc723c */ /* 0x040ff00000081020 */
[----:B------:R-:W-:Y:S11]  /*d280*/  HMMA.1688.F32.TF32 R104, R100, R94, R116 ;  /* 0x0000005e6468723c */ /* 0x000ff60000081074 */
[----:B------:R-:W-:Y:S11]  /*d290*/  @!UPT UIADD3 URZ, URZ, URZ, URZ ;  /* 0x0000003f3f3ff290 */ /* 0x000ff6000fffe03f */
[----:B------:R-:W-:Y:S02]  /*d2a0*/  @!UPT UIADD3 URZ, URZ, URZ, URZ ;  /* 0x0000003f3f3ff290 */ /* 0x000fe4000fffe03f */
[----:B------:R-:W-:Y:S02]  /*d2b0*/  IMAD.MOV.U32 R239, RZ, RZ, R104 ;  /* 0x000000ffffef7224 */ /* 0x000fe400078e0068 */
[----:B------:R-:W-:Y:S02]  /*d2c0*/  IMAD.MOV.U32 R238, RZ, RZ, R105 ;  /* 0x000000ffffee7224 */ /* 0x000fe400078e0069 */
[----:B------:R-:W-:Y:S02]  /*d2d0*/  IMAD.MOV.U32 R237, RZ, RZ, R106 ;  /* 0x000000ffffed7224 */ /* 0x000fe400078e006a */
[----:B------:R-:W-:Y:S02]  /*d2e0*/  IMAD.MOV.U32 R236, RZ, RZ, R107 ;  /* 0x000000ffffec7224 */ /* 0x000fe400078e006b */
[C---:B-1----:R-:W-:Y:S08]  /*d2f0*/  HMMA.1688.F32.TF32 R104, R120.reuse, R174, R200 ;  /* 0x000000ae7868723c */ /* 0x042ff000000810c8 */
[----:B--2---:R-:W-:Y:S07]  /*d300*/  HMMA.1688.F32.TF32 R32, R120, R178, R160 ;  /* 0x000000b27820723c */ /* 0x004fee00000810a0 */
[----:B------:R-:W-:-:S02]  /*d310*/  IMAD.MOV.U32 R160, RZ, RZ, R172 ;  /* 0x000000ffffa07224 */ /* 0x000fc400078e00ac */
[----:B------:R-:W-:Y:S02]  /*d320*/  IMAD.MOV.U32 R161, RZ, RZ, R173 ;  /* 0x000000ffffa17224 */ /* 0x000fe400078e00ad */
[----:B------:R-:W-:Y:S01]  /*d330*/  IMAD.MOV.U32 R162, RZ, RZ, R9 ;  /* 0x000000ffffa27224 */ /* 0x000fe200078e0009 */
[-C--:B----4-:R-:W-:Y:S08]  /*d340*/  HMMA.1688.F32.TF32 R96, R100, R182.reuse, R232 ;  /* 0x000000b66460723c */ /* 0x090ff000000810e8 */
[C---:B---3--:R-:W-:Y:S08]  /*d350*/  HMMA.1688.F32.TF32 R100, R120.reuse, R182, R212 ;  /* 0x000000b67864723c */ /* 0x048ff000000810d4 */
[----:B------:R-:W-:Y:S08]  /*d360*/  HMMA.1688.F32.TF32 R212, R120, R66, R52 ;  /* 0x0000004278d4723c */ /* 0x000ff00000081034 */
[-C--:B------:R-:W-:Y:S08]  /*d370*/  HMMA.1688.F32.TF32 R52, R128, R178.reuse, R208 ;  /* 0x000000b28034723c */ /* 0x080ff000000810d0 */
[----:B------:R-:W-:Y:S07]  /*d380*/  HMMA.1688.F32.TF32 R176, R84, R178, R244 ;  /* 0x000000b254b0723c */ /* 0x000fee00000810f4 */
[----:B------:R-:W-:-:S02]  /*d390*/  IMAD.MOV.U32 R244, RZ, RZ, R189 ;  /* 0x000000fffff47224 */ /* 0x000fc400078e00bd */
[----:B------:R-:W2:Y:S01]  /*d3a0*/  LDL.LU R189, [R1+0x620] ;  /* 0x0006200001bd7983 */ /* 0x000ea20000300800 */
[----:B------:R-:W-:-:S03]  /*d3b0*/  IMAD.MOV.U32 R245, RZ, RZ, R8 ;  /* 0x000000fffff57224 */ /* 0x000fc600078e0008 */
[----:B------:R-:W3:Y:S04]  /*d3c0*/  LDL.LU R8, [R1+0x61c] ;  /* 0x00061c0001087983 */ /* 0x000ee80000300800 */
[----:B------:R-:W4:Y:S04]  /*d3d0*/  LDL.LU R172, [R1+0x618] ;  /* 0x0006180001ac7983 */ /* 0x000f280000300800 */
[----:B------:R-:W2:Y:S04]  /*d3e0*/  LDL.LU R173, [R1+0x614] ;  /* 0x0006140001ad7983 */ /* 0x000ea80000300800 */
[----:B------:R-:W2:Y:S04]  /*d3f0*/  LDL.LU R9, [R1+0x610] ;  /* 0x0006100001097983 */ /* 0x000ea80000300800 */
[----:B------:R-:W4:Y:S04]  /*d400*/  LDL.LU R163, [R1+0xe8] ;  /* 0x0000e80001a37983 */ /* 0x000f280000300800 */
[----:B------:R-:W4:Y:S04]  /*d410*/  LDL.LU R200, [R1+0x120] ;  /* 0x0001200001c87983 */ /* 0x000f280000300800 */
[----:B------:R-:W4:Y:S01]  /*d420*/  LDL.LU R201, [R1+0x124] ;  /* 0x0001240001c97983 */ /* 0x000f220000300800 */
[----:B------:R-:W-:Y:S01]  /*d430*/  HMMA.1688.F32.TF32 R112, R120, R94, R112 ;  /* 0x0000005e7870723c */ /* 0x000fe20000081070 */
[----:B------:R-:W-:-:S02]  /*d440*/  IMAD R252, R252, 0x4000, R132 ;  /* 0x00004000fcfc7824 */ /* 0x000fc400078e0284 */
[----:B------:R-:W-:Y:S05]  /*d450*/  LDS R132, [R7+0x4200] ;  /* 0x0042000007847984 */ /* 0x000fea0000000800 */
[C---:B------:R-:W-:Y:S08]  /*d460*/  HMMA.1688.F32.TF32 R116, R120.reuse, R10, R124 ;  /* 0x0000000a7874723c */ /* 0x040ff0000008107c */
[C---:B------:R-:W-:Y:S08]  /*d470*/  HMMA.1688.F32.TF32 R44, R120.reuse, R190, R44 ;  /* 0x000000be782c723c */ /* 0x040ff0000008102c */
[----:B------:R-:W-:Y:S01]  /*d480*/  IMAD.MOV.U32 R231, RZ, RZ, R112 ;  /* 0x000000ffffe77224 */ /* 0x000fe200078e0070 */
[----:B------:R-:W-:Y:S01]  /*d490*/  HMMA.1688.F32.TF32 R48, R120, R82, R48 ;  /* 0x000000527830723c */ /* 0x000fe20000081030 */
[----:B------:R-:W-:-:S02]  /*d4a0*/  IMAD.MOV.U32 R223, RZ, RZ, R113 ;  /* 0x000000ffffdf7224 */ /* 0x000fc400078e0071 */
[----:B------:R-:W-:Y:S02]  /*d4b0*/  IMAD.MOV.U32 R4, RZ, RZ, R114 ;  /* 0x000000ffff047224 */ /* 0x000fe400078e0072 */
[----:B------:R-:W-:-:S03]  /*d4c0*/  IMAD.MOV.U32 R0, RZ, RZ, R115 ;  /* 0x000000ffff007224 */ /* 0x000fc600078e0073 */
[C---:B------:R-:W-:Y:S08]  /*d4d0*/  HMMA.1688.F32.TF32 R112, R128.reuse, R182, R192 ;  /* 0x000000b68070723c */ /* 0x040ff000000810c0 */
[C---:B------:R-:W-:Y:S08]  /*d4e0*/  HMMA.1688.F32.TF32 R124, R128.reuse, R190, R248 ;  /* 0x000000be807c723c */ /* 0x040ff000000810f8 */
[C---:B------:R-:W-:Y:S08]  /*d4f0*/  HMMA.1688.F32.TF32 R164, R128.reuse, R10, R164 ;  /* 0x0000000a80a4723c */ /* 0x040ff000000810a4 */
[----:B------:R-:W-:Y:S01]  /*d500*/  HMMA.1688.F32.TF32 R120, R128, R174, R156 ;  /* 0x000000ae8078723c */ /* 0x000fe2000008109c */
[----:B------:R-:W-:Y:S04]  /*d510*/  LDS R156, [R7+0x4080] ;  /* 0x00408000079c7984 */ /* 0x000fe80000000800 */
[----:B------:R-:W-:Y:S03]  /*d520*/  LDS R158, [R7+0x5080] ;  /* 0x00508000079e7984 */ /* 0x000fe60000000800 */
[----:B------:R-:W-:Y:S01]  /*d530*/  HMMA.1688.F32.TF32 R192, R84, R10, R144 ;  /* 0x0000000a54c0723c */ /* 0x000fe20000081090 */
[----:B------:R-:W-:Y:S04]  /*d540*/  LDS R157, [R6+0x4080] ;  /* 0x00408000069d7984 */ /* 0x000fe80000000800 */
[----:B------:R-:W-:Y:S03]  /*d550*/  LDS R159, [R6+0x5080] ;  /* 0x00508000069f7984 */ /* 0x000fe60000000800 */
[C---:B------:R-:W-:Y:S08]  /*d560*/  HMMA.1688.F32.TF32 R68, R128.reuse, R82, R68 ;  /* 0x000000528044723c */ /* 0x040ff00000081044 */
[C---:B------:R-:W-:Y:S01]  /*d570*/  HMMA.1688.F32.TF32 R208, R128.reuse, R66, R72 ;  /* 0x0000004280d0723c */ /* 0x040fe20000081048 */
[----:B------:R-:W-:Y:S04]  /*d580*/  LDS R72, [R7+0x4280] ;  /* 0x0042800007487984 */ /* 0x000fe80000000800 */
[----:B------:R-:W-:Y:S03]  /*d590*/  LDS R74, [R7+0x5280] ;  /* 0x00528000074a7984 */ /* 0x000fe60000000800 */
[----:B------:R-:W-:Y:S01]  /*d5a0*/  HMMA.1688.F32.TF32 R232, R128, R94, R108 ;  /* 0x0000005e80e8723c */ /* 0x000fe2000008106c */
[----:B------:R-:W-:Y:S04]  /*d5b0*/  LDS R128, [R7+0x4180] ;  /* 0x0041800007807984 */ /* 0x000fe80000000800 */
[----:B------:R-:W-:Y:S04]  /*d5c0*/  LDS R130, [R7+0x5180] ;  /* 0x0051800007827984 */ /* 0x000fe80000000800 */
[----:B------:R-:W-:Y:S04]  /*d5d0*/  LDS R129, [R6+0x4180] ;  /* 0x0041800006817984 */ /* 0x000fe80000000800 */
[----:B------:R-:W-:Y:S04]  /*d5e0*/  LDS R131, [R6+0x5180] ;  /* 0x0051800006837984 */ /* 0x000fe80000000800 */
[----:B------:R-:W-:Y:S04]  /*d5f0*/  LDS R73, [R6+0x4280] ;  /* 0x0042800006497984 */ /* 0x000fe80000000800 */
[----:B------:R-:W-:Y:S01]  /*d600*/  LDS R75, [R6+0x5280] ;  /* 0x00528000064b7984 */ /* 0x000fe20000000800 */
[----:B------:R-:W-:Y:S01]  /*d610*/  HMMA.1688.F32.TF32 R180, R84, R182, R148 ;  /* 0x000000b654b4723c */ /* 0x000fe20000081094 */
[----:B------:R-:W-:-:S02]  /*d620*/  IMAD.MOV.U32 R246, RZ, RZ, R65 ;  /* 0x000000fffff67224 */ /* 0x000fc400078e0041 */
[----:B------:R-:W-:Y:S01]  /*d630*/  LDS R148, [R7+0x4300] ;  /* 0x0043000007947984 */ /* 0x000fe20000000800 */
[----:B------:R-:W-:-:S03]  /*d640*/  IMAD.MOV.U32 R247, RZ, RZ, R64 ;  /* 0x000000fffff77224 */ /* 0x000fc600078e0040 */
[----:B------:R-:W-:Y:S01]  /*d650*/  LDS R150, [R7+0x5300] ;  /* 0x0053000007967984 */ /* 0x000fe20000000800 */
[----:B------:R-:W-:-:S03]  /*d660*/  IMAD.MOV.U32 R203, RZ, RZ, R188 ;  /* 0x000000ffffcb7224 */ /* 0x000fc600078e00bc */
[----:B------:R-:W-:Y:S04]  /*d670*/  LDS R149, [R6+0x4300] ;  /* 0x0043000006957984 */ /* 0x000fe80000000800 */
[----:B------:R-:W-:Y:S01]  /*d680*/  LDS R151, [R6+0x5300] ;  /* 0x0053000006977984 */ /* 0x000fe20000000800 */
[C---:B------:R-:W-:Y:S03]  /*d690*/  HMMA.1688.F32.TF32 R64, R84.reuse, R66, R244 ;  /* 0x000000425440723c */ /* 0x040fe600000810f4 */
[----:B------:R-:W-:Y:S04]  /*d6a0*/  LDS R144, [R7+0x4380] ;  /* 0x0043800007907984 */ /* 0x000fe80000000800 */
[----:B------:R-:W-:Y:S01]  /*d6b0*/  LDS R146, [R7+0x5380] ;  /* 0x0053800007927984 */ /* 0x000fe20000000800 */
[----:B------:R-:W-:Y:S03]  /*d6c0*/  HMMA.1688.F32.TF32 R216, R84, R94, R216 ;  /* 0x0000005e54d8723c */ /* 0x000fe600000810d8 */
[----:B------:R-:W-:Y:S04]  /*d6d0*/  LDS R145, [R6+0x4380] ;  /* 0x0043800006917984 */ /* 0x000fe80000000800 */
[----:B------:R-:W-:Y:S04]  /*d6e0*/  LDS R147, [R6+0x5380] ;  /* 0x0053800006937984 */ /* 0x000fe80000000800 */
[----:B------:R-:W-:Y:S04]  /*d6f0*/  LDS R108, [R7+0x4000] ;  /* 0x00400000076c7984 */ /* 0x000fe80000000800 */
[----:B------:R-:W-:Y:S04]  /*d700*/  LDS R110, [R7+0x5000] ;  /* 0x00500000076e7984 */ /* 0x000fe80000000800 */
[----:B------:R-:W-:Y:S04]  /*d710*/  LDS R109, [R6+0x4000] ;  /* 0x00400000066d7984 */ /* 0x000fe80000000800 */
[----:B------:R-:W-:Y:S01]  /*d720*/  LDS R111, [R6+0x5000] ;  /* 0x00500000066f7984 */ /* 0x000fe20000000800 */
[----:B---3--:R-:W-:-:S02]  /*d730*/  IMAD.MOV.U32 R251, RZ, RZ, R8 ;  /* 0x000000fffffb7224 */ /* 0x008fc400078e0008 */
[----:B--2---:R-:W-:Y:S02]  /*d740*/  IMAD.MOV.U32 R250, RZ, RZ, R9 ;  /* 0x000000fffffa7224 */ /* 0x004fe400078e0009 */
[----:B------:R-:W1:Y:S01]  /*d750*/  LDSM.16.M88.4 R8, [R252+0x20000] ;  /* 0x02000000fc08783b */ /* 0x000e620000000200 */
[----:B------:R-:W-:Y:S02]  /*d760*/  IMAD.MOV.U32 R202, RZ, RZ, R189 ;  /* 0x000000ffffca7224 */ /* 0x000fe400078e00bd */
[----:B------:R-:W-:Y:S02]  /*d770*/  IMAD.MOV.U32 R248, RZ, RZ, R173 ;  /* 0x000000fffff87224 */ /* 0x000fe400078e00ad */
[----:B----4-:R-:W-:Y:S01]  /*d780*/  IMAD.MOV.U32 R249, RZ, RZ, R172 ;  /* 0x000000fffff97224 */ /* 0x010fe200078e00ac */
[C---:B------:R-:W-:Y:S08]  /*d790*/  HMMA.1688.F32.TF32 R160, R84.reuse, R82, R160 ;  /* 0x0000005254a0723c */ /* 0x040ff000000810a0 */
[C---:B------:R-:W-:Y:S08]  /*d7a0*/  HMMA.1688.F32.TF32 R172, R84.reuse, R174, R248 ;  /* 0x000000ae54ac723c */ /* 0x040ff000000810f8 */
[----:B------:R-:W-:Y:S08]  /*d7b0*/  HMMA.1688.F32.TF32 R188, R84, R190, R200 ;  /* 0x000000be54bc723c */ /* 0x000ff000000810c8 */
[-C--:B-1----:R-:W-:Y:S08]  /*d7c0*/  HMMA.1688.F32.TF32 R56, R156, R8.reuse, R56 ;  /* 0x000000089c38723c */ /* 0x082ff00000081038 */
[-C--:B------:R-:W-:Y:S08]  /*d7d0*/  HMMA.1688.F32.TF32 R244, R152, R8.reuse, R40 ;  /* 0x0000000898f4723c */ /* 0x080ff00000081028 */
[-C--:B------:R-:W-:Y:S08]  /*d7e0*/  HMMA.1688.F32.TF32 R84, R128, R8.reuse, R60 ;  /* 0x000000088054723c */ /* 0x080ff0000008103c */
[-C--:B------:R-:W-:Y:S01]  /*d7f0*/  HMMA.1688.F32.TF32 R60, R132, R8.reuse, R76 ;  /* 0x00000008843c723c */ /* 0x080fe2000008104c */
[----:B------:R-:W-:Y:S07]  /*d800*/  STL [R1+0x5d0], R57 ;  /* 0x0005d03901007387 */ /* 0x000fee0000100800 */
[----:B------:R-:W-:Y:S01]  /*d810*/  HMMA.1688.F32.TF32 R40, R72, R8, R116 ;  /* 0x000000084828723c */ /* 0x000fe20000081074 */
[----:B------:R-:W-:Y:S04]  /*d820*/  STL [R1+0x5cc], R58 ;  /* 0x0005cc3a01007387 */ /* 0x000fe80000100800 */
[----:B------:R-:W-:Y:S04]  /*d830*/  STL [R1+0x5c8], R59 ;  /* 0x0005c83b01007387 */ /* 0x000fe80000100800 */
[----:B------:R-:W-:Y:S04]  /*d840*/  STL [R1+0x5c4], R247 ;  /* 0x0005c4f701007387 */ /* 0x000fe80000100800 */
[----:B------:R-:W-:Y:S04]  /*d850*/  STL.64 [R1+0xb8], R84 ;  /* 0x0000b85401007387 */ /* 0x000fe80000100a00 */
[----:B------:R-:W-:Y:S04]  /*d860*/  STL.64 [R1+0xc0], R86 ;  /* 0x0000c05601007387 */ /* 0x000fe80000100a00 */
[----:B------:R-:W-:Y:S04]  /*d870*/  STL.64 [R1+0x100], R60 ;  /* 0x0001003c01007387 */ /* 0x000fe80000100a00 */
[----:B------:R-:W-:Y:S04]  /*d880*/  STL.64 [R1+0x108], R62 ;  /* 0x0001083e01007387 */ /* 0x000fe80000100a00 */
[----:B------:R-:W-:Y:S04]  /*d890*/  STL.64 [R1+0x130], R40 ;  /* 0x0001302801007387 */ /* 0x000fe80000100a00 */
[----:B------:R1:W-:Y:S01]  /*d8a0*/  STL.64 [R1+0x138], R42 ;  /* 0x0001382a01007387 */ /* 0x0003e20000100a00 */
[----:B------:R-:W-:-:S02]  /*d8b0*/  IMAD.MOV.U32 R202, RZ, RZ, R3 ;  /* 0x000000ffffca7224 */ /* 0x000fc400078e0003 */
[----:B------:R-:W-:Y:S01]  /*d8c0*/  IMAD.MOV.U32 R203, RZ, RZ, R2 ;  /* 0x000000ffffcb7224 */ /* 0x000fe200078e0002 */
[----:B------:R-:W-:Y:S01]  /*d8d0*/  LDSM.16.M88.4 R76, [R252+0x21000] ;  /* 0x02100000fc4c783b */ /* 0x000fe20000000200 */
[----:B------:R-:W-:Y:S02]  /*d8e0*/  IMAD.MOV.U32 R200, RZ, RZ, R81 ;  /* 0x000000ffffc87224 */ /* 0x000fe400078e0051 */
[----:B------:R-:W-:Y:S01]  /*d8f0*/  IMAD.MOV.U32 R201, RZ, RZ, R80 ;  /* 0x000000ffffc97224 */ /* 0x000fe200078e0050 */
[----:B------:R-:W-:Y:S01]  /*d900*/  LDSM.16.M88.4 R84, [R252+0x22000] ;  /* 0x02200000fc54783b */ /* 0x000fe20000000200 */
[----:B-1----:R-:W-:Y:S03]  /*d910*/  HMMA.1688.F32.TF32 R40, R148, R8, R164 ;  /* 0x000000089428723c */ /* 0x002fe600000810a4 */
[----:B------:R-:W1:Y:S04]  /*d920*/  LDSM.16.M88.4 R164, [R252+0x20800] ;  /* 0x02080000fca4783b */ /* 0x000e680000000200 */
[----:B------:R-:W2:Y:S01]  /*d930*/  LDSM.16.M88.4 R80, [R252+0x21800] ;  /* 0x02180000fc50783b */ /* 0x000ea20000000200 */
[-C--:B-1----:R-:W-:Y:S11]  /*d940*/  HMMA.1688.F32.TF32 R12, R128, R164.reuse, R12 ;  /* 0x000000a4800c723c */ /* 0x082ff6000008100c */
[----:B------:R-:W-:Y:S05]  /*d950*/  @!UPT UIADD3 URZ, URZ, URZ, URZ ;  /* 0x0000003f3f3ff290 */ /* 0x000fea000fffe03f */
[----:B------:R-:W-:Y:S01]  /*d960*/  IMAD.MOV.U32 R3, RZ, RZ, R42 ;  /* 0x000000ffff037224 */ /* 0x000fe200078e002a */
[----:B------:R1:W-:Y:S01]  /*d970*/  STL.64 [R1+0x140], R40 ;  /* 0x0001402801007387 */ /* 0x0003e20000100a00 */
[----:B------:R-:W-:Y:S01]  /*d980*/  IMAD.MOV.U32 R2, RZ, RZ, R43 ;  /* 0x000000ffff027224 */ /* 0x000fe200078e002b */
[----:B------:R-:W-:Y:S08]  /*d990*/  HMMA.1688.F32.TF32 R60, R132, R164, R88 ;  /* 0x000000a4843c723c */ /* 0x000ff00000081058 */
[----:B-1----:R-:W-:Y:S01]  /*d9a0*/  HMMA.1688.F32.TF32 R40, R144, R8, R192 ;  /* 0x000000089028723c */ /* 0x002fe200000810c0 */
[----:B------:R-:W-:-:S07]  /*d9b0*/  IMAD.MOV.U32 R57, RZ, RZ, R12 ;  /* 0x000000ffff397224 */ /* 0x000fce00078e000c */
[----:B------:R-:W-:Y:S01]  /*d9c0*/  HMMA.1688.F32.TF32 R32, R72, R164, R32 ;  /* 0x000000a44820723c */ /* 0x000fe20000081020 */
[----:B------:R-:W-:Y:S02]  /*d9d0*/  IMAD.MOV.U32 R58, RZ, RZ, R13 ;  /* 0x000000ffff3a7224 */ /* 0x000fe400078e000d */
[----:B------:R-:W-:Y:S02]  /*d9e0*/  IMAD.MOV.U32 R59, RZ, RZ, R14 ;  /* 0x000000ffff3b7224 */ /* 0x000fe400078e000e */
[----:B------:R-:W-:-:S03]  /*d9f0*/  IMAD.MOV.U32 R247, RZ, RZ, R15 ;  /* 0x000000fffff77224 */ /* 0x000fc600078e000f */
[----:B------:R-:W-:Y:S01]  /*da00*/  HMMA.1688.F32.TF32 R12, R148, R164, R52 ;  /* 0x000000a4940c723c */ /* 0x000fe20000081034 */
[----:B------:R1:W-:Y:S04]  /*da10*/  STL [R1+0x598], R3 ;  /* 0x0005980301007387 */ /* 0x0003e80000100800 */
[----:B------:R3:W-:Y:S04]  /*da20*/  STL [R1+0x594], R2 ;  /* 0x0005940201007387 */ /* 0x0007e80000100800 */
[----:B------:R-:W-:Y:S04]  /*da30*/  STL.64 [R1+0x1a8], R40 ;  /* 0x0001a82801007387 */ /* 0x000fe80000100a00 */
[----:B------:R-:W-:Y:S04]  /*da40*/  STL.64 [R1+0x1b0], R42 ;  /* 0x0001b02a01007387 */ /* 0x000fe80000100a00 */
[----:B------:R-:W-:Y:S04]  /*da50*/  STL.64 [R1+0x98], R60 ;  /* 0x0000983c01007387 */ /* 0x000fe80000100a00 */
[----:B------:R-:W-:Y:S04]  /*da60*/  STL.64 [R1+0xa0], R62 ;  /* 0x0000a03e01007387 */ /* 0x000fe80000100a00 */
[----:B------:R-:W-:Y:S01]  /*da70*/  STL.64 [R1+0xf0], R32 ;  /* 0x0000f02001007387 */ /* 0x000fe20000100a00 */
[----:B-1----:R-:W-:-:S02]  /*da80*/  IMAD.MOV.U32 R3, RZ, RZ, R12 ;  /* 0x000000ffff037224 */ /* 0x002fc400078e000c */
[----:B---3--:R-:W-:Y:S01]  /*da90*/  IMAD.MOV.U32 R2, RZ, RZ, R13 ;  /* 0x000000ffff027224 */ /* 0x008fe200078e000d */
[----:B------:R-:W-:Y:S04]  /*daa0*/  STL.64 [R1+0xf8], R34 ;  /* 0x0000f82201007387 */ /* 0x000fe80000100a00 */
[----:B------:R1:W-:Y:S02]  /*dab0*/  STL.64 [R1+0x128], R14 ;  /* 0x0001280e01007387 */ /* 0x0003e40000100a00 */
[-C--:B-1----:R-:W-:Y:S02]  /*dac0*/  HMMA.1688.F32.TF32 R12, R144, R164.reuse, R176 ;  /* 0x000000a4900c723c */ /* 0x082fe400000810b0 */
[----:B------:R1:W-:Y:S06]  /*dad0*/  STL [R1+0x5a0], R2 ;  /* 0x0005a00201007387 */ /* 0x0003ec0000100800 */
[-C--:B------:R-:W-:Y:S01]  /*dae0*/  HMMA.1688.F32.TF32 R40, R108, R164.reuse, R240 ;  /* 0x000000a46c28723c */ /* 0x080fe200000810f0 */
[----:B------:R3:W-:Y:S07]  /*daf0*/  STL [R1+0x59c], R3 ;  /* 0x00059c0301007387 */ /* 0x0007ee0000100800 */
[-C--:B------:R-:W-:Y:S08]  /*db00*/  HMMA.1688.F32.TF32 R168, R156, R164.reuse, R168 ;  /* 0x000000a49ca8723c */ /* 0x080ff000000810a8 */
[----:B------:R-:W-:Y:S01]  /*db10*/  HMMA.1688.F32.TF32 R36, R152, R164, R36 ;  /* 0x000000a49824723c */ /* 0x000fe20000081024 */
[----:B------:R-:W-:Y:S06]  /*db20*/  STL.64 [R1+0x150], R12 ;  /* 0x0001500c01007387 */ /* 0x000fec0000100a00 */
[----:B------:R-:W-:-:S02]  /*db30*/  IMAD.MOV.U32 R164, RZ, RZ, R15 ;  /* 0x000000ffffa47224 */ /* 0x000fc400078e000f */
[----:B------:R-:W-:-:S03]  /*db40*/  IMAD.MOV.U32 R165, RZ, RZ, R14 ;  /* 0x000000ffffa57224 */ /* 0x000fc600078e000e */
[----:B------:R-:W-:Y:S04]  /*db50*/  STL [R1+0x5a8], R164 ;  /* 0x0005a8a401007387 */ /* 0x000fe80000100800 */
[----:B------:R-:W-:Y:S04]  /*db60*/  STL [R1+0x5a4], R165 ;  /* 0x0005a4a501007387 */ /* 0x000fe80000100800 */
[----:B------:R-:W4:Y:S04]  /*db70*/  LDL.LU R248, [R1+0x20] ;  /* 0x0000200001f87983 */ /* 0x000f280000300800 */
[----:B------:R-:W4:Y:S04]  /*db80*/  LDL.LU R249, [R1+0x24] ;  /* 0x0000240001f97983 */ /* 0x000f280000300800 */
[----:B------:R-:W4:Y:S04]  /*db90*/  LDL.LU R250, [R1+0x28] ;  /* 0x0000280001fa7983 */ /* 0x000f280000300800 */
[----:B------:R-:W4:Y:S01]  /*dba0*/  LDL.LU R251, [R1+0x2c] ;  /* 0x00002c0001fb7983 */ /* 0x000f220000300800 */
[----:B------:R-:W-:Y:S03]  /*dbb0*/  HMMA.1688.F32.TF32 R32, R108, R76, R200 ;  /* 0x0000004c6c20723c */ /* 0x000fe600000810c8 */
[----:B------:R-:W4:Y:S04]  /*dbc0*/  LDL.LU R116, [R1+0xa8] ;  /* 0x0000a80001747983 */ /* 0x000f280000300800 */
[----:B------:R-:W4:Y:S01]  /*dbd0*/  LDL.LU R117, [R1+0xac] ;  /* 0x0000ac0001757983 */ /* 0x000f220000300800 */
[----:B------:R-:W-:-:S03]  /*dbe0*/  IMAD.MOV.U32 R201, RZ, RZ, R196 ;  /* 0x000000ffffc97224 */ /* 0x000fc600078e00c4 */
        /* <DEDUP_REMOVED lines=8> */
[----:B------:R-:W4:Y:S04]  /*dc70*/  LDL.LU R197, [R1+0x608] ;  /* 0x0006080001c57983 */ /* 0x000f280000300800 */
[----:B------:R-:W4:Y:S04]  /*dc80*/  LDL.LU R198, [R1+0x604] ;  /* 0x0006040001c67983 */ /* 0x000f280000300800 */
[----:B------:R-:W4:Y:S04]  /*dc90*/  LDL.LU R199, [R1+0x600] ;  /* 0x0006000001c77983 */ /* 0x000f280000300800 */
[----:B------:R-:W4:Y:S04]  /*dca0*/  LDL.LU R5, [R1+0x5fc] ;  /* 0x0005fc0001057983 */ /* 0x000f280000300800 */
[----:B------:R-:W4:Y:S04]  /*dcb0*/  LDL.LU R62, [R1+0xe0] ;  /* 0x0000e000013e7983 */ /* 0x000f280000300800 */
[----:B------:R-:W4:Y:S01]  /*dcc0*/  LDL.LU R63, [R1+0xe4] ;  /* 0x0000e400013f7983 */ /* 0x000f220000300800 */
[-C--:B------:R-:W-:Y:S03]  /*dcd0*/  HMMA.1688.F32.TF32 R136, R128, R76.reuse, R136 ;  /* 0x0000004c8088723c */ /* 0x080fe60000081088 */
[----:B------:R-:W4:Y:S04]  /*dce0*/  LDL.LU R192, [R1+0x170] ;  /* 0x0001700001c07983 */ /* 0x000f280000300800 */
[----:B------:R-:W4:Y:S01]  /*dcf0*/  LDL.LU R193, [R1+0x174] ;  /* 0x0001740001c17983 */ /* 0x000f220000300800 */
[-C--:B------:R-:W-:Y:S03]  /*dd00*/  HMMA.1688.F32.TF32 R240, R132, R76.reuse, R96 ;  /* 0x0000004c84f0723c */ /* 0x080fe60000081060 */
[----:B------:R-:W4:Y:S05]  /*dd10*/  LDL.LU R194, [R1+0x178] ;  /* 0x0001780001c27983 */ /* 0x000f2a0000300800 */
[----:B------:R-:W-:Y:S07]  /*dd20*/  HMMA.1688.F32.TF32 R52, R72, R76, R100 ;  /* 0x0000004c4834723c */ /* 0x000fee0000081064 */
[----:B------:R-:W-:Y:S04]  /*dd30*/  STL [R1+0x5b8], R136 ;  /* 0x0005b88801007387 */ /* 0x000fe80000100800 */
[----:B------:R-:W-:Y:S04]  /*dd40*/  STL [R1+0x5b4], R137 ;  /* 0x0005b48901007387 */ /* 0x000fe80000100800 */
[----:B------:R-:W-:Y:S04]  /*dd50*/  STL [R1+0x5b0], R138 ;  /* 0x0005b08a01007387 */ /* 0x000fe80000100800 */
[----:B------:R-:W-:Y:S04]  /*dd60*/  STL [R1+0x5ac], R139 ;  /* 0x0005ac8b01007387 */ /* 0x000fe80000100800 */
[----:B------:R-:W-:Y:S01]  /*dd70*/  STL [R1+0x5c0], R242 ;  /* 0x0005c0f201007387 */ /* 0x000fe20000100800 */
[----:B-1----:R-:W-:-:S02]  /*dd80*/  IMAD.MOV.U32 R2, RZ, RZ, R54 ;  /* 0x000000ffff027224 */ /* 0x002fc400078e0036 */
[----:B---3--:R-:W-:Y:S01]  /*dd90*/  IMAD.MOV.U32 R3, RZ, RZ, R55 ;  /* 0x000000ffff037224 */ /* 0x008fe200078e0037 */
[----:B------:R-:W-:Y:S04]  /*dda0*/  STL [R1+0x5bc], R243 ;  /* 0x0005bcf301007387 */ /* 0x000fe80000100800 */
[----:B------:R1:W-:Y:S02]  /*ddb0*/  STL.64 [R1+0x90], R52 ;  /* 0x0000903401007387 */ /* 0x0003e40000100a00 */
[-C--:B-1----:R-:W-:Y:S11]  /*ddc0*/  HMMA.1688.F32.TF32 R52, R148, R76.reuse, R112 ;  /* 0x0000004c9434723c */ /* 0x082ff60000081070 */
[----:B------:R-:W-:Y:S11]  /*ddd0*/  @!UPT UIADD3 URZ, URZ, URZ, URZ ;  /* 0x0000003f3f3ff290 */ /* 0x000ff6000fffe03f */
[----:B------:R-:W-:Y:S02]  /*dde0*/  @!UPT UIADD3 URZ, URZ, URZ, URZ ;  /* 0x0000003f3f3ff290 */ /* 0x000fe4000fffe03f */
[----:B------:R-:W-:Y:S02]  /*ddf0*/  IMAD.MOV.U32 R138, RZ, RZ, R52 ;  /* 0x000000ffff8a7224 */ /* 0x000fe400078e0034 */
[----:B------:R-:W-:Y:S02]  /*de00*/  IMAD.MOV.U32 R139, RZ, RZ, R53 ;  /* 0x000000ffff8b7224 */ /* 0x000fe400078e0035 */
[----:B------:R-:W-:Y:S02]  /*de10*/  IMAD.MOV.U32 R164, RZ, RZ, R54 ;  /* 0x000000ffffa47224 */ /* 0x000fe400078e0036 */
[----:B------:R-:W-:Y:S02]  /*de20*/  IMAD.MOV.U32 R165, RZ, RZ, R55 ;  /* 0x000000ffffa57224 */ /* 0x000fe400078e0037 */
[----:B------:R-:W-:Y:S11]  /*de30*/  HMMA.1688.F32.TF32 R52, R144, R76, R180 ;  /* 0x0000004c9034723c */ /* 0x000ff600000810b4 */
[----:B------:R-:W-:Y:S11]  /*de40*/  @!UPT UIADD3 URZ, URZ, URZ, URZ ;  /* 0x0000003f3f3ff290 */ /* 0x000ff6000fffe03f */
[----:B------:R-:W-:Y:S01]  /*de50*/  @!UPT UIADD3 URZ, URZ, URZ, URZ ;  /* 0x0000003f3f3ff290 */ /* 0x000fe2000fffe03f */
[----:B------:R-:W-:Y:S04]  /*de60*/  STL.64 [R1+0x1b8], R52 ;  /* 0x0001b83401007387 */ /* 0x000fe80000100a00 */
[----:B------:R2:W-:Y:S02]  /*de70*/  STL.64 [R1+0x1c0], R54 ;  /* 0x0001c03601007387 */ /* 0x0005e40000100a00 */
[----:B--2---:R-:W-:Y:S08]  /*de80*/  HMMA.1688.F32.TF32 R52, R148, R80, R120 ;  /* 0x000000509434723c */ /* 0x004ff00000081078 */
[----:B------:R-:W-:Y:S08]  /*de90*/  HMMA.1688.F32.TF32 R224, R108, R8, R224 ;  /* 0x000000086ce0723c */ /* 0x000ff000000810e0 */
[----:B------:R-:W-:Y:S08]  /*dea0*/  HMMA.1688.F32.TF32 R140, R152, R76, R140 ;  /* 0x0000004c988c723c */ /* 0x000ff0000008108c */
[----:B------:R-:W-:-:S02]  /*deb0*/  IMAD.MOV.U32 R9, RZ, RZ, R54 ;  /* 0x000000ffff097224 */ /* 0x000fc400078e0036 */
[----:B------:R-:W-:Y:S01]  /*dec0*/  IMAD.MOV.U32 R8, RZ, RZ, R55 ;  /* 0x000000ffff087224 */ /* 0x000fe200078e0037 */
[-C--:B------:R-:W-:Y:S08]  /*ded0*/  HMMA.1688.F32.TF32 R112, R152, R80.reuse, R184 ;  /* 0x000000509870723c */ /* 0x080ff000000810b8 */
[-C--:B------:R-:W-:Y:S08]  /*dee0*/  HMMA.1688.F32.TF32 R16, R128, R80.reuse, R16 ;  /* 0x000000508010723c */ /* 0x080ff00000081010 */
[----:B------:R-:W-:Y:S08]  /*def0*/  HMMA.1688.F32.TF32 R24, R132, R80, R24 ;  /* 0x000000508418723c */ /* 0x000ff00000081018 */
[----:B----4-:R-:W-:Y:S01]  /*df00*/  HMMA.1688.F32.TF32 R12, R156, R76, R196 ;  /* 0x0000004c9c0c723c */ /* 0x010fe200000810c4 */
[----:B------:R-:W-:-:S02]  /*df10*/  IMAD.MOV.U32 R195, RZ, RZ, R5 ;  /* 0x000000ffffc37224 */ /* 0x000fc400078e0005 */
[----:B------:R-:W-:-:S04]  /*df20*/  IMAD.MOV.U32 R5, RZ, RZ, R52 ;  /* 0x000000ffff057224 */ /* 0x000fc800078e0034 */
[----:B------:R-:W-:Y:S02]  /*df30*/  IMAD.MOV.U32 R76, RZ, RZ, R53 ;  /* 0x000000ffff4c7224 */ /* 0x000fe400078e0035 */
[----:B------:R-:W-:Y:S08]  /*df40*/  HMMA.1688.F32.TF32 R52, R144, R80, R172 ;  /* 0x000000509034723c */ /* 0x000ff000000810ac */
[-C--:B------:R-:W-:Y:S11]  /*df50*/  HMMA.1688.F32.TF32 R120, R152, R84.reuse, R200 ;  /* 0x000000549878723c */ /* 0x080ff600000810c8 */
[----:B------:R-:W-:Y:S04]  /*df60*/  @!UPT UIADD3 URZ, URZ, URZ, URZ ;  /* 0x0000003f3f3ff290 */ /* 0x000fe8000fffe03f */
[----:B------:R1:W-:Y:S04]  /*df70*/  STL.64 [R1+0x190], R52 ;  /* 0x0001903401007387 */ /* 0x0003e80000100a00 */
[----:B------:R-:W2:Y:S04]  /*df80*/  LDL.LU R196, [R1+0x180] ;  /* 0x0001800001c47983 */ /* 0x000ea80000300800 */
[----:B------:R-:W2:Y:S04]  /*df90*/  LDL.LU R197, [R1+0x184] ;  /* 0x0001840001c57983 */ /* 0x000ea80000300800 */
[----:B------:R-:W2:Y:S04]  /*dfa0*/  LDL.LU R198, [R1+0x188] ;  /* 0x0001880001c67983 */ /* 0x000ea80000300800 */
[----:B------:R-:W2:Y:S01]  /*dfb0*/  LDL.LU R199, [R1+0x18c] ;  /* 0x00018c0001c77983 */ /* 0x000ea20000300800 */
[----:B------:R-:W-:Y:S03]  /*dfc0*/  HMMA.1688.F32.TF32 R172, R156, R84, R60 ;  /* 0x000000549cac723c */ /* 0x000fe6000008103c */
[----:B------:R-:W3:Y:S04]  /*dfd0*/  LDL.LU R200, [R1+0x1e8] ;  /* 0x0001e80001c87983 */ /* 0x000ee80000300800 */
[----:B------:R-:W3:Y:S01]  /*dfe0*/  LDL.LU R201, [R1+0x1ec] ;  /* 0x0001ec0001c97983 */ /* 0x000ee20000300800 */
[-C--:B------:R-:W-:Y:S03]  /*dff0*/  HMMA.1688.F32.TF32 R176, R108, R80.reuse, R116 ;  /* 0x000000506cb0723c */ /* 0x080fe60000081074 */
[----:B------:R-:W3:Y:S04]  /*e000*/  LDL.LU R202, [R1+0x1f0] ;  /* 0x0001f00001ca7983 */ /* 0x000ee80000300800 */
[----:B------:R-:W3:Y:S01]  /*e010*/  LDL.LU R203, [R1+0x1f4] ;  /* 0x0001f40001cb7983 */ /* 0x000ee20000300800 */
[-C--:B------:R-:W-:Y:S03]  /*e020*/  HMMA.1688.F32.TF32 R116, R156, R80.reuse, R248 ;  /* 0x000000509c74723c */ /* 0x080fe600000810f8 */
[----:B------:R-:W4:Y:S04]  /*e030*/  LDL.LU R60, [R1+0xc8] ;  /* 0x0000c800013c7983 */ /* 0x000f280000300800 */
[----:B------:R-:W4:Y:S01]  /*e040*/  LDL.LU R61, [R1+0xcc] ;  /* 0x0000cc00013d7983 */ /* 0x000f220000300800 */
[----:B------:R-:W-:Y:S03]  /*e050*/  HMMA.1688.F32.TF32 R248, R72, R80, R104 ;  /* 0x0000005048f8723c */ /* 0x000fe60000081068 */
[----:B------:R-:W4:Y:S01]  /*e060*/  LDL.LU R62, [R1+0xd0] ;  /* 0x0000d000013e7983 */ /* 0x000f220000300800 */
[----:B------:R-:W-:-:S03]  /*e070*/  IMAD.MOV.U32 R77, RZ, RZ, R55 ;  /* 0x000000ffff4d7224 */ /* 0x000fc600078e0037 */
[----:B------:R-:W4:Y:S01]  /*e080*/  LDL.LU R63, [R1+0xd4] ;  /* 0x0000d400013f7983 */ /* 0x000f220000300800 */
[----:B------:R-:W-:Y:S02]  /*e090*/  IMAD.MOV.U32 R81, RZ, RZ, R54 ;  /* 0x000000ffff517224 */ /* 0x000fe400078e0036 */
[----:B------:R-:W-:Y:S01]  /*e0a0*/  IMAD.MOV.U32 R54, RZ, RZ, R93 ;  /* 0x000000ffff367224 */ /* 0x000fe200078e005d */
[----:B-1----:R-:W2:Y:S01]  /*e0b0*/  LDL.LU R52, [R1+0x70] ;  /* 0x0000700001347983 */ /* 0x002ea20000300800 */
[----:B------:R-:W-:-:S03]  /*e0c0*/  IMAD.MOV.U32 R55, RZ, RZ, R92 ;  /* 0x000000ffff377224 */ /* 0x000fc600078e005c */
[----:B------:R-:W2:Y:S04]  /*e0d0*/  LDL.LU R53, [R1+0x74] ;  /* 0x0000740001357983 */ /* 0x000ea80000300800 */
[----:B------:R-:W2:Y:S04]  /*e0e0*/  LDL.LU R93, [R1+0x5f8] ;  /* 0x0005f800015d7983 */ /* 0x000ea80000300800 */
[----:B------:R-:W3:Y:S01]  /*e0f0*/  LDL.LU R92, [R1+0x5f4] ;  /* 0x0005f400015c7983 */ /* 0x000ee20000300800 */
[----:B------:R-:W-:Y:S03]  /*e100*/  HMMA.1688.F32.TF32 R88, R148, R84, R124 ;  /* 0x000000549458723c */ /* 0x000fe6000008107c */
[----:B------:R-:W4:Y:S04]  /*e110*/  LDL.LU R180, [R1+0x1d8] ;  /* 0x0001d80001b47983 */ /* 0x000f280000300800 */
[----:B------:R-:W4:Y:S04]  /*e120*/  LDL.LU R181, [R1+0x1dc] ;  /* 0x0001dc0001b57983 */ /* 0x000f280000300800 */
[----:B------:R-:W4:Y:S04]  /*e130*/  LDL.LU R182, [R1+0x1e0] ;  /* 0x0001e00001b67983 */ /* 0x000f280000300800 */
[----:B------:R-:W4:Y:S04]  /*e140*/  LDL.LU R183, [R1+0x1e4] ;  /* 0x0001e40001b77983 */ /* 0x000f280000300800 */
[----:B------:R-:W4:Y:S04]  /*e150*/  LDL.LU R96, [R1+0x160] ;  /* 0x0001600001607983 */ /* 0x000f280000300800 */
[----:B------:R-:W4:Y:S01]  /*e160*/  LDL.LU R97, [R1+0x164] ;  /* 0x0001640001617983 */ /* 0x000f220000300800 */
[----:B------:R-:W-:-:S02]  /*e170*/  IMAD.MOV.U32 R242, RZ, RZ, R88 ;  /* 0x000000fffff27224 */ /* 0x000fc400078e0058 */
[----:B------:R-:W-:Y:S02]  /*e180*/  IMAD.MOV.U32 R243, RZ, RZ, R89 ;  /* 0x000000fffff37224 */ /* 0x000fe400078e0059 */
[----:B------:R-:W-:Y:S02]  /*e190*/  IMAD.MOV.U32 R136, RZ, RZ, R90 ;  /* 0x000000ffff887224 */ /* 0x000fe400078e005a */
[----:B------:R-:W-:Y:S02]  /*e1a0*/  IMAD.MOV.U32 R137, RZ, RZ, R91 ;  /* 0x000000ffff897224 */ /* 0x000fe400078e005b */
[----:B------:R-:W-:Y:S01]  /*e1b0*/  HMMA.1688.F32.TF32 R88, R144, R84, R188 ;  /* 0x000000549058723c */ /* 0x000fe200000810bc */
[----:B------:R-:W-:Y:S02]  /*e1c0*/  IMAD.MOV.U32 R100, RZ, RZ, R231 ;  /* 0x000000ffff647224 */ /* 0x000fe400078e00e7 */
[----:B------:R-:W-:Y:S02]  /*e1d0*/  IMAD.MOV.U32 R101, RZ, RZ, R223 ;  /* 0x000000ffff657224 */ /* 0x000fe400078e00df */
[----:B------:R-:W-:-:S02]  /*e1e0*/  IMAD.MOV.U32 R102, RZ, RZ, R4 ;  /* 0x000000ffff667224 */ /* 0x000fc400078e0004 */
[----:B------:R-:W-:Y:S02]  /*e1f0*/  IMAD.MOV.U32 R103, RZ, RZ, R0 ;  /* 0x000000ffff677224 */ /* 0x000fe400078e0000 */
[----:B--2---:R-:W-:Y:S02]  /*e200*/  IMAD.MOV.U32 R99, RZ, RZ, R93 ;  /* 0x000000ffff637224 */ /* 0x004fe400078e005d */
[----:B---3--:R-:W-:Y:S02]  /*e210*/  IMAD.MOV.U32 R98, RZ, RZ, R92 ;  /* 0x000000ffff627224 */ /* 0x008fe400078e005c */
[----:B------:R-:W2:Y:S04]  /*e220*/  LDL.LU R92, [R1+0x5f0] ;  /* 0x0005f000015c7983 */ /* 0x000ea80000300800 */
[----:B------:R-:W3:Y:S06]  /*e230*/  LDL.LU R93, [R1+0x5ec] ;  /* 0x0005ec00015d7983 */ /* 0x000eec0000300800 */
[----:B------:R-:W-:Y:S04]  /*e240*/  STL [R1+0xd8], R89 ;  /* 0x0000d85901007387 */ /* 0x000fe80000100800 */
[----:B------:R-:W-:Y:S04]  /*e250*/  STL.64 [R1+0xe0], R90 ;  /* 0x0000e05a01007387 */ /* 0x000fe80000100a00 */
[----:B------:R-:W4:Y:S04]  /*e260*/  LDL.LU R188, [R1+0x218] ;  /* 0x0002180001bc7983 */ /* 0x000f280000300800 */
[----:B------:R-:W4:Y:S04]  /*e270*/  LDL.LU R189, [R1+0x21c] ;  /* 0x00021c0001bd7983 */ /* 0x000f280000300800 */
[----:B------:R-:W4:Y:S04]  /*e280*/  LDL.LU R231, [R1+0x5e8] ;  /* 0x0005e80001e77983 */ /* 0x000f280000300800 */
[----:B------:R-:W4:Y:S04]  /*e290*/  LDL.LU R223, [R1+0x5e4] ;  /* 0x0005e40001df7983 */ /* 0x000f280000300800 */
[----:B------:R-:W4:Y:S04]  /*e2a0*/  LDL.LU R4, [R1+0x5e0] ;  /* 0x0005e00001047983 */ /* 0x000f280000300800 */
[----:B------:R-:W4:Y:S01]  /*e2b0*/  LDL.LU R0, [R1+0x5dc] ;  /* 0x0005dc0001007983 */ /* 0x000f220000300800 */
[----:B------:R-:W-:-:S03]  /*e2c0*/  IMAD.MOV.U32 R80, RZ, RZ, R88 ;  /* 0x000000ffff507224 */ /* 0x000fc600078e0058 */
[----:B------:R-:W1:Y:S01]  /*e2d0*/  LDSM.16.M88.4 R88, [R252+0x22800] ;  /* 0x02280000fc58783b */ /* 0x000e620000000200 */
[----:B------:R-:W-:Y:S02]  /*e2e0*/  IMAD.MOV.U32 R104, RZ, RZ, R239 ;  /* 0x000000ffff687224 */ /* 0x000fe400078e00ef */
[----:B------:R-:W-:Y:S02]  /*e2f0*/  IMAD.MOV.U32 R105, RZ, RZ, R238 ;  /* 0x000000ffff697224 */ /* 0x000fe400078e00ee */
[----:B------:R-:W-:Y:S02]  /*e300*/  IMAD.MOV.U32 R106, RZ, RZ, R237 ;  /* 0x000000ffff6a7224 */ /* 0x000fe400078e00ed */
[----:B------:R-:W-:Y:S02]  /*e310*/  IMAD.MOV.U32 R107, RZ, RZ, R236 ;  /* 0x000000ffff6b7224 */ /* 0x000fe400078e00ec */
[-C--:B-1----:R-:W-:Y:S08]  /*e320*/  HMMA.1688.F32.TF32 R236, R148, R88.reuse, R68 ;  /* 0x0000005894ec723c */ /* 0x082ff00000081044 */
[----:B------:R-:W-:Y:S11]  /*e330*/  HMMA.1688.F32.TF32 R68, R144, R88, R160 ;  /* 0x000000589044723c */ /* 0x000ff600000810a0 */
[----:B------:R-:W-:Y:S11]  /*e340*/  @!UPT UIADD3 URZ, URZ, URZ, URZ ;  /* 0x0000003f3f3ff290 */ /* 0x000ff6000fffe03f */
[----:B------:R-:W-:Y:S01]  /*e350*/  @!UPT UIADD3 URZ, URZ, URZ, URZ ;  /* 0x0000003f3f3ff290 */ /* 0x000fe2000fffe03f */
[----:B------:R-:W-:Y:S04]  /*e360*/  STL.64 [R1+0x80], R68 ;  /* 0x0000804401007387 */ /* 0x000fe80000100a00 */
[----:B------:R-:W-:Y:S01]  /*e370*/  STL.64 [R1+0x88], R70 ;  /* 0x0000884601007387 */ /* 0x000fe20000100a00 */
[----:B--2---:R-:W-:Y:S02]  /*e380*/  IMAD.MOV.U32 R191, RZ, RZ, R92 ;  /* 0x000000ffffbf7224 */ /* 0x004fe400078e005c */
[----:B---3--:R-:W-:Y:S02]  /*e390*/  IMAD.MOV.U32 R190, RZ, RZ, R93 ;  /* 0x000000ffffbe7224 */ /* 0x008fe400078e005d */
[----:B------:R-:W4:Y:S02]  /*e3a0*/  LDSM.16.M88.4 R92, [R252+0x23000] ;  /* 0x02300000fc5c783b */ /* 0x000f240000000200 */
[----:B----4-:R-:W-:Y:S02]  /*e3b0*/  HMMA.1688.F32.TF32 R68, R132, R92, R220 ;  /* 0x0000005c8444723c */ /* 0x010fe400000810dc */
[----:B------:R-:W2:Y:S04]  /*e3c0*/  LDL.LU R220, [R1+0x1c8] ;  /* 0x0001c80001dc7983 */ /* 0x000ea80000300800 */
[----:B------:R-:W2:Y:S01]  /*e3d0*/  LDL.LU R221, [R1+0x1cc] ;  /* 0x0001cc0001dd7983 */ /* 0x000ea20000300800 */
[----:B------:R-:W-:-:S03]  /*e3e0*/  IMAD.MOV.U32 R222, RZ, RZ, R0 ;  /* 0x000000ffffde7224 */ /* 0x000fc600078e0000 */
[----:B------:R-:W3:Y:S01]  /*e3f0*/  LDL.LU R0, [R1+0x5d8] ;  /* 0x0005d80001007983 */ /* 0x000ee20000300800 */
[----:B------:R-:W-:-:S03]  /*e400*/  IMAD.MOV.U32 R223, RZ, RZ, R4 ;  /* 0x000000ffffdf7224 */ /* 0x000fc600078e0004 */
[----:B------:R-:W4:Y:S01]  /*e410*/  LDL.LU R4, [R1+0x5d4] ;  /* 0x0005d40001047983 */ /* 0x000f220000300800 */
[-C--:B------:R-:W-:Y:S08]  /*e420*/  HMMA.1688.F32.TF32 R64, R144, R92.reuse, R64 ;  /* 0x0000005c9040723c */ /* 0x080ff00000081040 */
[-C--:B------:R-:W-:Y:S08]  /*e430*/  HMMA.1688.F32.TF32 R160, R156, R92.reuse, R180 ;  /* 0x0000005c9ca0723c */ /* 0x080ff000000810b4 */
[-C--:B------:R-:W-:Y:S08]  /*e440*/  HMMA.1688.F32.TF32 R180, R128, R92.reuse, R52 ;  /* 0x0000005c80b4723c */ /* 0x080ff00000081034 */
[----:B------:R-:W-:Y:S01]  /*e450*/  HMMA.1688.F32.TF32 R52, R72, R92, R212 ;  /* 0x0000005c4834723c */ /* 0x000fe200000810d4 */
[----:B------:R-:W2:Y:S04]  /*e460*/  LDL.LU R212, [R1+0x220] ;  /* 0x0002200001d47983 */ /* 0x000ea80000300800 */
[----:B------:R-:W2:Y:S03]  /*e470*/  LDL.LU R213, [R1+0x224] ;  /* 0x0002240001d57983 */ /* 0x000ea60000300800 */
[----:B------:R-:W-:Y:S01]  /*e480*/  HMMA.1688.F32.TF32 R124, R128, R88, R228 ;  /* 0x00000058807c723c */ /* 0x000fe200000810e4 */
[----:B------:R-:W2:Y:S04]  /*e490*/  LDL.LU R214, [R1+0x228] ;  /* 0x0002280001d67983 */ /* 0x000ea80000300800 */
[----:B------:R-:W2:Y:S03]  /*e4a0*/  LDL.LU R215, [R1+0x22c] ;  /* 0x00022c0001d77983 */ /* 0x000ea60000300800 */
[----:B------:R-:W-:Y:S01]  /*e4b0*/  HMMA.1688.F32.TF32 R228, R148, R92, R208 ;  /* 0x0000005c94e4723c */ /* 0x000fe200000810d0 */
[----:B------:R-:W2:Y:S04]  /*e4c0*/  LDL.LU R208, [R1+0x208] ;  /* 0x0002080001d07983 */ /* 0x000ea80000300800 */
[----:B------:R-:W2:Y:S04]  /*e4d0*/  LDL.LU R209, [R1+0x20c] ;  /* 0x00020c0001d17983 */ /* 0x000ea80000300800 */
[----:B------:R1:W-:Y:S04]  /*e4e0*/  STL.64 [R1+0x60], R64 ;  /* 0x0000604001007387 */ /* 0x0003e80000100a00 */
[----:B-1----:R-:W2:Y:S04]  /*e4f0*/  LDL.LU R64, [R1+0x198] ;  /* 0x0001980001407983 */ /* 0x002ea80000300800 */
[----:B------:R-:W2:Y:S01]  /*e500*/  LDL.LU R65, [R1+0x19c] ;  /* 0x00019c0001417983 */ /* 0x000ea20000300800 */
[-C--:B------:R-:W-:Y:S08]  /*e510*/  HMMA.1688.F32.TF32 R184, R152, R88.reuse, R60 ;  /* 0x0000005898b8723c */ /* 0x080ff0000008103c */
[----:B------:R-:W-:Y:S01]  /*e520*/  HMMA.1688.F32.TF32 R60, R132, R88, R204 ;  /* 0x00000058843c723c */ /* 0x000fe200000810cc */
[----:B---3--:R-:W-:-:S02]  /*e530*/  IMAD.MOV.U32 R211, RZ, RZ, R0 ;  /* 0x000000ffffd37224 */ /* 0x008fc400078e0000 */
[----:B------:R-:W-:Y:S02]  /*e540*/  IMAD.MOV.U32 R0, RZ, RZ, R67 ;  /* 0x000000ffff007224 */ /* 0x000fe400078e0043 */
[----:B----4-:R-:W-:Y:S02]  /*e550*/  IMAD.MOV.U32 R210, RZ, RZ, R4 ;  /* 0x000000ffffd27224 */ /* 0x010fe400078e0004 */
[----:B------:R-:W-:Y:S02]  /*e560*/  IMAD.MOV.U32 R4, RZ, RZ, R66 ;  /* 0x000000ffff047224 */ /* 0x000fe400078e0042 */
[----:B------:R-:W3:Y:S04]  /*e570*/  LDL.LU R66, [R1+0x1a0] ;  /* 0x0001a00001427983 */ /* 0x000ee80000300800 */
[----:B------:R-:W3:Y:S01]  /*e580*/  LDL.LU R67, [R1+0x1a4] ;  /* 0x0001a40001437983 */ /* 0x000ee20000300800 */
[-C--:B------:R-:W-:Y:S08]  /*e590*/  HMMA.1688.F32.TF32 R204, R108, R92.reuse, R188 ;  /* 0x0000005c6ccc723c */ /* 0x080ff000000810bc */
[----:B------:R-:W-:Y:S01]  /*e5a0*/  HMMA.1688.F32.TF32 R188, R152, R92, R96 ;  /* 0x0000005c98bc723c */ /* 0x000fe20000081060 */
[----:B------:R-:W2:Y:S07]  /*e5b0*/  LDSM.16.M88.4 R96, [R252+0x23800] ;  /* 0x02380000fc60783b */ /* 0x000eae0000000200 */
[----:B------:R-:W-:Y:S08]  /*e5c0*/  HMMA.1688.F32.TF32 R192, R108, R84, R192 ;  /* 0x000000546cc0723c */ /* 0x000ff000000810c0 */
[----:B--2---:R-:W-:Y:S01]  /*e5d0*/  HMMA.1688.F32.TF32 R152, R152, R96, R220 ;  /* 0x000000609898723c */ /* 0x004fe200000810dc */
[----:B------:R-:W-:Y:S04]  /*e5e0*/  LDS R220, [R7+0x6000] ;  /* 0x0060000007dc7984 */ /* 0x000fe80000000800 */
[----:B------:R-:W-:Y:S04]  /*e5f0*/  LDS R222, [R7+0x7000] ;  /* 0x0070000007de7984 */ /* 0x000fe80000000800 */
[----:B------:R-:W-:Y:S04]  /*e600*/  LDS R221, [R6+0x6000] ;  /* 0x0060000006dd7984 */ /* 0x000fe80000000800 */
[----:B------:R-:W1:Y:S01]  /*e610*/  LDS R223, [R6+0x7000] ;  /* 0x0070000006df7984 */ /* 0x000e620000000800 */
[-C--:B------:R-:W-:Y:S08]  /*e620*/  HMMA.1688.F32.TF32 R20, R128, R84.reuse, R20 ;  /* 0x000000548014723c */ /* 0x080ff00000081014 */
[----:B------:R-:W-:Y:S08]  /*e630*/  HMMA.1688.F32.TF32 R28, R132, R84, R28 ;  /* 0x00000054841c723c */ /* 0x000ff0000008101c */
[C---:B------:R-:W-:Y:S08]  /*e640*/  HMMA.1688.F32.TF32 R200, R108.reuse, R88, R200 ;  /* 0x000000586cc8723c */ /* 0x040ff000000810c8 */
[----:B------:R-:W-:Y:S01]  /*e650*/  HMMA.1688.F32.TF32 R212, R108, R96, R212 ;  /* 0x000000606cd4723c */ /* 0x000fe200000810d4 */
[----:B------:R-:W-:Y:S04]  /*e660*/  LDS R108, [R7+0x6100] ;  /* 0x00610000076c7984 */ /* 0x000fe80000000800 */
[----:B------:R-:W-:Y:S03]  /*e670*/  LDS R110, [R7+0x7100] ;  /* 0x00710000076e7984 */ /* 0x000fe60000000800 */
[C---:B------:R-:W-:Y:S01]  /*e680*/  HMMA.1688.F32.TF32 R196, R156.reuse, R88, R196 ;  /* 0x000000589cc4723c */ /* 0x040fe200000810c4 */
[----:B------:R-:W-:Y:S04]  /*e690*/  LDS R109, [R6+0x6100] ;  /* 0x00610000066d7984 */ /* 0x000fe80000000800 */
[----:B------:R-:W-:Y:S03]  /*e6a0*/  LDS R111, [R6+0x7100] ;  /* 0x00710000066f7984 */ /* 0x000fe60000000800 */
[----:B------:R-:W-:Y:S01]  /*e6b0*/  HMMA.1688.F32.TF32 R156, R156, R96, R208 ;  /* 0x000000609c9c723c */ /* 0x000fe200000810d0 */
[----:B------:R-:W-:Y:S04]  /*e6c0*/  LDS R208, [R7+0x6080] ;  /* 0x0060800007d07984 */ /* 0x000fe80000000800 */
[----:B------:R-:W-:Y:S04]  /*e6d0*/  LDS R210, [R7+0x7080] ;  /* 0x0070800007d27984 */ /* 0x000fe80000000800 */
[----:B------:R-:W-:Y:S04]  /*e6e0*/  LDS R209, [R6+0x6080] ;  /* 0x0060800006d17984 */ /* 0x000fe80000000800 */
[----:B------:R-:W2:Y:S01]  /*e6f0*/  LDS R211, [R6+0x7080] ;  /* 0x0070800006d37984 */ /* 0x000ea20000000800 */
[----:B-1----:R-:W-:Y:S08]  /*e700*/  HMMA.1688.F32.TF32 R224, R220, R10, R224 ;  /* 0x0000000adce0723c */ /* 0x002ff000000810e0 */
[-C--:B---3--:R-:W-:Y:S08]  /*e710*/  HMMA.1688.F32.TF32 R128, R128, R96.reuse, R64 ;  /* 0x000000608080723c */ /* 0x088ff00000081040 */
[-C--:B------:R-:W-:Y:S08]  /*e720*/  HMMA.1688.F32.TF32 R64, R132, R96.reuse, R104 ;  /* 0x000000608440723c */ /* 0x080ff00000081068 */
[----:B------:R-:W-:Y:S08]  /*e730*/  HMMA.1688.F32.TF32 R104, R148, R96, R232 ;  /* 0x000000609468723c */ /* 0x000ff000000810e8 */
[C---:B------:R-:W-:Y:S08]  /*e740*/  HMMA.1688.F32.TF32 R132, R220.reuse, R78, R32 ;  /* 0x0000004edc84723c */ /* 0x040ff00000081020 */
[C---:B------:R-:W-:Y:S08]  /*e750*/  HMMA.1688.F32.TF32 R232, R220.reuse, R166, R40 ;  /* 0x000000a6dce8723c */ /* 0x040ff00000081028 */
[C---:B------:R-:W-:Y:S08]  /*e760*/  HMMA.1688.F32.TF32 R40, R220.reuse, R82, R176 ;  /* 0x00000052dc28723c */ /* 0x040ff000000810b0 */
[C---:B------:R-:W-:Y:S01]  /*e770*/  HMMA.1688.F32.TF32 R32, R220.reuse, R86, R192 ;  /* 0x00000056dc20723c */ /* 0x040fe200000810c0 */
[----:B------:R-:W-:Y:S04]  /*e780*/  STL.64 [R1+0x10], R132 ;  /* 0x0000108401007387 */ /* 0x000fe80000100a00 */
[----:B------:R1:W-:Y:S10]  /*e790*/  STL.64 [R1+0x18], R134 ;  /* 0x0000188601007387 */ /* 0x0003f40000100a00 */
[----:B------:R-:W-:Y:S01]  /*e7a0*/  STL.64 [R1+0x70], R40 ;  /* 0x0000702801007387 */ /* 0x000fe20000100a00 */
[C---:B-1----:R-:W-:Y:S03]  /*e7b0*/  HMMA.1688.F32.TF32 R132, R220.reuse, R90, R200 ;  /* 0x0000005adc84723c */ /* 0x042fe600000810c8 */
[----:B------:R1:W-:Y:S04]  /*e7c0*/  STL.64 [R1+0x78], R42 ;  /* 0x0000782a01007387 */ /* 0x0003e80000100a00 */
[----:B------:R-:W-:Y:S04]  /*e7d0*/  STL.64 [R1+0x160], R32 ;  /* 0x0001602001007387 */ /* 0x000fe80000100a00 */
[----:B------:R3:W-:Y:S01]  /*e7e0*/  STL.64 [R1+0x168], R34 ;  /* 0x0001682201007387 */ /* 0x0007e20000100a00 */
[C---:B-1----:R-:W-:Y:S08]  /*e7f0*/  HMMA.1688.F32.TF32 R40, R220.reuse, R94, R204 ;  /* 0x0000005edc28723c */ /* 0x042ff000000810cc */
[----:B---3--:R-:W-:Y:S03]  /*e800*/  HMMA.1688.F32.TF32 R32, R220, R98, R212 ;  /* 0x00000062dc20723c */ /* 0x008fe600000810d4 */
[----:B------:R1:W-:Y:S04]  /*e810*/  STL.64 [R1+0x1c8], R132 ;  /* 0x0001c88401007387 */ /* 0x0003e80000100a00 */
[----:B------:R-:W-:Y:S01]  /*e820*/  STL.64 [R1+0x1d0], R134 ;  /* 0x0001d08601007387 */ /* 0x000fe20000100a00 */
[----:B--2---:R-:W-:Y:S01]  /*e830*/  HMMA.1688.F32.TF32 R200, R208, R78, R12 ;  /* 0x0000004ed0c8723c */ /* 0x004fe2000008100c */
[----:B-1----:R-:W-:-:S06]  /*e840*/  IMAD.MOV.U32 R132, RZ, RZ, R57 ;  /* 0x000000ffff847224 */ /* 0x002fcc00078e0039 */
[----:B------:R-:W-:Y:S01]  /*e850*/  STL.64 [R1+0x1e8], R40 ;  /* 0x0001e82801007387 */ /* 0x000fe20000100a00 */
[C---:B------:R-:W-:Y:S03]  /*e860*/  HMMA.1688.F32.TF32 R12, R208.reuse, R86, R172 ;  /* 0x00000056d00c723c */ /* 0x040fe600000810ac */
[----:B------:R1:W-:Y:S04]  /*e870*/  STL.64 [R1+0x1f0], R42 ;  /* 0x0001f02a01007387 */ /* 0x0003e80000100a00 */
[----:B------:R-:W2:Y:S04]  /*e880*/  LDL.LU R57, [R1+0x5d0] ;  /* 0x0005d00001397983 */ /* 0x000ea80000300800 */
[----:B------:R-:W-:Y:S01]  /*e890*/  STL.64 [R1+0x208], R32 ;  /* 0x0002082001007387 */ /* 0x000fe20000100a00 */
[----:B-1----:R-:W-:Y:S03]  /*e8a0*/  HMMA.1688.F32.TF32 R40, R208, R90, R196 ;  /* 0x0000005ad028723c */ /* 0x002fe600000810c4 */
[----:B------:R1:W-:Y:S01]  /*e8b0*/  STL.64 [R1+0x210], R34 ;  /* 0x0002102201007387 */ /* 0x0003e20000100a00 */
[----:B------:R-:W-:-:S02]  /*e8c0*/  IMAD.MOV.U32 R133, RZ, RZ, R58 ;  /* 0x000000ffff857224 */ /* 0x000fc400078e003a */
[----:B------:R-:W-:Y:S01]  /*e8d0*/  IMAD.MOV.U32 R134, RZ, RZ, R59 ;  /* 0x000000ffff867224 */ /* 0x000fe200078e003b */
[----:B------:R-:W2:Y:S01]  /*e8e0*/  LDL.LU R58, [R1+0x5cc] ;  /* 0x0005cc00013a7983 */ /* 0x000ea20000300800 */
[----:B------:R-:W-:-:S03]  /*e8f0*/  IMAD.MOV.U32 R135, RZ, RZ, R247 ;  /* 0x000000ffff877224 */ /* 0x000fc600078e00f7 */
[----:B------:R-:W2:Y:S01]  /*e900*/  LDL.LU R59, [R1+0x5c8] ;  /* 0x0005c800013b7983 */ /* 0x000ea20000300800 */
[C---:B-1----:R-:W-:Y:S03]  /*e910*/  HMMA.1688.F32.TF32 R32, R208.reuse, R94, R160 ;  /* 0x0000005ed020723c */ /* 0x042fe600000810a0 */
[----:B------:R-:W3:Y:S04]  /*e920*/  LDL.LU R247, [R1+0x5c4] ;  /* 0x0005c40001f77983 */ /* 0x000ee80000300800 */
[----:B------:R-:W4:Y:S04]  /*e930*/  LDL.LU R148, [R1+0xb8] ;  /* 0x0000b80001947983 */ /* 0x000f280000300800 */
[----:B------:R-:W4:Y:S04]  /*e940*/  LDL.LU R149, [R1+0xbc] ;  /* 0x0000bc0001957983 */ /* 0x000f280000300800 */
[----:B------:R-:W4:Y:S04]  /*e950*/  LDL.LU R150, [R1+0xc0] ;  /* 0x0000c00001967983 */ /* 0x000f280000300800 */
[----:B------:R-:W4:Y:S04]  /*e960*/  LDL.LU R151, [R1+0xc4] ;  /* 0x0000c40001977983 */ /* 0x000f280000300800 */
[----:B------:R-:W-:Y:S04]  /*e970*/  STL.64 [R1+0x40], R12 ;  /* 0x0000400c01007387 */ /* 0x000fe80000100a00 */
[----:B------:R1:W-:Y:S04]  /*e980*/  STL.64 [R1+0x48], R14 ;  /* 0x0000480e01007387 */ /* 0x0003e80000100a00 */
[----:B------:R-:W-:Y:S04]  /*e990*/  STL.64 [R1+0x170], R40 ;  /* 0x0001702801007387 */ /* 0x000fe80000100a00 */
[----:B------:R-:W-:Y:S01]  /*e9a0*/  STL.64 [R1+0x178], R42 ;  /* 0x0001782a01007387 */ /* 0x000fe20000100a00 */
[----:B-1----:R-:W-:Y:S03]  /*e9b0*/  HMMA.1688.F32.TF32 R12, R208, R98, R156 ;  /* 0x00000062d00c723c */ /* 0x002fe6000008109c */
[----:B------:R-:W-:Y:S04]  /*e9c0*/  STL.64 [R1+0x198], R32 ;  /* 0x0001982001007387 */ /* 0x000fe80000100a00 */
[----:B------:R1:W-:Y:S02]  /*e9d0*/  STL.64 [R1+0x1a0], R34 ;  /* 0x0001a02201007387 */ /* 0x0003e40000100a00 */
[C---:B-1----:R-:W-:Y:S11]  /*e9e0*/  HMMA.1688.F32.TF32 R32, R108.reuse, R90, R184 ;  /* 0x0000005a6c20723c */ /* 0x042ff600000810b8 */
[----:B------:R-:W-:Y:S03]  /*e9f0*/  @!UPT UIADD3 URZ, URZ, URZ, URZ ;  /* 0x0000003f3f3ff290 */ /* 0x000fe6000fffe03f */
[----:B------:R-:W-:Y:S04]  /*ea00*/  STL.64 [R1+0x1d8], R12 ;  /* 0x0001d80c01007387 */ /* 0x000fe80000100a00 */
[----:B------:R-:W-:Y:S01]  /*ea10*/  STL.64 [R1+0x1e0], R14 ;  /* 0x0001e00e01007387 */ /* 0x000fe20000100a00 */
[C---:B------:R-:W-:Y:S04]  /*ea20*/  HMMA.1688.F32.TF32 R40, R108.reuse, R94, R188 ;  /* 0x0000005e6c28723c */ /* 0x040fe800000810bc */
[----:B------:R-:W-:Y:S04]  /*ea30*/  STL.64 [R1+0x30], R32 ;  /* 0x0000302001007387 */ /* 0x000fe80000100a00 */
[----:B------:R-:W-:Y:S04]  /*ea40*/  STL.64 [R1+0x38], R34 ;  /* 0x0000382201007387 */ /* 0x000fe80000100a00 */
[----:B------:R-:W-:Y:S04]  /*ea50*/  LDS R32, [R7+0x6180] ;  /* 0x0061800007207984 */ /* 0x000fe80000000800 */
[----:B------:R-:W-:Y:S04]  /*ea60*/  LDS R34, [R7+0x7180] ;  /* 0x0071800007227984 */ /* 0x000fe80000000800 */
[----:B------:R-:W-:Y:S04]  /*ea70*/  LDS R33, [R6+0x6180] ;  /* 0x0061800006217984 */ /* 0x000fe80000000800 */
[----:B------:R-:W1:Y:S01]  /*ea80*/  LDS R35, [R6+0x7180] ;  /* 0x0071800006237984 */ /* 0x000e620000000800 */
[C---:B------:R-:W-:Y:S08]  /*ea90*/  HMMA.1688.F32.TF32 R160, R108.reuse, R166, R36 ;  /* 0x000000a66ca0723c */ /* 0x040ff00000081024 */
[----:B------:R-:W-:Y:S01]  /*eaa0*/  HMMA.1688.F32.TF32 R36, R108, R98, R152 ;  /* 0x000000626c24723c */ /* 0x000fe20000081098 */
[----:B------:R-:W-:Y:S01]  /*eab0*/  STL.64 [R1+0xc8], R40 ;  /* 0x0000c82801007387 */ /* 0x000fe20000100a00 */
[----:B------:R-:W-:-:S03]  /*eac0*/  IMAD.MOV.U32 R204, RZ, RZ, R242 ;  /* 0x000000ffffcc7224 */ /* 0x000fc600078e00f2 */
[----:B------:R1:W-:Y:S01]  /*ead0*/  STL.64 [R1+0xd0], R42 ;  /* 0x0000d02a01007387 */ /* 0x0003e20000100a00 */
[----:B------:R-:W-:Y:S02]  /*eae0*/  IMAD.MOV.U32 R205, RZ, RZ, R243 ;  /* 0x000000ffffcd7224 */ /* 0x000fe400078e00f3 */
[----:B------:R-:W-:Y:S02]  /*eaf0*/  IMAD.MOV.U32 R206, RZ, RZ, R136 ;  /* 0x000000ffffce7224 */ /* 0x000fe400078e0088 */
[----:B------:R-:W-:Y:S02]  /*eb00*/  IMAD.MOV.U32 R207, RZ, RZ, R137 ;  /* 0x000000ffffcf7224 */ /* 0x000fe400078e0089 */
[----:B------:R-:W-:Y:S02]  /*eb10*/  IMAD.MOV.U32 R196, RZ, RZ, R138 ;  /* 0x000000ffffc47224 */ /* 0x000fe400078e008a */
[----:B------:R-:W-:Y:S02]  /*eb20*/  IMAD.MOV.U32 R197, RZ, RZ, R139 ;  /* 0x000000ffffc57224 */ /* 0x000fe400078e008b */
[----:B------:R-:W-:-:S07]  /*eb30*/  IMAD.MOV.U32 R198, RZ, RZ, R164 ;  /* 0x000000ffffc67224 */ /* 0x000fce00078e00a4 */
[----:B------:R-:W-:Y:S04]  /*eb40*/  STL.64 [R1+0x180], R36 ;  /* 0x0001802401007387 */ /* 0x000fe80000100a00 */
[----:B------:R-:W-:Y:S04]  /*eb50*/  STL.64 [R1+0x188], R38 ;  /* 0x0001882601007387 */ /* 0x000fe80000100a00 */
[----:B------:R-:W2:Y:S04]  /*eb60*/  LDL.LU R242, [R1+0x5c0] ;  /* 0x0005c00001f27983 */ /* 0x000ea80000300800 */
[----:B------:R-:W2:Y:S04]  /*eb70*/  LDL.LU R243, [R1+0x5bc] ;  /* 0x0005bc0001f37983 */ /* 0x000ea80000300800 */
[----:B------:R-:W2:Y:S01]  /*eb80*/  LDL.LU R136, [R1+0x5b8] ;  /* 0x0005b80001887983 */ /* 0x000ea20000300800 */
[----:B------:R-:W-:-:S03]  /*eb90*/  IMAD.MOV.U32 R199, RZ, RZ, R165 ;  /* 0x000000ffffc77224 */ /* 0x000fc600078e00a5 */
[----:B------:R-:W2:Y:S01]  /*eba0*/  LDL.LU R137, [R1+0x5b4] ;  /* 0x0005b40001897983 */ /* 0x000ea20000300800 */
[----:B-1----:R-:W-:Y:S03]  /*ebb0*/  HMMA.1688.F32.TF32 R156, R32, R166, R132 ;  /* 0x000000a6209c723c */ /* 0x002fe60000081084 */
[----:B------:R-:W2:Y:S04]  /*ebc0*/  LDL.LU R138, [R1+0x5b0] ;  /* 0x0005b000018a7983 */ /* 0x000ea80000300800 */
        /* <DEDUP_REMOVED lines=8> */
[----:B------:R-:W2:Y:S01]  /*ec50*/  LDL.LU R221, [R1+0x104] ;  /* 0x0001040001dd7983 */ /* 0x000ea20000300800 */
[----:B------:R-:W-:-:S03]  /*ec60*/  IMAD.MOV.U32 R42, RZ, RZ, R2 ;  /* 0x000000ffff2a7224 */ /* 0x000fc600078e0002 */
[----:B------:R-:W2:Y:S01]  /*ec70*/  LDL.LU R222, [R1+0x108] ;  /* 0x0001080001de7983 */ /* 0x000ea20000300800 */
[----:B------:R-:W-:-:S03]  /*ec80*/  IMAD.MOV.U32 R43, RZ, RZ, R3 ;  /* 0x000000ffff2b7224 */ /* 0x000fc600078e0003 */
[----:B------:R-:W2:Y:S04]  /*ec90*/  LDL.LU R223, [R1+0x10c] ;  /* 0x00010c0001df7983 */ /* 0x000ea80000300800 */
[----:B------:R-:W2:Y:S04]  /*eca0*/  LDL.LU R40, [R1+0x90] ;  /* 0x0000900001287983 */ /* 0x000ea80000300800 */
[----:B------:R-:W2:Y:S04]  /*ecb0*/  LDL.LU R41, [R1+0x94] ;  /* 0x0000940001297983 */ /* 0x000ea80000300800 */
[----:B------:R-:W2:Y:S04]  /*ecc0*/  LDL.LU R2, [R1+0x5a0] ;  /* 0x0005a00001027983 */ /* 0x000ea80000300800 */
[----:B------:R-:W2:Y:S01]  /*ecd0*/  LDL.LU R3, [R1+0x59c] ;  /* 0x00059c0001037983 */ /* 0x000ea20000300800 */
[C---:B------:R-:W-:Y:S03]  /*ece0*/  HMMA.1688.F32.TF32 R44, R72.reuse, R84, R44 ;  /* 0x00000054482c723c */ /* 0x040fe6000008102c */
[----:B------:R-:W-:Y:S04]  /*ecf0*/  LDS R36, [R7+0x6200] ;  /* 0x0062000007247984 */ /* 0x000fe80000000800 */
[----:B------:R-:W-:Y:S01]  /*ed00*/  LDS R38, [R7+0x7200] ;  /* 0x0072000007267984 */ /* 0x000fe20000000800 */
[C---:B------:R-:W-:Y:S03]  /*ed10*/  HMMA.1688.F32.TF32 R48, R72.reuse, R88, R48 ;  /* 0x000000584830723c */ /* 0x040fe60000081030 */
[----:B------:R-:W-:Y:S04]  /*ed20*/  LDS R37, [R6+0x6200] ;  /* 0x0062000006257984 */ /* 0x000fe80000000800 */
[----:B------:R-:W1:Y:S01]  /*ed30*/  LDS R39, [R6+0x7200] ;  /* 0x0072000006277984 */ /* 0x000e620000000800 */
[-C--:B------:R-:W-:Y:S08]  /*ed40*/  HMMA.1688.F32.TF32 R72, R72, R96.reuse, R100 ;  /* 0x000000604848723c */ /* 0x080ff00000081064 */
[----:B------:R-:W-:Y:S08]  /*ed50*/  HMMA.1688.F32.TF32 R100, R144, R96, R216 ;  /* 0x000000609064723c */ /* 0x000ff000000810d8 */
[-C--:B---3--:R-:W-:Y:S01]  /*ed60*/  HMMA.1688.F32.TF32 R172, R108, R10.reuse, R244 ;  /* 0x0000000a6cac723c */ /* 0x088fe200000810f4 */
[----:B------:R-:W3:Y:S04]  /*ed70*/  LDL.LU R244, [R1+0x130] ;  /* 0x0001300001f47983 */ /* 0x000ee80000300800 */
[----:B------:R-:W3:Y:S04]  /*ed80*/  LDL.LU R245, [R1+0x134] ;  /* 0x0001340001f57983 */ /* 0x000ee80000300800 */
[----:B------:R-:W3:Y:S04]  /*ed90*/  LDL.LU R246, [R1+0x138] ;  /* 0x0001380001f67983 */ /* 0x000ee80000300800 */
[----:B------:R-:W3:Y:S01]  /*eda0*/  LDL.LU R247, [R1+0x13c] ;  /* 0x00013c0001f77983 */ /* 0x000ee20000300800 */
[----:B----4-:R-:W-:Y:S03]  /*edb0*/  HMMA.1688.F32.TF32 R188, R32, R10, R148 ;  /* 0x0000000a20bc723c */ /* 0x010fe60000081094 */
[----:B------:R-:W4:Y:S04]  /*edc0*/  LDL.LU R148, [R1+0xf0] ;  /* 0x0000f00001947983 */ /* 0x000f280000300800 */
[----:B------:R-:W4:Y:S04]  /*edd0*/  LDL.LU R149, [R1+0xf4] ;  /* 0x0000f40001957983 */ /* 0x000f280000300800 */
[----:B------:R-:W4:Y:S04]  /*ede0*/  LDL.LU R150, [R1+0xf8] ;  /* 0x0000f80001967983 */ /* 0x000f280000300800 */
[----:B------:R-:W4:Y:S01]  /*edf0*/  LDL.LU R151, [R1+0xfc] ;  /* 0x0000fc0001977983 */ /* 0x000f220000300800 */
[----:B--2---:R-:W-:-:S02]  /*ee00*/  IMAD.MOV.U32 R145, RZ, RZ, R2 ;  /* 0x000000ffff917224 */ /* 0x004fc400078e0002 */
[----:B------:R-:W-:Y:S02]  /*ee10*/  IMAD.MOV.U32 R144, RZ, RZ, R3 ;  /* 0x000000ffff907224 */ /* 0x000fe400078e0003 */
[----:B------:R-:W2:Y:S04]  /*ee20*/  LDL.LU R3, [R1+0x598] ;  /* 0x0005980001037983 */ /* 0x000ea80000300800 */
[----:B------:R-:W3:Y:S01]  /*ee30*/  LDL.LU R2, [R1+0x594] ;  /* 0x0005940001027983 */ /* 0x000ee20000300800 */
[----:B------:R-:W-:Y:S03]  /*ee40*/  HMMA.1688.F32.TF32 R12, R108, R82, R112 ;  /* 0x000000526c0c723c */ /* 0x000fe60000081070 */
[----:B------:R-:W4:Y:S04]  /*ee50*/  LDL.LU R146, [R1+0x128] ;  /* 0x0001280001927983 */ /* 0x000f280000300800 */
[----:B------:R-:W4:Y:S01]  /*ee60*/  LDL.LU R147, [R1+0x12c] ;  /* 0x00012c0001937983 */ /* 0x000f220000300800 */
[C---:B------:R-:W-:Y:S03]  /*ee70*/  HMMA.1688.F32.TF32 R112, R32.reuse, R94, R180 ;  /* 0x0000005e2070723c */ /* 0x040fe600000810b4 */
[----:B------:R-:W4:Y:S04]  /*ee80*/  LDL.LU R192, [R1+0x140] ;  /* 0x0001400001c07983 */ /* 0x000f280000300800 */
[----:B------:R-:W4:Y:S01]  /*ee90*/  LDL.LU R193, [R1+0x144] ;  /* 0x0001440001c17983 */ /* 0x000f220000300800 */
[C---:B------:R-:W-:Y:S08]  /*eea0*/  HMMA.1688.F32.TF32 R136, R32.reuse, R78, R136 ;  /* 0x0000004e2088723c */ /* 0x040ff00000081088 */
[C---:B------:R-:W-:Y:S08]  /*eeb0*/  HMMA.1688.F32.TF32 R16, R32.reuse, R82, R16 ;  /* 0x000000522010723c */ /* 0x040ff00000081010 */
[C---:B------:R-:W-:Y:S08]  /*eec0*/  HMMA.1688.F32.TF32 R20, R32.reuse, R86, R20 ;  /* 0x000000562014723c */ /* 0x040ff00000081014 */
[C---:B------:R-:W-:Y:S08]  /*eed0*/  HMMA.1688.F32.TF32 R212, R32.reuse, R90, R124 ;  /* 0x0000005a20d4723c */ /* 0x040ff0000008107c */
[----:B------:R-:W-:Y:S08]  /*eee0*/  HMMA.1688.F32.TF32 R32, R32, R98, R128 ;  /* 0x000000622020723c */ /* 0x000ff00000081080 */
[----:B------:R-:W-:Y:S07]  /*eef0*/  HMMA.1688.F32.TF32 R216, R208, R82, R116 ;  /* 0x00000052d0d8723c */ /* 0x000fee0000081074 */
[----:B------:R-:W-:Y:S01]  /*ef00*/  IMAD.MOV.U32 R116, RZ, RZ, R5 ;  /* 0x000000ffff747224 */ /* 0x000fe200078e0005 */
[C---:B-1----:R-:W-:Y:S08]  /*ef10*/  HMMA.1688.F32.TF32 R184, R36.reuse, R10, R220 ;  /* 0x0000000a24b8723c */ /* 0x042ff000000810dc */
[C---:B------:R-:W-:Y:S08]  /*ef20*/  HMMA.1688.F32.TF32 R152, R36.reuse, R166, R132 ;  /* 0x000000a62498723c */ /* 0x040ff00000081084 */
[C---:B------:R-:W-:Y:S08]  /*ef30*/  HMMA.1688.F32.TF32 R132, R36.reuse, R78, R240 ;  /* 0x0000004e2484723c */ /* 0x040ff000000810f0 */
[C---:B------:R-:W-:Y:S08]  /*ef40*/  HMMA.1688.F32.TF32 R24, R36.reuse, R82, R24 ;  /* 0x000000522418723c */ /* 0x040ff00000081018 */
[C---:B------:R-:W-:Y:S08]  /*ef50*/  HMMA.1688.F32.TF32 R28, R36.reuse, R86, R28 ;  /* 0x00000056241c723c */ /* 0x040ff0000008101c */
[----:B------:R-:W-:Y:S01]  /*ef60*/  HMMA.1688.F32.TF32 R220, R36, R94, R68 ;  /* 0x0000005e24dc723c */ /* 0x000fe20000081044 */
[----:B------:R-:W-:-:S02]  /*ef70*/  IMAD.MOV.U32 R118, RZ, RZ, R9 ;  /* 0x000000ffff767224 */ /* 0x000fc400078e0009 */
[----:B------:R-:W-:Y:S02]  /*ef80*/  IMAD.MOV.U32 R117, RZ, RZ, R76 ;  /* 0x000000ffff757224 */ /* 0x000fe400078e004c */
[----:B------:R-:W-:Y:S02]  /*ef90*/  IMAD.MOV.U32 R119, RZ, RZ, R8 ;  /* 0x000000ffff777224 */ /* 0x000fe400078e0008 */
[----:B--2---:R-:W-:Y:S02]  /*efa0*/  IMAD.MOV.U32 R194, RZ, RZ, R3 ;  /* 0x000000ffffc27224 */ /* 0x004fe400078e0003 */
[----:B------:R-:W2:Y:S01]  /*efb0*/  LDL.LU R3, [R1+0x590] ;  /* 0x0005900001037983 */ /* 0x000ea20000300800 */
[----:B---3--:R-:W-:-:S03]  /*efc0*/  IMAD.MOV.U32 R195, RZ, RZ, R2 ;  /* 0x000000ffffc37224 */ /* 0x008fc600078e0002 */
[----:B------:R-:W3:Y:S04]  /*efd0*/  LDL.LU R2, [R1+0x58c] ;  /* 0x00058c0001027983 */ /* 0x000ee80000300800 */
[----:B------:R-:W3:Y:S04]  /*efe0*/  LDL.LU R5, [R1+0x588] ;  /* 0x0005880001057983 */ /* 0x000ee80000300800 */
[----:B------:R-:W-:Y:S04]  /*eff0*/  STL.64 [R1], R112 ;  /* 0x0000007001007387 */ /* 0x000fe80000100a00 */
[----:B------:R-:W-:Y:S04]  /*f000*/  STL.64 [R1+0x8], R114 ;  /* 0x0000087201007387 */ /* 0x000fe80000100a00 */
[----:B------:R-:W-:Y:S04]  /*f010*/  STL.64 [R1+0xb8], R32 ;  /* 0x0000b82001007387 */ /* 0x000fe80000100a00 */
[----:B------:R1:W-:Y:S04]  /*f020*/  STL.64 [R1+0xc0], R34 ;  /* 0x0000c02201007387 */ /* 0x0003e80000100a00 */
[----:B------:R-:W3:Y:S01]  /*f030*/  LDL R9, [R1+0x574] ;  /* 0x0005740001097983 */ /* 0x000ee20000100800 */
[C---:B-1----:R-:W-:Y:S08]  /*f040*/  HMMA.1688.F32.TF32 R32, R36.reuse, R90, R60 ;  /* 0x0000005a2420723c */ /* 0x042ff0000008103c */
[----:B------:R-:W-:Y:S11]  /*f050*/  HMMA.1688.F32.TF32 R36, R36, R98, R64 ;  /* 0x000000622424723c */ /* 0x000ff60000081040 */
[----:B------:R-:W-:Y:S11]  /*f060*/  @!UPT UIADD3 URZ, URZ, URZ, URZ ;  /* 0x0000003f3f3ff290 */ /* 0x000ff6000fffe03f */
[----:B------:R-:W-:Y:S01]  /*f070*/  @!UPT UIADD3 URZ, URZ, URZ, URZ ;  /* 0x0000003f3f3ff290 */ /* 0x000fe2000fffe03f */
[----:B------:R-:W-:Y:S04]  /*f080*/  STL.64 [R1+0x20], R36 ;  /* 0x0000202401007387 */ /* 0x000fe80000100a00 */
[----:B------:R-:W-:Y:S04]  /*f090*/  STL.64 [R1+0x28], R38 ;  /* 0x0000282601007387 */ /* 0x000fe80000100a00 */
[----:B------:R-:W3:Y:S04]  /*f0a0*/  LDL.LU R76, [R1+0x230] ;  /* 0x00023000014c7983 */ /* 0x000ee80000300800 */
[----:B------:R-:W3:Y:S04]  /*f0b0*/  LDL R8, [R1+0x564] ;  /* 0x0005640001087983 */ /* 0x000ee80000100800 */
[----:B------:R-:W3:Y:S04]  /*f0c0*/  LDL R85, [R1+0x554] ;  /* 0x0005540001557983 */ /* 0x000ee80000100800 */
[----:B------:R-:W3:Y:S01]  /*f0d0*/  LDL.LU R112, [R1+0x244] ;  /* 0x0002440001707983 */ /* 0x000ee20000300800 */
[C---:B------:R-:W-:Y:S03]  /*f0e0*/  HMMA.1688.F32.TF32 R176, R208.reuse, R10, R56 ;  /* 0x0000000ad0b0723c */ /* 0x040fe60000081038 */
[----:B------:R-:W-:Y:S04]  /*f0f0*/  LDS R56, [R7+0x6280] ;  /* 0x0062800007387984 */ /* 0x000fe80000000800 */
[----:B------:R-:W-:Y:S01]  /*f100*/  LDS R58, [R7+0x7280] ;  /* 0x00728000073a7984 */ /* 0x000fe20000000800 */
[----:B------:R-:W-:Y:S03]  /*f110*/  HMMA.1688.F32.TF32 R168, R208, R166, R168 ;  /* 0x000000a6d0a8723c */ /* 0x000fe600000810a8 */
[----:B------:R-:W-:Y:S04]  /*f120*/  LDS R57, [R6+0x6280] ;  /* 0x0062800006397984 */ /* 0x000fe80000000800 */
[----:B------:R-:W1:Y:S01]  /*f130*/  LDS R59, [R6+0x7280] ;  /* 0x00728000063b7984 */ /* 0x000e620000000800 */
[C---:B------:R-:W-:Y:S03]  /*f140*/  HMMA.1688.F32.TF32 R140, R108.reuse, R78, R140 ;  /* 0x0000004e6c8c723c */ /* 0x040fe6000008108c */
[----:B------:R-:W3:Y:S04]  /*f150*/  LDL R97, [R1+0x558] ;  /* 0x0005580001617983 */ /* 0x000ee80000100800 */
[----:B------:R-:W3:Y:S01]  /*f160*/  LDL R88, [R1+0x280] ;  /* 0x0002800001587983 */ /* 0x000ee20000100800 */
[----:B------:R-:W-:Y:S03]  /*f170*/  HMMA.1688.F32.TF32 R208, R108, R86, R120 ;  /* 0x000000566cd0723c */ /* 0x000fe60000081078 */
[----:B------:R-:W-:Y:S04]  /*f180*/  LDS R108, [R7+0x6300] ;  /* 0x00630000076c7984 */ /* 0x000fe80000000800 */
[----:B------:R-:W-:Y:S04]  /*f190*/  LDS R110, [R7+0x7300] ;  /* 0x00730000076e7984 */ /* 0x000fe80000000800 */
[----:B------:R-:W-:Y:S04]  /*f1a0*/  LDS R109, [R6+0x6300] ;  /* 0x00630000066d7984 */ /* 0x000fe80000000800 */
[----:B------:R-:W4:Y:S04]  /*f1b0*/  LDS R111, [R6+0x7300] ;  /* 0x00730000066f7984 */ /* 0x000f280000000800 */
[----:B------:R-:W3:Y:S04]  /*f1c0*/  LDL R84, [R1+0x284] ;  /* 0x0002840001547983 */ /* 0x000ee80000100800 */
[----:B------:R-:W3:Y:S04]  /*f1d0*/  LDL R96, [R1+0x288] ;  /* 0x0002880001607983 */ /* 0x000ee80000100800 */
[----:B------:R-:W3:Y:S01]  /*f1e0*/  LDL R92, [R1+0x2c0] ;  /* 0x0002c000015c7983 */ /* 0x000ee20000100800 */
[C---:B-1----:R-:W-:Y:S03]  /*f1f0*/  HMMA.1688.F32.TF32 R36, R56.reuse, R78, R40 ;  /* 0x0000004e3824723c */ /* 0x042fe60000081028 */
[----:B------:R-:W3:Y:S05]  /*f200*/  LDL R89, [R1+0x2c4] ;  /* 0x0002c40001597983 */ /* 0x000eea0000100800 */
[C---:B------:R-:W-:Y:S08]  /*f210*/  HMMA.1688.F32.TF32 R240, R56.reuse, R98, R72 ;  /* 0x0000006238f0723c */ /* 0x040ff00000081048 */
[C---:B------:R-:W-:Y:S08]  /*f220*/  HMMA.1688.F32.TF32 R180, R56.reuse, R10, R244 ;  /* 0x0000000a38b4723c */ /* 0x040ff000000810f4 */
[C---:B----4-:R-:W-:Y:S08]  /*f230*/  HMMA.1688.F32.TF32 R148, R56.reuse, R166, R148 ;  /* 0x000000a63894723c */ /* 0x050ff00000081094 */
[C---:B------:R-:W-:Y:S08]  /*f240*/  HMMA.1688.F32.TF32 R40, R56.reuse, R82, R248 ;  /* 0x000000523828723c */ /* 0x040ff000000810f8 */
[C---:B------:R-:W-:Y:S08]  /*f250*/  HMMA.1688.F32.TF32 R44, R56.reuse, R86, R44 ;  /* 0x00000056382c723c */ /* 0x040ff0000008102c */
[C---:B------:R-:W-:Y:S08]  /*f260*/  HMMA.1688.F32.TF32 R48, R56.reuse, R90, R48 ;  /* 0x0000005a3830723c */ /* 0x040ff00000081030 */
[-C--:B------:R-:W-:Y:S08]  /*f270*/  HMMA.1688.F32.TF32 R52, R56, R94.reuse, R52 ;  /* 0x0000005e3834723c */ /* 0x080ff00000081034 */
[C---:B------:R-:W-:Y:S08]  /*f280*/  HMMA.1688.F32.TF32 R72, R108.reuse, R94, R228 ;  /* 0x0000005e6c48723c */ /* 0x040ff000000810e4 */
[C---:B------:R-:W-:Y:S08]  /*f290*/  HMMA.1688.F32.TF32 R192, R108.reuse, R10, R192 ;  /* 0x0000000a6cc0723c */ /* 0x040ff000000810c0 */
[C---:B------:R-:W-:Y:S08]  /*f2a0*/  HMMA.1688.F32.TF32 R144, R108.reuse, R166, R144 ;  /* 0x000000a66c90723c */ /* 0x040ff00000081090 */
[C---:B------:R-:W-:Y:S08]  /*f2b0*/  HMMA.1688.F32.TF32 R56, R108.reuse, R78, R196 ;  /* 0x0000004e6c38723c */ /* 0x040ff000000810c4 */
[C---:B------:R-:W-:Y:S08]  /*f2c0*/  HMMA.1688.F32.TF32 R60, R108.reuse, R82, R116 ;  /* 0x000000526c3c723c */ /* 0x040ff00000081074 */
[C---:B------:R-:W-:Y:S08]  /*f2d0*/  HMMA.1688.F32.TF32 R64, R108.reuse, R86, R204 ;  /* 0x000000566c40723c */ /* 0x040ff000000810cc */
[C---:B------:R-:W-:Y:S08]  /*f2e0*/  HMMA.1688.F32.TF32 R68, R108.reuse, R90, R236 ;  /* 0x0000005a6c44723c */ /* 0x040ff000000810ec */
[----:B------:R-:W-:Y:S01]  /*f2f0*/  HMMA.1688.F32.TF32 R228, R108, R98, R104 ;  /* 0x000000626ce4723c */ /* 0x000fe20000081068 */
[----:B------:R-:W4:Y:S04]  /*f300*/  LDL R108, [R1+0x560] ;  /* 0x00056000016c7983 */ /* 0x000f280000100800 */
[----:B------:R-:W1:Y:S04]  /*f310*/  S2R R93, SR_TID.X ;  /* 0x00000000005d7919 */ /* 0x000e680000002100 */
[----:B------:R-:W-:Y:S04]  /*f320*/  LDS R104, [R7+0x6380] ;  /* 0x0063800007687984 */ /* 0x000fe80000000800 */
[----:B------:R1:W-:Y:S04]  /*f330*/  LDS R106, [R7+0x7380] ;  /* 0x00738000076a7984 */ /* 0x0003e80000000800 */
[----:B------:R-:W-:Y:S04]  /*f340*/  LDS R105, [R6+0x6380] ;  /* 0x0063800006697984 */ /* 0x000fe80000000800 */
[----:B------:R1:W1:Y:S04]  /*f350*/  LDS R107, [R6+0x7380] ;  /* 0x00738000066b7984 */ /* 0x0002680000000800 */
[----:B------:R-:W4:Y:S04]  /*f360*/  LDL R111, [R1+0x2c8] ;  /* 0x0002c800016f7983 */ /* 0x000f280000100800 */
[----:B------:R-:W-:Y:S01]  /*f370*/  BAR.SYNC.DEFER_BLOCKING 0x0 ;  /* 0x0000000000007b1d */ /* 0x000fe20000010000 */
[----:B--2---:R-:W-:-:S05]  /*f380*/  ISETP.GT.AND P1, PT, R3, RZ, PT ;  /* 0x000000ff0300720c */ /* 0x004fca0003f24270 */
[----:B------:R-:W2:Y:S01]  /*f390*/  LDL R109, [R1+0x2cc] ;  /* 0x0002cc00016d7983 */ /* 0x000ea20000100800 */
[----:B---3--:R-:W-:Y:S02]  /*f3a0*/  IADD3 R8, P3, R2, R8, RZ ;  /* 0x0000000802087210 */ /* 0x008fe40007f7e0ff */
[----:B------:R-:W-:Y:S02]  /*f3b0*/  ISETP.GE.AND P0, PT, R112, R9, PT ;  /* 0x000000097000720c */ /* 0x000fe40003f06270 */
[----:B------:R-:W-:-:S04]  /*f3c0*/  SEL R9, RZ, 0x4, !P1 ;  /* 0x00000004ff097807 */ /* 0x000fc80004800000 */
[----:B------:R-:W-:-:S04]  /*f3d0*/  SEL R9, R9, RZ, !P0 ;  /* 0x000000ff09097207 */ /* 0x000fc80004000000 */
[----:B------:R-:W-:Y:S01]  /*f3e0*/  ISETP.NE.U32.AND P2, PT, R9, RZ, PT ;  /* 0x000000ff0900720c */ /* 0x000fe20003f45070 */
[----:B------:R-:W-:Y:S02]  /*f3f0*/  IMAD.X R9, R5, 0x1, R85, P3 ;  /* 0x0000000105097824 */ /* 0x000fe400018e0655 */
[----:B------:R-:W3:Y:S01]  /*f400*/  LDL R85, [R1+0x28c] ;  /* 0x00028c0001557983 */ /* 0x000ee20000100800 */
[----:B------:R-:W-:Y:S02]  /*f410*/  IADD3 R76, R76, 0x1, RZ ;  /* 0x000000014c4c7810 */ /* 0x000fe40007ffe0ff */
[----:B-1----:R-:W-:Y:S02]  /*f420*/  LOP3.LUT R252, R93, 0x7f, RZ, 0xc0, !PT ;  /* 0x0000007f5dfc7812 */ /* 0x002fe400078ec0ff */
[----:B------:R-:W-:-:S03]  /*f430*/  ISETP.GT.AND P1, PT, R76, 0x3, PT ;  /* 0x000000034c00780c */ /* 0x000fc60003f24270 */
[----:B------:R-:W-:Y:S01]  /*f440*/  IMAD.SHL.U32 R113, R252, 0x4, RZ ;  /* 0x00000004fc717824 */ /* 0x000fe200078e00ff */
[----:B------:R-:W-:Y:S02]  /*f450*/  SEL R110, R76, RZ, !P1 ;  /* 0x000000ff4c6e7207 */ /* 0x000fe40004800000 */
[----:B------:R-:W-:-:S03]  /*f460*/  ISETP.GT.AND P1, PT, R3, 0x4, PT ;  /* 0x000000040300780c */ /* 0x000fc60003f24270 */
[----:B------:R-:W-:Y:S01]  /*f470*/  IMAD R7, R110, 0x8000, R113 ;  /* 0x000080006e077824 */ /* 0x000fe200078e0271 */
[----:B------:R1:W-:Y:S01]  /*f480*/  STL [R1+0x230], R110 ;  /* 0x0002306e01007387 */ /* 0x0003e20000100800 */
[----:B------:R-:W-:-:S03]  /*f490*/  SEL R6, RZ, 0x4, !P1 ;  /* 0x00000004ff067807 */ /* 0x000fc60004800000 */
[----:B------:R-:W-:Y:S01]  /*f4a0*/  @!PT LDS RZ, [RZ] ;  /* 0x00000000fffff984 */ /* 0x000fe20000000800 */
[----:B------:R-:W-:Y:S01]  /*f4b0*/  @!PT LDS RZ, [RZ] ;  /* 0x00000000fffff984 */ /* 0x000fe20000000800 */
[----:B------:R-:W-:Y:S01]  /*f4c0*/  @!PT LDS RZ, [RZ] ;  /* 0x00000000fffff984 */ /* 0x000fe20000000800 */
[----:B------:R4:W-:Y:S01]  /*f4d0*/  LDGSTS.E [R7], [R8.64], P2 ;  /* 0x0000000008077fae */ /* 0x0009e20009121844 */
[----:B------:R-:W-:-:S03]  /*f4e0*/  SEL R6, R6, RZ, !P0 ;  /* 0x000000ff06067207 */ /* 0x000fc60004000000 */
[----:B------:R-:W2:Y:S01]  /*f4f0*/  LDL R76, [R1+0x380] ;  /* 0x00038000014c7983 */ /* 0x000ea20000100800 */
[----:B------:R-:W-:-:S03]  /*f500*/  ISETP.NE.U32.AND P1, PT, R6, RZ, PT ;  /* 0x000000ff0600720c */ /* 0x000fc60003f25070 */
[----:B------:R-:W2:Y:S01]  /*f510*/  LDL R114, [R1+0x2d8] ;  /* 0x0002d80001727983 */ /* 0x000ea20000100800 */
[----:B----4-:R-:W-:-:S03]  /*f520*/  IADD3 R8, P3, R2, R108, RZ ;  /* 0x0000006c02087210 */ /* 0x010fc60007f7e0ff */
[----:B------:R-:W4:Y:S02]  /*f530*/  LDL R108, [R1+0x300] ;  /* 0x00030000016c7983 */ /* 0x000f240000100800 */
[----:B------:R-:W-:Y:S02]  /*f540*/  IMAD.X R9, R5, 0x1, R97, P3 ;  /* 0x0000000105097824 */ /* 0x000fe400018e0661 */
[----:B------:R-:W4:Y:S04]  /*f550*/  LDL R97, [R1+0x304] ;  /* 0x0003040001617983 */ /* 0x000f280000100800 */
[----:B------:R1:W-:Y:S02]  /*f560*/  LDGSTS.E [R7+0x200], [R8.64], P2 ;  /* 0x0020000008077fae */ /* 0x0003e40009121844 */
[----:B-1----:R-:W-:-:S02]  /*f570*/  IADD3 R8, P2, R2, R88, RZ ;  /* 0x0000005802087210 */ /* 0x002fc40007f5e0ff */
[----:B------:R-:W4:Y:S03]  /*f580*/  LDL R88, [R1+0x308] ;  /* 0x0003080001587983 */ /* 0x000f260000100800 */
[----:B------:R-:W-:Y:S02]  /*f590*/  IMAD.X R9, R5, 0x1, R84, P2 ;  /* 0x0000000105097824 */ /* 0x000fe400010e0654 */
[----:B------:R-:W4:Y:S04]  /*f5a0*/  LDL R84, [R1+0x30c] ;  /* 0x00030c0001547983 */ /* 0x000f280000100800 */
[----:B------:R1:W-:Y:S02]  /*f5b0*/  LDGSTS.E [R7+0x1000], [R8.64], P1 ;  /* 0x0100000008077fae */ /* 0x0003e40008921844 */
[----:B-1----:R-:W-:-:S02]  /*f5c0*/  IADD3 R8, P3, R2, R96, RZ ;  /* 0x0000006002087210 */ /* 0x002fc40007f7e0ff */
[----:B------:R-:W4:Y:S03]  /*f5d0*/  LDL R96, [R1+0x340] ;  /* 0x0003400001607983 */ /* 0x000f260000100800 */
[----:B---3--:R-:W-:Y:S02]  /*f5e0*/  IMAD.X R9, R5, 0x1, R85, P3 ;  /* 0x0000000105097824 */ /* 0x008fe400018e0655 */
[----:B------:R-:W3:Y:S04]  /*f5f0*/  LDL R85, [R1+0x344] ;  /* 0x0003440001557983 */ /* 0x000ee80000100800 */
[----:B------:R1:W-:Y:S02]  /*f600*/  LDGSTS.E [R7+0x1200], [R8.64], P1 ;  /* 0x0120000008077fae */ /* 0x0003e40008921844 */
[----:B-1----:R-:W-:-:S02]  /*f610*/  IADD3 R8, P1, R2, R92, RZ ;  /* 0x0000005c02087210 */ /* 0x002fc40007f3e0ff */
[----:B------:R-:W3:Y:S03]  /*f620*/  LDL R92, [R1+0x348] ;  /* 0x00034800015c7983 */ /* 0x000ee60000100800 */
[----:B------:R-:W-:Y:S02]  /*f630*/  IMAD.X R9, R5, 0x1, R89, P1 ;  /* 0x0000000105097824 */ /* 0x000fe400008e0659 */
[----:B------:R-:W3:Y:S01]  /*f640*/  LDL R89, [R1+0x34c] ;  /* 0x00034c0001597983 */ /* 0x000ee20000100800 */
[----:B------:R-:W-:-:S04]  /*f650*/  ISETP.GT.AND P2, PT, R3, 0x8, PT ;  /* 0x000000080300780c */ /* 0x000fc80003f44270 */
[----:B------:R-:W-:-:S04]  /*f660*/  SEL R6, RZ, 0x4, !P2 ;  /* 0x00000004ff067807 */ /* 0x000fc80005000000 */
[----:B------:R-:W-:-:S04]  /*f670*/  SEL R6, R6, RZ, !P0 ;  /* 0x000000ff06067207 */ /* 0x000fc80004000000 */
[----:B------:R-:W-:Y:S02]  /*f680*/  ISETP.NE.U32.AND P2, PT, R6, RZ, PT ;  /* 0x000000ff0600720c */ /* 0x000fe40003f45070 */
[----:B------:R-:W-:-:S04]  /*f690*/  ISETP.GT.AND P1, PT, R3, 0xc, PT ;  /* 0x0000000c0300780c */ /* 0x000fc80003f24270 */
[----:B------:R-:W-:-:S07]  /*f6a0*/  SEL R6, RZ, 0x4, !P1 ;  /* 0x00000004ff067807 */ /* 0x000fce0004800000 */
[----:B------:R1:W-:Y:S01]  /*f6b0*/  LDGSTS.E [R7+0x2000], [R8.64], P2 ;  /* 0x0200000008077fae */ /* 0x0003e20009121844 */
[----:B------:R-:W-:Y:S02]  /*f6c0*/  SEL R6, R6, RZ, !P0 ;  /* 0x000000ff06067207 */ /* 0x000fe40004000000 */
[----:B-1----:R-:W-:Y:S02]  /*f6d0*/  IADD3 R8, P3, R2, R111, RZ ;  /* 0x0000006f02087210 */ /* 0x002fe40007f7e0ff */
[----:B------:R-:W3:Y:S03]  /*f6e0*/  LDL R111, [R1+0x384] ;  /* 0x00038400016f7983 */ /* 0x000ee60000100800 */
[----:B--2---:R-:W-:Y:S01]  /*f6f0*/  IMAD.X R9, R5, 0x1, R109, P3 ;  /* 0x0000000105097824 */ /* 0x004fe200018e066d */
[----:B------:R-:W-:Y:S01]  /*f700*/  ISETP.NE.U32.AND P1, PT, R6, RZ, PT ;  /* 0x000000ff0600720c */ /* 0x000fe20003f25070 */
[----:B------:R-:W2:Y:S04]  /*f710*/  LDL R109, [R1+0x388] ;  /* 0x00038800016d7983 */ /* 0x000ea80000100800 */
[----:B------:R4:W-:Y:S02]  /*f720*/  LDGSTS.E [R7+0x2200], [R8.64], P2 ;  /* 0x0220000008077fae */ /* 0x0009e40009121844 */
[----:B----4-:R-:W-:-:S02]  /*f730*/  IADD3 R8, P2, R2, R108, RZ ;  /* 0x0000006c02087210 */ /* 0x010fc40007f5e0ff */
[----:B------:R-:W4:Y:S03]  /*f740*/  LDL R108, [R1+0x38c] ;  /* 0x00038c00016c7983 */ /* 0x000f260000100800 */
[----:B------:R-:W-:Y:S01]  /*f750*/  IMAD.X R9, R5, 0x1, R97, P2 ;  /* 0x0000000105097824 */ /* 0x000fe200010e0661 */
[----:B------:R-:W-:Y:S01]  /*f760*/  ISETP.GT.AND P2, PT, R3, 0x10, PT ;  /* 0x000000100300780c */ /* 0x000fe20003f44270 */
[----:B------:R-:W4:Y:S04]  /*f770*/  LDL R97, [R1+0x3d4] ;  /* 0x0003d40001617983 */ /* 0x000f280000100800 */
[----:B------:R1:W-:Y:S01]  /*f780*/  LDGSTS.E [R7+0x3000], [R8.64], P1 ;  /* 0x0300000008077fae */ /* 0x0003e20008921844 */
[----:B------:R-:W-:-:S02]  /*f790*/  SEL R6, RZ, 0x4, !P2 ;  /* 0x00000004ff067807 */ /* 0x000fc40005000000 */
[----:B-1----:R-:W-:Y:S02]  /*f7a0*/  IADD3 R8, P3, R2, R88, RZ ;  /* 0x0000005802087210 */ /* 0x002fe40007f7e0ff */
[----:B------:R-:W4:Y:S03]  /*f7b0*/  LDL R88, [R1+0x3c0] ;  /* 0x0003c00001587983 */ /* 0x000f260000100800 */
[----:B------:R-:W-:Y:S02]  /*f7c0*/  IMAD.X R9, R5, 0x1, R84, P3 ;  /* 0x0000000105097824 */ /* 0x000fe400018e0654 */
[----:B------:R-:W4:Y:S01]  /*f7d0*/  LDL R84, [R1+0x3d0] ;  /* 0x0003d00001547983 */ /* 0x000f220000100800 */
[----:B------:R-:W-:-:S03]  /*f7e0*/  SEL R6, R6, RZ, !P0 ;  /* 0x000000ff06067207 */ /* 0x000fc60004000000 */
[----:B------:R1:W-:Y:S01]  /*f7f0*/  LDGSTS.E [R7+0x3200], [R8.64], P1 ;  /* 0x0320000008077fae */ /* 0x0003e20008921844 */
[----:B------:R-:W-:Y:S02]  /*f800*/  ISETP.NE.U32.AND P2, PT, R6, RZ, PT ;  /* 0x000000ff0600720c */ /* 0x000fe40003f45070 */
[C---:B-1----:R-:W-:Y:S02]  /*f810*/  IADD3 R8, P1, R2.reuse, R96, RZ ;  /* 0x0000006002087210 */ /* 0x042fe40007f3e0ff */
[----:B------:R-:W4:Y:S03]  /*f820*/  LDL R96, [R1+0x40c] ;  /* 0x00040c0001607983 */ /* 0x000f260000100800 */
[----:B---3--:R-:W-:Y:S02]  /*f830*/  IMAD.X R9, R5, 0x1, R85, P1 ;  /* 0x0000000105097824 */ /* 0x008fe400008e0655 */
[----:B------:R-:W3:Y:S04]  /*f840*/  LDL R85, [R1+0x3d8] ;  /* 0x0003d80001557983 */ /* 0x000ee80000100800 */
[----:B------:R1:W-:Y:S02]  /*f850*/  LDGSTS.E [R7+0x4000], [R8.64], P2 ;  /* 0x0400000008077fae */ /* 0x0003e40009121844 */
[----:B-1----:R-:W-:-:S02]  /*f860*/  IADD3 R8, P3, R2, R92, RZ ;  /* 0x0000005c02087210 */ /* 0x002fc40007f7e0ff */
[----:B------:R-:W3:Y:S03]  /*f870*/  LDL R92, [R1+0x410] ;  /* 0x00041000015c7983 */ /* 0x000ee60000100800 */
[----:B------:R-:W-:Y:S02]  /*f880*/  IMAD.X R9, R5, 0x1, R89, P3 ;  /* 0x0000000105097824 */ /* 0x000fe400018e0659 */
[----:B------:R-:W3:Y:S04]  /*f890*/  LDL R89, [R1+0x414] ;  /* 0x0004140001597983 */ /* 0x000ee80000100800 */
[----:B------:R1:W-:Y:S02]  /*f8a0*/  LDGSTS.E [R7+0x4200], [R8.64], P2 ;  /* 0x0420000008077fae */ /* 0x0003e40009121844 */
[----:B-1----:R-:W-:-:S02]  /*f8b0*/  IADD3 R8, P2, R2, R76, RZ ;  /* 0x0000004c02087210 */ /* 0x002fc40007f5e0ff */
[----:B------:R-:W3:Y:S01]  /*f8c0*/  LDL R76, [R1+0x418] ;  /* 0x00041800014c7983 */ /* 0x000ee20000100800 */
[----:B------:R-:W-:-:S04]  /*f8d0*/  ISETP.GT.AND P1, PT, R3, 0x14, PT ;  /* 0x000000140300780c */ /* 0x000fc80003f24270 */
[----:B------:R-:W-:-:S04]  /*f8e0*/  SEL R6, RZ, 0x4, !P1 ;  /* 0x00000004ff067807 */ /* 0x000fc80004800000 */
[----:B------:R-:W-:-:S04]  /*f8f0*/  SEL R6, R6, RZ, !P0 ;  /* 0x000000ff06067207 */ /* 0x000fc80004000000 */
[----:B------:R-:W-:Y:S01]  /*f900*/  ISETP.NE.U32.AND P1, PT, R6, RZ, PT ;  /* 0x000000ff0600720c */ /* 0x000fe20003f25070 */
[----:B------:R-:W-:Y:S01]  /*f910*/  IMAD.X R9, R5, 0x1, R111, P2 ;  /* 0x0000000105097824 */ /* 0x000fe200010e066f */
[----:B------:R-:W-:Y:S01]  /*f920*/  ISETP.GT.AND P2, PT, R3, 0x18, PT ;  /* 0x000000180300780c */ /* 0x000fe20003f44270 */
[----:B------:R-:W3:Y:S03]  /*f930*/  LDL R111, [R1+0x250] ;  /* 0x00025000016f7983 */ /* 0x000ee60000100800 */
[----:B------:R-:W-:-:S07]  /*f940*/  SEL R6, RZ, 0x4, !P2 ;  /* 0x00000004ff067807 */ /* 0x000fce0005000000 */
[----:B------:R2:W-:Y:S01]  /*f950*/  LDGSTS.E [R7+0x5000], [R8.64], P1 ;  /* 0x0500000008077fae */ /* 0x0005e20008921844 */
[----:B------:R-:W-:Y:S02]  /*f960*/  SEL R6, R6, RZ, !P0 ;  /* 0x000000ff06067207 */ /* 0x000fe40004000000 */
[----:B--2---:R-:W-:Y:S02]  /*f970*/  IADD3 R8, P3, R2, R109, RZ ;  /* 0x0000006d02087210 */ /* 0x004fe40007f7e0ff */
[----:B------:R-:W2:Y:S01]  /*f980*/  LDL R109, [R1+0x254] ;  /* 0x00025400016d7983 */ /* 0x000ea20000100800 */
[----:B------:R-:W-:Y:S02]  /*f990*/  ISETP.NE.U32.AND P2, PT, R6, RZ, PT ;  /* 0x000000ff0600720c */ /* 0x000fe40003f45070 */
[----:B----4-:R-:W-:-:S05]  /*f9a0*/  IMAD.X R9, R5, 0x1, R108, P3 ;  /* 0x0000000105097824 */ /* 0x010fca00018e066c */
[----:B------:R1:W-:Y:S02]  /*f9b0*/  LDGSTS.E [R7+0x5200], [R8.64], P1 ;  /* 0x0520000008077fae */ /* 0x0003e40008921844 */
[----:B-1----:R-:W-:Y:S02]  /*f9c0*/  IADD3 R8, P1, R2, R88, RZ ;  /* 0x0000005802087210 */ /* 0x002fe40007f3e0ff */
[----:B------:R-:W4:Y:S03]  /*f9d0*/  LDL R88, [R1+0x258] ;  /* 0x0002580001587983 */ /* 0x000f260000100800 */
[----:B------:R-:W-:Y:S01]  /*f9e0*/  IMAD.X R9, R5, 0x1, R84, P1 ;  /* 0x0000000105097824 */ /* 0x000fe200008e0654 */
[----:B------:R-:W-:Y:S01]  /*f9f0*/  ISETP.GT.AND P1, PT, R3, 0x1c, PT ;  /* 0x0000001c0300780c */ /* 0x000fe20003f24270 */
[----:B------:R-:W4:Y:S03]  /*fa00*/  LDL R84, [R1+0x25c] ;  /* 0x00025c0001547983 */ /* 0x000f260000100800 */
[----:B------:R-:W-:Y:S01]  /*fa10*/  SEL R6, RZ, 0x4, !P1 ;  /* 0x00000004ff067807 */ /* 0x000fe20004800000 */
[----:B------:R1:W-:Y:S03]  /*fa20*/  LDGSTS.E [R7+0x6000], [R8.64], P2 ;  /* 0x0600000008077fae */ /* 0x0003e60009121844 */
[----:B------:R-:W-:-:S02]  /*fa30*/  SEL R6, R6, RZ, !P0 ;  /* 0x000000ff06067207 */ /* 0x000fc40004000000 */
[----:B-1----:R-:W-:Y:S02]  /*fa40*/  IADD3 R8, P3, R2, R97, RZ ;  /* 0x0000006102087210 */ /* 0x002fe40007f7e0ff */
[----:B------:R-:W-:Y:S01]  /*fa50*/  ISETP.NE.U32.AND P1, PT, R6, RZ, PT ;  /* 0x000000ff0600720c */ /* 0x000fe20003f25070 */
[----:B------:R-:W4:Y:S02]  /*fa60*/  LDL R97, [R1+0x290] ;  /* 0x0002900001617983 */ /* 0x000f240000100800 */
        /* <DEDUP_REMOVED lines=8> */
[----:B-1----:R-:W-:-:S05]  /*faf0*/  IADD3 R8, P2, R2, R89, RZ ;  /* 0x0000005902087210 */ /* 0x002fca0007f5e0ff */
[----:B------:R-:W-:Y:S02]  /*fb00*/  IMAD.X R9, R5, 0x1, R76, P2 ;  /* 0x0000000105097824 */ /* 0x000fe400010e064c */
[----:B------:R-:W3:Y:S04]  /*fb10*/  LDL R76, [R1+0x298] ;  /* 0x00029800014c7983 */ /* 0x000ee80000100800 */
[----:B------:R-:W1:Y:S04]  /*fb20*/  S2R R89, SR_TID.X ;  /* 0x0000000000597919 */ /* 0x000e680000002100 */
[----:B------:R1:W-:Y:S01]  /*fb30*/  LDGSTS.E [R7+0x7200], [R8.64], P1 ;  /* 0x0720000008077fae */ /* 0x0003e20008921844 */
[----:B------:R-:W-:-:S04]  /*fb40*/  ISETP.GT.AND P1, PT, R3, 0x1, PT ;  /* 0x000000010300780c */ /* 0x000fc80003f24270 */
[----:B------:R-:W-:-:S04]  /*fb50*/  SEL R6, RZ, 0x4, !P1 ;  /* 0x00000004ff067807 */ /* 0x000fc80004800000 */
[----:B------:R-:W-:-:S04]  /*fb60*/  SEL R6, R6, RZ, !P0 ;  /* 0x000000ff06067207 */ /* 0x000fc80004000000 */
[----:B------:R-:W-:Y:S02]  /*fb70*/  ISETP.NE.U32.AND P2, PT, R6, RZ, PT ;  /* 0x000000ff0600720c */ /* 0x000fe40003f45070 */
[----:B-1----:R-:W-:Y:S02]  /*fb80*/  LOP3.LUT R207, R89, 0x7f, RZ, 0xc0, !PT ;  /* 0x0000007f59cf7812 */ /* 0x002fe400078ec0ff */
[----:B------:R-:W3:Y:S03]  /*fb90*/  LDL R89, [R1+0x2d4] ;  /* 0x0002d40001597983 */ /* 0x000ee60000100800 */
[----:B------:R-:W-:Y:S01]  /*fba0*/  IMAD.SHL.U32 R207, R207, 0x4, RZ ;  /* 0x00000004cfcf7824 */ /* 0x000fe200078e00ff */
[----:B------:R-:W-:Y:S02]  /*fbb0*/  IADD3 R8, P1, R2, R111, RZ ;  /* 0x0000006f02087210 */ /* 0x000fe40007f3e0ff */
[----:B------:R-:W3:Y:S02]  /*fbc0*/  LDL R111, [R1+0x2dc] ;  /* 0x0002dc00016f7983 */ /* 0x000ee40000100800 */
[----:B------:R-:W-:Y:S01]  /*fbd0*/  LOP3.LUT R108, R207, 0x20, RZ, 0x3c, !PT ;  /* 0x00000020cf6c7812 */ /* 0x000fe200078e3cff */
[----:B--2---:R-:W-:-:S04]  /*fbe0*/  IMAD.X R9, R5, 0x1, R109, P1 ;  /* 0x0000000105097824 */ /* 0x004fc800008e066d */
[----:B------:R-:W-:Y:S01]  /*fbf0*/  IMAD R6, R110, 0x8000, R108 ;  /* 0x000080006e067824 */ /* 0x000fe200078e026c */
[----:B------:R-:W-:Y:S01]  /*fc00*/  ISETP.GT.AND P1, PT, R3, 0x5, PT ;  /* 0x000000050300780c */ /* 0x000fe20003f24270 */
[----:B------:R-:W2:Y:S04]  /*fc10*/  LDL R109, [R1+0x318] ;  /* 0x00031800016d7983 */ /* 0x000ea80000100800 */
[----:B------:R4:W-:Y:S01]  /*fc20*/  LDGSTS.E [R6+0x400], [R8.64], P2 ;  /* 0x0040000008067fae */ /* 0x0009e20009121844 */
[----:B------:R-:W-:-:S03]  /*fc30*/  SEL R7, RZ, 0x4, !P1 ;  /* 0x00000004ff077807 */ /* 0x000fc60004800000 */
[----:B------:R-:W2:Y:S01]  /*fc40*/  LDL R108, [R1+0x31c] ;  /* 0x00031c00016c7983 */ /* 0x000ea20000100800 */
[----:B------:R-:W-:-:S04]  /*fc50*/  SEL R7, R7, RZ, !P0 ;  /* 0x000000ff07077207 */ /* 0x000fc80004000000 */
[----:B------:R-:W-:Y:S02]  /*fc60*/  ISETP.NE.U32.AND P1, PT, R7, RZ, PT ;  /* 0x000000ff0700720c */ /* 0x000fe40003f25070 */
[C---:B----4-:R-:W-:Y:S02]  /*fc70*/  IADD3 R8, P3, R2.reuse, R88, RZ ;  /* 0x0000005802087210 */ /* 0x050fe40007f7e0ff */
[----:B------:R-:W4:Y:S03]  /*fc80*/  LDL R88, [R1+0x310] ;  /* 0x0003100001587983 */ /* 0x000f260000100800 */
[----:B------:R-:W-:Y:S02]  /*fc90*/  IMAD.X R9, R5, 0x1, R84, P3 ;  /* 0x0000000105097824 */ /* 0x000fe400018e0654 */
[----:B------:R-:W2:Y:S04]  /*fca0*/  LDL R84, [R1+0x314] ;  /* 0x0003140001547983 */ /* 0x000ea80000100800 */
[----:B------:R1:W-:Y:S02]  /*fcb0*/  LDGSTS.E [R6+0x600], [R8.64], P2 ;  /* 0x0060000008067fae */ /* 0x0003e40009121844 */
[----:B-1----:R-:W-:-:S02]  /*fcc0*/  IADD3 R8, P2, R2, R97, RZ ;  /* 0x0000006102087210 */ /* 0x002fc40007f5e0ff */
[----:B------:R-:W2:Y:S03]  /*fcd0*/  LDL R97, [R1+0x358] ;  /* 0x0003580001617983 */ /* 0x000ea60000100800 */
[----:B---3--:R-:W-:Y:S02]  /*fce0*/  IMAD.X R9, R5, 0x1, R85, P2 ;  /* 0x0000000105097824 */ /* 0x008fe400010e0655 */
[----:B------:R-:W3:Y:S04]  /*fcf0*/  LDL R85, [R1+0x350] ;  /* 0x0003500001557983 */ /* 0x000ee80000100800 */
[----:B------:R1:W-:Y:S02]  /*fd00*/  LDGSTS.E [R6+0x1400], [R8.64], P1 ;  /* 0x0140000008067fae */ /* 0x0003e40008921844 */
[----:B-1----:R-:W-:-:S02]  /*fd10*/  IADD3 R8, P3, R2, R76, RZ ;  /* 0x0000004c02087210 */ /* 0x002fc40007f7e0ff */
[----:B------:R-:W3:Y:S01]  /*fd20*/  LDL R76, [R1+0x354] ;  /* 0x00035400014c7983 */ /* 0x000ee20000100800 */
[----:B------:R-:W-:-:S04]  /*fd30*/  ISETP.GT.AND P2, PT, R3, 0x9, PT ;  /* 0x000000090300780c */ /* 0x000fc80003f44270 */
[----:B------:R-:W-:Y:S01]  /*fd40*/  SEL R7, RZ, 0x4, !P2 ;  /* 0x00000004ff077807 */ /* 0x000fe20005000000 */
[----:B------:R-:W-:Y:S02]  /*fd50*/  IMAD.X R9, R5, 0x1, R96, P3 ;  /* 0x0000000105097824 */ /* 0x000fe400018e0660 */
[----:B------:R-:W3:Y:S01]  /*fd60*/  LDL R96, [R1+0x35c] ;  /* 0x00035c0001607983 */ /* 0x000ee20000100800 */
[----:B------:R-:W-:-:S03]  /*fd70*/  SEL R7, R7, RZ, !P0 ;  /* 0x000000ff07077207 */ /* 0x000fc60004000000 */
[----:B------:R1:W-:Y:S01]  /*fd80*/  LDGSTS.E [R6+0x1600], [R8.64], P1 ;  /* 0x0160000008067fae */ /* 0x0003e20008921844 */
[----:B------:R-:W-:Y:S02]  /*fd90*/  ISETP.NE.U32.AND P2, PT, R7, RZ, PT ;  /* 0x000000ff0700720c */ /* 0x000fe40003f45070 */
[----:B-1----:R-:W-:Y:S02]  /*fda0*/  IADD3 R8, P1, R2, R92, RZ ;  /* 0x0000005c02087210 */ /* 0x002fe40007f3e0ff */
[----:B------:R-:W3:Y:S03]  /*fdb0*/  LDL R92, [R1+0x390] ;  /* 0x00039000015c7983 */ /* 0x000ee60000100800 */
[----:B------:R-:W-:Y:S02]  /*fdc0*/  IMAD.X R9, R5, 0x1, R89, P1 ;  /* 0x0000000105097824 */ /* 0x000fe400008e0659 */
[----:B------:R-:W3:Y:S04]  /*fdd0*/  LDL R89, [R1+0x394] ;  /* 0x0003940001597983 */ /* 0x000ee80000100800 */
[----:B------:R1:W-:Y:S01]  /*fde0*/  LDGSTS.E [R6+0x2400], [R8.64], P2 ;  /* 0x0240000008067fae */ /* 0x0003e20009121844 */
[----:B------:R-:W-:-:S02]  /*fdf0*/  ISETP.GT.AND P1, PT, R3, 0xd, PT ;  /* 0x0000000d0300780c */ /* 0x000fc40003f24270 */
[----:B-1----:R-:W-:-:S05]  /*fe00*/  IADD3 R8, P3, R2, R114, RZ ;  /* 0x0000007202087210 */ /* 0x002fca0007f7e0ff */
[----:B------:R-:W-:Y:S01]  /*fe10*/  IMAD.X R9, R5, 0x1, R111, P3 ;  /* 0x0000000105097824 */ /* 0x000fe200018e066f */
[----:B------:R-:W-:-:S04]  /*fe20*/  SEL R7, RZ, 0x4, !P1 ;  /* 0x00000004ff077807 */ /* 0x000fc80004800000 */
[----:B------:R4:W-:Y:S01]  /*fe30*/  LDGSTS.E [R6+0x2600], [R8.64], P2 ;  /* 0x0260000008067fae */ /* 0x0009e20009121844 */
[----:B------:R-:W-:-:S04]  /*fe40*/  SEL R7, R7, RZ, !P0 ;  /* 0x000000ff07077207 */ /* 0x000fc80004000000 */
[----:B------:R-:W-:Y:S02]  /*fe50*/  ISETP.NE.U32.AND P1, PT, R7, RZ, PT ;  /* 0x000000ff0700720c */ /* 0x000fe40003f25070 */
[C---:B----4-:R-:W-:Y:S02]  /*fe60*/  IADD3 R8, P2, R2.reuse, R88, RZ ;  /* 0x0000005802087210 */ /* 0x050fe40007f5e0ff */
[----:B------:R-:W4:Y:S03]  /*fe70*/  LDL R88, [R1+0x39c] ;  /* 0x00039c0001587983 */ /* 0x000f260000100800 */
[----:B--2---:R-:W-:Y:S02]  /*fe80*/  IMAD.X R9, R5, 0x1, R84, P2 ;  /* 0x0000000105097824 */ /* 0x004fe400010e0654 */
[----:B------:R-:W2:Y:S04]  /*fe90*/  LDL R84, [R1+0x398] ;  /* 0x0003980001547983 */ /* 0x000ea80000100800 */
[----:B------:R1:W-:Y:S02]  /*fea0*/  LDGSTS.E [R6+0x3400], [R8.64], P1 ;  /* 0x0340000008067fae */ /* 0x0003e40008921844 */
[----:B-1----:R-:W-:-:S05]  /*feb0*/  IADD3 R8, P3, R2, R109, RZ ;  /* 0x0000006d02087210 */ /* 0x002fca0007f7e0ff */
[----:B------:R-:W-:Y:S01]  /*fec0*/  IMAD.X R9, R5, 0x1, R108, P3 ;  /* 0x0000000105097824 */ /* 0x000fe200018e066c */
[----:B------:R-:W-:Y:S01]  /*fed0*/  ISETP.GT.AND P2, PT, R3, 0x11, PT ;  /* 0x000000110300780c */ /* 0x000fe20003f44270 */
[----:B------:R-:W4:Y:S04]  /*fee0*/  LDL R108, [R1+0x3e4] ;  /* 0x0003e400016c7983 */ /* 0x000f280000100800 */
[----:B------:R3:W-:Y:S02]  /*fef0*/  LDGSTS.E [R6+0x3600], [R8.64], P1 ;  /* 0x0360000008067fae */ /* 0x0007e40008921844 */
[----:B---3--:R-:W-:Y:S02]  /*ff00*/  IADD3 R8, P1, R2, R85, RZ ;  /* 0x0000005502087210 */ /* 0x008fe40007f3e0ff */
[----:B------:R-:W3:Y:S03]  /*ff10*/  LDL R85, [R1+0x3dc] ;  /* 0x0003dc0001557983 */ /* 0x000ee60000100800 */
[----:B------:R-:W-:-:S02]  /*ff20*/  IMAD.X R9, R5, 0x1, R76, P1 ;  /* 0x0000000105097824 */ /* 0x000fc400008e064c */
[----:B------:R-:W3:Y:S01]  /*ff30*/  LDL R76, [R1+0x3e0] ;  /* 0x0003e000014c7983 */ /* 0x000ee20000100800 */
[----:B------:R-:W-:-:S04]  /*ff40*/  SEL R7, RZ, 0x4, !P2 ;  /* 0x00000004ff077807 */ /* 0x000fc80005000000 */
[----:B------:R-:W-:-:S04]  /*ff50*/  SEL R7, R7, RZ, !P0 ;  /* 0x000000ff07077207 */ /* 0x000fc80004000000 */
[----:B------:R-:W-:Y:S02]  /*ff60*/  ISETP.NE.U32.AND P2, PT, R7, RZ, PT ;  /* 0x000000ff0700720c */ /* 0x000fe40003f45070 */
[----:B------:R-:W-:-:S04]  /*ff70*/  ISETP.GT.AND P1, PT, R3, 0x15, PT ;  /* 0x000000150300780c */ /* 0x000fc80003f24270 */
[----:B------:R-:W-:-:S07]  /*ff80*/  SEL R7, RZ, 0x4, !P1 ;  /* 0x00000004ff077807 */ /* 0x000fce0004800000 */
[----:B------:R1:W-:Y:S01]  /*ff90*/  LDGSTS.E [R6+0x4400], [R8.64], P2 ;  /* 0x0440000008067fae */ /* 0x0003e20009121844 */
[----:B------:R-:W-:Y:S02]  /*ffa0*/  SEL R7, R7, RZ, !P0 ;  /* 0x000000ff07077207 */ /* 0x000fe40004000000 */
[C---:B-1----:R-:W-:Y:S02]  /*ffb0*/  IADD3 R8, P3, R2.reuse, R97, RZ ;  /* 0x0000006102087210 */ /* 0x042fe40007f7e0ff */
[----:B------:R-:W3:Y:S03]  /*ffc0*/  LDL R97, [R1+0x3e8] ;  /* 0x0003e80001617983 */ /* 0x000ee60000100800 */
[----:B------:R-:W-:Y:S01]  /*ffd0*/  IMAD.X R9, R5, 0x1, R96, P3 ;  /* 0x0000000105097824 */ /* 0x000fe200018e0660 */
[----:B------:R-:W-:Y:S01]  /*ffe0*/  ISETP.NE.U32.AND P1, PT, R7, RZ, PT ;  /* 0x000000ff0700720c */ /* 0x000fe20003f25070 */
[----:B------:R-:W3:Y:S04]  /*fff0*/  LDL R96, [R1+0x41c] ;  /* 0x00041c0001607983 */ /* 0x000ee80000100800 */
[----:B------:R1:W-:Y:S02]  /*10000*/  LDGSTS.E [R6+0x4600], [R8.64], P2 ;  /* 0x0460000008067fae */ /* 0x0003e40009121844 */
[----:B-1----:R-:W-:-:S02]  /*10010*/  IADD3 R8, P2, R2, R92, RZ ;  /* 0x0000005c02087210 */ /* 0x002fc40007f5e0ff */
[----:B------:R-:W3:Y:S03]  /*10020*/  LDL R92, [R1+0x420] ;  /* 0x00042000015c7983 */ /* 0x000ee60000100800 */
[----:B------:R-:W-:Y:S02]  /*10030*/  IMAD.X R9, R5, 0x1, R89, P2 ;  /* 0x0000000105097824 */ /* 0x000fe400010e0659 */
[----:B------:R-:W3:Y:S04]  /*10040*/  LDL R89, [R1+0x424] ;  /* 0x0004240001597983 */ /* 0x000ee80000100800 */
[----:B------:R2:W-:Y:S02]  /*10050*/  LDGSTS.E [R6+0x5400], [R8.64], P1 ;  /* 0x0540000008067fae */ /* 0x0005e40008921844 */
[----:B--2---:R-:W-:-:S02]  /*10060*/  IADD3 R8, P3, R2, R84, RZ ;  /* 0x0000005402087210 */ /* 0x004fc40007f7e0ff */
[----:B------:R-:W2:Y:S04]  /*10070*/  LDL R84, [R1+0x428] ;  /* 0x0004280001547983 */ /* 0x000ea80000100800 */
[----:B------:R-:W2:Y:S01]  /*10080*/  LDL.LU R116, [R1+0x1a8] ;  /* 0x0001a80001747983 */ /* 0x000ea20000300800 */
[----:B----4-:R-:W-:-:S03]  /*10090*/  IMAD.X R9, R5, 0x1, R88, P3 ;  /* 0x0000000105097824 */ /* 0x010fc600018e0658 */
[----:B------:R-:W4:Y:S04]  /*100a0*/  LDL.LU R117, [R1+0x1ac] ;  /* 0x0001ac0001757983 */ /* 0x000f280000300800 */
[----:B------:R-:W4:Y:S04]  /*100b0*/  LDL.LU R118, [R1+0x1b0] ;  /* 0x0001b00001767983 */ /* 0x000f280000300800 */
[----:B------:R-:W4:Y:S04]  /*100c0*/  LDL.LU R119, [R1+0x1b4] ;  /* 0x0001b40001777983 */ /* 0x000f280000300800 */
[----:B------:R-:W4:Y:S04]  /*100d0*/  LDL R88, [R1+0x260] ;  /* 0x0002600001587983 */ /* 0x000f280000100800 */
[----:B------:R3:W-:Y:S04]  /*100e0*/  LDGSTS.E [R6+0x5600], [R8.64], P1 ;  /* 0x0560000008067fae */ /* 0x0007e80008921844 */
[----:B------:R-:W4:Y:S04]  /*100f0*/  LDL.LU R204, [R1+0x150] ;  /* 0x0001500001cc7983 */ /* 0x000f280000300800 */
[----:B------:R-:W4:Y:S01]  /*10100*/  LDL.LU R205, [R1+0x154] ;  /* 0x0001540001cd7983 */ /* 0x000f220000300800 */
[----:B------:R-:W-:Y:S01]  /*10110*/  ISETP.GT.AND P2, PT, R3, 0x19, PT ;  /* 0x000000190300780c */ /* 0x000fe20003f44270 */
[----:B------:R-:W-:-:S02]  /*10120*/  IMAD.MOV.U32 R206, RZ, RZ, R165 ;  /* 0x000000ffffce7224 */ /* 0x000fc400078e00a5 */
[----:B------:R-:W4:Y:S01]  /*10130*/  LDL R109, [R1+0x26c] ;  /* 0x00026c00016d7983 */ /* 0x000f220000100800 */
[----:B---3--:R-:W-:-:S03]  /*10140*/  IADD3 R8, P1, R2, R85, RZ ;  /* 0x0000005502087210 */ /* 0x008fc60007f3e0ff */
[----:B------:R-:W3:Y:S04]  /*10150*/  LDL R115, [R1+0x328] ;  /* 0x0003280001737983 */ /* 0x000ee80000100800 */
[----:B------:R-:W3:Y:S04]  /*10160*/  LDL R85, [R1+0x264] ;  /* 0x0002640001557983 */ /* 0x000ee80000100800 */
[----:B------:R-:W3:Y:S04]  /*10170*/  LDL R114, [R1+0x32c] ;  /* 0x00032c0001727983 */ /* 0x000ee80000100800 */
[----:B------:R-:W3:Y:S01]  /*10180*/  LDL R111, [R1+0x360] ;  /* 0x00036000016f7983 */ /* 0x000ee20000100800 */
[----:B------:R-:W-:-:S03]  /*10190*/  IMAD.X R9, R5, 0x1, R76, P1 ;  /* 0x0000000105097824 */ /* 0x000fc600008e064c */
        /* <DEDUP_REMOVED lines=9> */
[----:B------:R-:W-:Y:S01]  /*10230*/  ISETP.NE.U32.AND P1, PT, R7, RZ, PT ;  /* 0x000000ff0700720c */ /* 0x000fe20003f25070 */
[----:B------:R-:W1:Y:S02]  /*10240*/  S2R R165, SR_TID.X ;  /* 0x0000000000a57919 */ /* 0x000e640000002100 */
[----:B------:R-:W-:Y:S02]  /*10250*/  IMAD.X R9, R5, 0x1, R97, P3 ;  /* 0x0000000105097824 */ /* 0x000fe400018e0661 */
[----:B------:R-:W3:Y:S04]  /*10260*/  LDL R108, [R1+0x2a0] ;  /* 0x0002a000016c7983 */ /* 0x000ee80000100800 */
[----:B------:R1:W-:Y:S04]  /*10270*/  LDGSTS.E [R6+0x6600], [R8.64], P2 ;  /* 0x0660000008067fae */ /* 0x0003e80009121844 */
[----:B------:R-:W3:Y:S01]  /*10280*/  LDL R97, [R1+0x2a4] ;  /* 0x0002a40001617983 */ /* 0x000ee20000100800 */
[----:B-1----:R-:W-:-:S03]  /*10290*/  IADD3 R8, P2, R2, R96, RZ ;  /* 0x0000006002087210 */ /* 0x002fc60007f5e0ff */
[----:B------:R-:W3:Y:S02]  /*102a0*/  LDL R96, [R1+0x2a8] ;  /* 0x0002a80001607983 */ /* 0x000ee40000100800 */
[----:B------:R-:W-:Y:S01]  /*102b0*/  IMAD.X R9, R5, 0x1, R92, P2 ;  /* 0x0000000105097824 */ /* 0x000fe200010e065c */
[----:B------:R-:W-:Y:S01]  /*102c0*/  LOP3.LUT R165, R165, 0x7f, RZ, 0xc0, !PT ;  /* 0x0000007fa5a57812 */ /* 0x000fe200078ec0ff */
[----:B------:R-:W3:Y:S04]  /*102d0*/  LDL R92, [R1+0x2ac] ;  /* 0x0002ac00015c7983 */ /* 0x000ee80000100800 */
[----:B------:R1:W-:Y:S02]  /*102e0*/  LDGSTS.E [R6+0x7400], [R8.64], P1 ;  /* 0x0740000008067fae */ /* 0x0003e40008921844 */
[----:B-1----:R-:W-:-:S02]  /*102f0*/  IADD3 R8, P2, R2, R89, RZ ;  /* 0x0000005902087210 */ /* 0x002fc40007f5e0ff */
[----:B------:R-:W3:Y:S03]  /*10300*/  LDL R89, [R1+0x2e0] ;  /* 0x0002e00001597983 */ /* 0x000ee60000100800 */
[----:B--2---:R-:W-:-:S05]  /*10310*/  IMAD.X R9, R5, 0x1, R84, P2 ;  /* 0x0000000105097824 */ /* 0x004fca00010e0654 */
[----:B------:R1:W-:Y:S01]  /*10320*/  LDGSTS.E [R6+0x7600], [R8.64], P1 ;  /* 0x0760000008067fae */ /* 0x0003e20008921844 */
[----:B------:R-:W-:Y:S01]  /*10330*/  ISETP.GT.AND P1, PT, R3, 0x2, PT ;  /* 0x000000020300780c */ /* 0x000fe20003f24270 */
[----:B------:R-:W-:-:S03]  /*10340*/  IMAD.SHL.U32 R84, R165, 0x4, RZ ;  /* 0x00000004a5547824 */ /* 0x000fc600078e00ff */
[----:B-1----:R-:W-:-:S04]  /*10350*/  SEL R6, RZ, 0x4, !P1 ;  /* 0x00000004ff067807 */ /* 0x002fc80004800000 */
[----:B------:R-:W-:-:S04]  /*10360*/  SEL R6, R6, RZ, !P0 ;  /* 0x000000ff06067207 */ /* 0x000fc80004000000 */
[----:B------:R-:W-:Y:S02]  /*10370*/  ISETP.NE.U32.AND P2, PT, R6, RZ, PT ;  /* 0x000000ff0600720c */ /* 0x000fe40003f45070 */
[----:B----4-:R-:W-:Y:S02]  /*10380*/  IADD3 R6, P3, R2, R88, RZ ;  /* 0x0000005802067210 */ /* 0x010fe40007f7e0ff */
[----:B------:R-:W-:Y:S01]  /*10390*/  LOP3.LUT R84, R84, 0x40, RZ, 0x3c, !PT ;  /* 0x0000004054547812 */ /* 0x000fe200078e3cff */
[----:B------:R-:W-:Y:S01]  /*103a0*/  HMMA.1688.F32.TF32 R196, R104, R10, R116 ;  /* 0x0000000a68c4723c */ /* 0x000fe20000081074 */
[----:B------:R-:W2:Y:S01]  /*103b0*/  LDL R88, [R1+0x2e4] ;  /* 0x0002e40001587983 */ /* 0x000ea20000100800 */
[----:B------:R-:W-:-:S03]  /*103c0*/  ISETP.GT.AND P1, PT, R3, 0x6, PT ;  /* 0x000000060300780c */ /* 0x000fc60003f24270 */
[----:B------:R-:W4:Y:S02]  /*103d0*/  LDL R10, [R1+0x324] ;  /* 0x00032400010a7983 */ /* 0x000f240000100800 */
[----:B------:R-:W-:Y:S02]  /*103e0*/  IMAD R11, R110, 0x8000, R84 ;  /* 0x000080006e0b7824 */ /* 0x000fe400078e0254 */
[----:B------:R-:W4:Y:S01]  /*103f0*/  LDL R84, [R1+0x2ec] ;  /* 0x0002ec0001547983 */ /* 0x000f220000100800 */
[----:B---3--:R-:W-:-:S03]  /*10400*/  IMAD.X R7, R5, 0x1, R85, P3 ;  /* 0x0000000105077824 */ /* 0x008fc600018e0655 */
[----:B------:R-:W3:Y:S04]  /*10410*/  LDL R85, [R1+0x2e8] ;  /* 0x0002e80001557983 */ /* 0x000ee80000100800 */
[----:B------:R1:W-:Y:S02]  /*10420*/  LDGSTS.E [R11+0x800], [R6.64], P2 ;  /* 0x00800000060b7fae */ /* 0x0003e40009121844 */
[----:B-1----:R-:W-:Y:S02]  /*10430*/  IADD3 R6, P3, R2, R76, RZ ;  /* 0x0000004c02067210 */ /* 0x002fe40007f7e0ff */
[----:B------:R-:W4:Y:S01]  /*10440*/  LDL R76, [R1+0x320] ;  /* 0x00032000014c7983 */ /* 0x000f220000100800 */
[----:B------:R-:W-:-:S04]  /*10450*/  SEL R8, RZ, 0x4, !P1 ;  /* 0x00000004ff087807 */ /* 0x000fc80004800000 */
[----:B------:R-:W-:-:S04]  /*10460*/  SEL R7, R8, RZ, !P0 ;  /* 0x000000ff08077207 */ /* 0x000fc80004000000 */
[----:B------:R-:W-:Y:S01]  /*10470*/  ISETP.NE.U32.AND P1, PT, R7, RZ, PT ;  /* 0x000000ff0700720c */ /* 0x000fe20003f25070 */
[----:B------:R-:W-:Y:S02]  /*10480*/  IMAD.X R7, R5, 0x1, R109, P3 ;  /* 0x0000000105077824 */ /* 0x000fe400018e066d */
[----:B------:R-:W4:Y:S04]  /*10490*/  LDL R109, [R1+0x364] ;  /* 0x00036400016d7983 */ /* 0x000f280000100800 */
[----:B------:R1:W-:Y:S01]  /*104a0*/  LDGSTS.E [R11+0xa00], [R6.64], P2 ;  /* 0x00a00000060b7fae */ /* 0x0003e20009121844 */
[----:B------:R-:W-:-:S04]  /*104b0*/  ISETP.GT.AND P2, PT, R3, 0xa, PT ;  /* 0x0000000a0300780c */ /* 0x000fc80003f44270 */
[----:B-1----:R-:W-:-:S04]  /*104c0*/  SEL R7, RZ, 0x4, !P2 ;  /* 0x00000004ff077807 */ /* 0x002fc80005000000 */
[----:B------:R-:W-:Y:S02]  /*104d0*/  SEL R7, R7, RZ, !P0 ;  /* 0x000000ff07077207 */ /* 0x000fe40004000000 */
[C---:B------:R-:W-:Y:S02]  /*104e0*/  IADD3 R8, P3, R2.reuse, R108, RZ ;  /* 0x0000006c02087210 */ /* 0x040fe40007f7e0ff */
[----:B------:R-:W4:Y:S01]  /*104f0*/  LDL R108, [R1+0x368] ;  /* 0x00036800016c7983 */ /* 0x000f220000100800 */
[----:B------:R-:W-:Y:S02]  /*10500*/  ISETP.NE.U32.AND P2, PT, R7, RZ, PT ;  /* 0x000000ff0700720c */ /* 0x000fe40003f45070 */
[----:B------:R-:W-:Y:S02]  /*10510*/  IMAD.X R9, R5, 0x1, R97, P3 ;  /* 0x0000000105097824 */ /* 0x000fe400018e0661 */
[----:B------:R-:W4:Y:S04]  /*10520*/  LDL R97, [R1+0x36c] ;  /* 0x00036c0001617983 */ /* 0x000f280000100800 */
[----:B------:R1:W-:Y:S01]  /*10530*/  LDGSTS.E [R11+0x1800], [R8.64], P1 ;  /* 0x01800000080b7fae */ /* 0x0003e20008921844 */
[----:B------:R-:W-:-:S03]  /*10540*/  IADD3 R6, P3, R2, R96, RZ ;  /* 0x0000006002067210 */ /* 0x000fc60007f7e0ff */
[----:B------:R-:W4:Y:S02]  /*10550*/  LDL R96, [R1+0x3a0] ;  /* 0x0003a00001607983 */ /* 0x000f240000100800 */
[----:B------:R-:W-:Y:S02]  /*10560*/  IMAD.X R7, R5, 0x1, R92, P3 ;  /* 0x0000000105077824 */ /* 0x000fe400018e065c */
[----:B------:R-:W4:Y:S04]  /*10570*/  LDL R92, [R1+0x3a4] ;  /* 0x0003a400015c7983 */ /* 0x000f280000100800 */
[----:B------:R1:W-:Y:S01]  /*10580*/  LDGSTS.E [R11+0x1a00], [R6.64], P1 ;  /* 0x01a00000060b7fae */ /* 0x0003e20008921844 */
[----:B------:R-:W-:Y:S02]  /*10590*/  ISETP.GT.AND P1, PT, R3, 0xe, PT ;  /* 0x0000000e0300780c */ /* 0x000fe40003f24270 */
[----:B-1----:R-:W-:-:S02]  /*105a0*/  IADD3 R8, P3, R2, R89, RZ ;  /* 0x0000005902087210 */ /* 0x002fc40007f7e0ff */
[----:B------:R-:W-:Y:S01]  /*105b0*/  SEL R7, RZ, 0x4, !P1 ;  /* 0x00000004ff077807 */ /* 0x000fe20004800000 */
[----:B------:R-:W4:Y:S03]  /*105c0*/  LDL R89, [R1+0x3a8] ;  /* 0x0003a80001597983 */ /* 0x000f260000100800 */
[----:B------:R-:W-:-:S04]  /*105d0*/  SEL R7, R7, RZ, !P0 ;  /* 0x000000ff07077207 */ /* 0x000fc80004000000 */
[----:B------:R-:W-:Y:S01]  /*105e0*/  ISETP.NE.U32.AND P1, PT, R7, RZ, PT ;  /* 0x000000ff0700720c */ /* 0x000fe20003f25070 */
[----:B--2---:R-:W-:Y:S02]  /*105f0*/  IMAD.X R9, R5, 0x1, R88, P3 ;  /* 0x0000000105097824 */ /* 0x004fe400018e0658 */
[----:B------:R-:W2:Y:S04]  /*10600*/  LDL R88, [R1+0x3ac] ;  /* 0x0003ac0001587983 */ /* 0x000ea80000100800 */
[----:B------:R1:W-:Y:S01]  /*10610*/  LDGSTS.E [R11+0x2800], [R8.64], P2 ;  /* 0x02800000080b7fae */ /* 0x0003e20009121844 */
[----:B---3--:R-:W-:-:S03]  /*10620*/  IADD3 R6, P3, R2, R85, RZ ;  /* 0x0000005502067210 */ /* 0x008fc60007f7e0ff */
[----:B------:R-:W3:Y:S02]  /*10630*/  LDL R85, [R1+0x3ec] ;  /* 0x0003ec0001557983 */ /* 0x000ee40000100800 */
[----:B----4-:R-:W-:Y:S02]  /*10640*/  IMAD.X R7, R5, 0x1, R84, P3 ;  /* 0x0000000105077824 */ /* 0x010fe400018e0654 */
[----:B------:R-:W4:Y:S04]  /*10650*/  LDL R84, [R1+0x3f0] ;  /* 0x0003f00001547983 */ /* 0x000f280000100800 */
[----:B------:R1:W-:Y:S02]  /*10660*/  LDGSTS.E [R11+0x2a00], [R6.64], P2 ;  /* 0x02a00000060b7fae */ /* 0x0003e40009121844 */
[----:B-1----:R-:W-:-:S02]  /*10670*/  IADD3 R8, P3, R2, R76, RZ ;  /* 0x0000004c02087210 */ /* 0x002fc40007f7e0ff */
[----:B------:R-:W4:Y:S01]  /*10680*/  LDL R76, [R1+0x3f4] ;  /* 0x0003f400014c7983 */ /* 0x000f220000100800 */
[----:B------:R-:W-:-:S04]  /*10690*/  ISETP.GT.AND P2, PT, R3, 0x12, PT ;  /* 0x000000120300780c */ /* 0x000fc80003f44270 */
[----:B------:R-:W-:Y:S01]  /*106a0*/  SEL R7, RZ, 0x4, !P2 ;  /* 0x00000004ff077807 */ /* 0x000fe20005000000 */
[----:B------:R-:W-:Y:S01]  /*106b0*/  IMAD.X R9, R5, 0x1, R10, P3 ;  /* 0x0000000105097824 */ /* 0x000fe200018e060a */
[----:B------:R-:W-:Y:S01]  /*106c0*/  IADD3 R6, P3, R2, R115, RZ ;  /* 0x0000007302067210 */ /* 0x000fe20007f7e0ff */
[----:B------:R-:W4:Y:S01]  /*106d0*/  LDL R10, [R1+0x3f8] ;  /* 0x0003f800010a7983 */ /* 0x000f220000100800 */
[----:B------:R-:W-:-:S03]  /*106e0*/  SEL R7, R7, RZ, !P0 ;  /* 0x000000ff07077207 */ /* 0x000fc60004000000 */
[----:B------:R1:W-:Y:S01]  /*106f0*/  LDGSTS.E [R11+0x3800], [R8.64], P1 ;  /* 0x03800000080b7fae */ /* 0x0003e20008921844 */
[----:B------:R-:W-:Y:S01]  /*10700*/  ISETP.NE.U32.AND P2, PT, R7, RZ, PT ;  /* 0x000000ff0700720c */ /* 0x000fe20003f45070 */
[----:B------:R-:W-:-:S05]  /*10710*/  IMAD.X R7, R5, 0x1, R114, P3 ;  /* 0x0000000105077824 */ /* 0x000fca00018e0672 */
[----:B------:R1:W-:Y:S01]  /*10720*/  LDGSTS.E [R11+0x3a00], [R6.64], P1 ;  /* 0x03a00000060b7fae */ /* 0x0003e20008921844 */
[----:B------:R-:W-:Y:S02]  /*10730*/  ISETP.GT.AND P1, PT, R3, 0x16, PT ;  /* 0x000000160300780c */ /* 0x000fe40003f24270 */
[----:B-1----:R-:W-:Y:S02]  /*10740*/  IADD3 R8, P3, R2, R111, RZ ;  /* 0x0000006f02087210 */ /* 0x002fe40007f7e0ff */
[----:B------:R-:W-:-:S03]  /*10750*/  SEL R7, RZ, 0x4, !P1 ;  /* 0x00000004ff077807 */ /* 0x000fc60004800000 */
[----:B------:R-:W-:Y:S01]  /*10760*/  IMAD.X R9, R5, 0x1, R109, P3 ;  /* 0x0000000105097824 */ /* 0x000fe200018e066d */
[----:B------:R-:W-:-:S04]  /*10770*/  SEL R7, R7, RZ, !P0 ;  /* 0x000000ff07077207 */ /* 0x000fc80004000000 */
[----:B------:R1:W-:Y:S01]  /*10780*/  LDGSTS.E [R11+0x4800], [R8.64], P2 ;  /* 0x04800000080b7fae */ /* 0x0003e20009121844 */
[----:B------:R-:W-:Y:S02]  /*10790*/  IADD3 R6, P3, R2, R108, RZ ;  /* 0x0000006c02067210 */ /* 0x000fe40007f7e0ff */
[----:B------:R-:W-:-:S03]  /*107a0*/  ISETP.NE.U32.AND P1, PT, R7, RZ, PT ;  /* 0x000000ff0700720c */ /* 0x000fc60003f25070 */
[----:B------:R-:W-:Y:S02]  /*107b0*/  IMAD.X R7, R5, 0x1, R97, P3 ;  /* 0x0000000105077824 */ /* 0x000fe400018e0661 */
[----:B------:R-:W-:-:S03]  /*107c0*/  IMAD.MOV.U32 R207, RZ, RZ, R164 ;  /* 0x000000ffffcf7224 */ /* 0x000fc600078e00a4 */
[----:B------:R1:W-:Y:S02]  /*107d0*/  LDGSTS.E [R11+0x4a00], [R6.64], P2 ;  /* 0x04a00000060b7fae */ /* 0x0003e40009121844 */
[----:B-1----:R-:W-:-:S05]  /*107e0*/  IADD3 R8, P3, R2, R96, RZ ;  /* 0x0000006002087210 */ /* 0x002fca0007f7e0ff */
[----:B------:R-:W-:Y:S01]  /*107f0*/  IMAD.X R9, R5, 0x1, R92, P3 ;  /* 0x0000000105097824 */ /* 0x000fe200018e065c */
[----:B------:R-:W-:-:S04]  /*10800*/  ISETP.GT.AND P2, PT, R3, 0x1a, PT ;  /* 0x0000001a0300780c */ /* 0x000fc80003f44270 */
[----:B------:R1:W-:Y:S01]  /*10810*/  LDGSTS.E [R11+0x5800], [R8.64], P1 ;  /* 0x05800000080b7fae */ /* 0x0003e20008921844 */
[----:B------:R-:W-:Y:S01]  /*10820*/  SEL R6, RZ, 0x4, !P2 ;  /* 0x00000004ff067807 */ /* 0x000fe20005000000 */
[----:B------:R-:W-:Y:S02]  /*10830*/  HMMA.1688.F32.TF32 R164, R104, R166, R204 ;  /* 0x000000a668a4723c */ /* 0x000fe400000810cc */
[----:B------:R-:W4:Y:S01]  /*10840*/  LDL.LU R204, [R1+0x1b8] ;  /* 0x0001b80001cc7983 */ /* 0x000f220000300800 */
[----:B------:R-:W-:-:S03]  /*10850*/  SEL R6, R6, RZ, !P0 ;  /* 0x000000ff06067207 */ /* 0x000fc60004000000 */
[----:B------:R-:W4:Y:S01]  /*10860*/  LDL.LU R205, [R1+0x1bc] ;  /* 0x0001bc0001cd7983 */ /* 0x000f220000300800 */
[----:B-1----:R-:W-:-:S03]  /*10870*/  IADD3 R8, P3, R2, R89, RZ ;  /* 0x0000005902087210 */ /* 0x002fc60007f7e0ff */
[----:B------:R-:W4:Y:S01]  /*10880*/  LDL.LU R206, [R1+0x1c0] ;  /* 0x0001c00001ce7983 */ /* 0x000f220000300800 */
[----:B------:R-:W-:-:S03]  /*10890*/  ISETP.NE.U32.AND P2, PT, R6, RZ, PT ;  /* 0x000000ff0600720c */ /* 0x000fc60003f45070 */
[----:B------:R-:W4:Y:S01]  /*108a0*/  LDL.LU R207, [R1+0x1c4] ;  /* 0x0001c40001cf7983 */ /* 0x000f220000300800 */
[----:B--2---:R-:W-:-:S05]  /*108b0*/  IMAD.X R9, R5, 0x1, R88, P3 ;  /* 0x0000000105097824 */ /* 0x004fca00018e0658 */
[----:B------:R1:W-:Y:S01]  /*108c0*/  LDGSTS.E [R11+0x5a00], [R8.64], P1 ;  /* 0x05a00000080b7fae */ /* 0x0003e20008921844 */
[----:B---3--:R-:W-:-:S03]  /*108d0*/  IADD3 R6, P3, R2, R85, RZ ;  /* 0x0000005502067210 */ /* 0x008fc60007f7e0ff */
[----:B------:R-:W2:Y:S02]  /*108e0*/  LDL R85, [R1+0x434] ;  /* 0x0004340001557983 */ /* 0x000ea40000100800 */
[C---:B----4-:R-:W-:Y:S02]  /*108f0*/  IMAD.X R7, R5.reuse, 0x1, R84, P3 ;  /* 0x0000000105077824 */ /* 0x050fe400018e0654 */
[----:B------:R-:W3:Y:S01]  /*10900*/  LDL R84, [R1+0x430] ;  /* 0x0004300001547983 */ /* 0x000ee20000100800 */
[----:B-1----:R-:W-:Y:S01]  /*10910*/  IADD3 R8, P1, R2, R76, RZ ;  /* 0x0000004c02087210 */ /* 0x002fe20007f3e0ff */
[----:B------:R-:W-:Y:S02]  /*10920*/  IMAD.MOV.U32 R118, RZ, RZ, R81 ;  /* 0x000000ffff767224 */ /* 0x000fe400078e0051 */
[----:B------:R-:W4:Y:S04]  /*10930*/  LDL R76, [R1+0x42c] ;  /* 0x00042c00014c7983 */ /* 0x000f280000100800 */
[----:B------:R-:W3:Y:S04]  /*10940*/  LDL.LU R116, [R1+0x190] ;  /* 0x0001900001747983 */ /* 0x000ee80000300800 */
[----:B------:R-:W3:Y:S04]  /*10950*/  LDL.LU R117, [R1+0x194] ;  /* 0x0001940001757983 */ /* 0x000ee80000300800 */
[----:B------:R-:W3:Y:S01]  /*10960*/  LDL R92, [R1+0x438] ;  /* 0x00043800015c7983 */ /* 0x000ee20000100800 */
[----:B------:R-:W-:-:S03]  /*10970*/  IMAD.X R9, R5, 0x1, R10, P1 ;  /* 0x0000000105097824 */ /* 0x000fc600008e060a */
[----:B------:R-:W3:Y:S04]  /*10980*/  LDL R10, [R1+0x270] ;  /* 0x00027000010a7983 */ /* 0x000ee80000100800 */
[----:B------:R-:W3:Y:S01]  /*10990*/  LDL R89, [R1+0x278] ;  /* 0x0002780001597983 */ /* 0x000ee20000100800 */
[----:B------:R-:W-:-:S03]  /*109a0*/  ISETP.GT.AND P1, PT, R3, 0x3, PT ;  /* 0x000000030300780c */ /* 0x000fc60003f24270 */
[----:B------:R-:W3:Y:S04]  /*109b0*/  LDL R81, [R1+0x274] ;  /* 0x0002740001517983 */ /* 0x000ee80000100800 */
[----:B------:R-:W3:Y:S01]  /*109c0*/  LDL R88, [R1+0x27c] ;  /* 0x00027c0001587983 */ /* 0x000ee20000100800 */
[----:B------:R-:W-:-:S03]  /*109d0*/  ISETP.GT.AND P3, PT, R3, 0x1e, PT ;  /* 0x0000001e0300780c */ /* 0x000fc60003f64270 */
[----:B------:R1:W-:Y:S04]  /*109e0*/  LDGSTS.E [R11+0x6800], [R6.64], P2 ;  /* 0x06800000060b7fae */ /* 0x0003e80009121844 */
[----:B------:R1:W-:Y:S04]  /*109f0*/  LDGSTS.E [R11+0x6a00], [R8.64], P2 ;  /* 0x06a00000080b7fae */ /* 0x0003e80009121844 */
[----:B------:R-:W3:Y:S01]  /*10a00*/  LDL R108, [R1+0x2b0] ;  /* 0x0002b000016c7983 */ /* 0x000ee20000100800 */
[----:B-1----:R-:W-:-:S03]  /*10a10*/  SEL R6, RZ, 0x4, !P1 ;  /* 0x00000004ff067807 */ /* 0x002fc60004800000 */
[----:B------:R-:W3:Y:S01]  /*10a20*/  LDL R97, [R1+0x2b8] ;  /* 0x0002b80001617983 */ /* 0x000ee20000100800 */
[----:B------:R-:W-:Y:S02]  /*10a30*/  SEL R7, RZ, 0x4, !P3 ;  /* 0x00000004ff077807 */ /* 0x000fe40005800000 */
[----:B------:R-:W-:Y:S02]  /*10a40*/  SEL R6, R6, RZ, !P0 ;  /* 0x000000ff06067207 */ /* 0x000fe40004000000 */
[----:B------:R-:W-:Y:S02]  /*10a50*/  ISETP.GT.AND P3, PT, R3, 0xb, PT ;  /* 0x0000000b0300780c */ /* 0x000fe40003f64270 */
[----:B------:R-:W-:Y:S02]  /*10a60*/  SEL R7, R7, RZ, !P0 ;  /* 0x000000ff07077207 */ /* 0x000fe40004000000 */
[----:B------:R-:W-:Y:S02]  /*10a70*/  ISETP.GT.AND P1, PT, R3, 0x7, PT ;  /* 0x000000070300780c */ /* 0x000fe40003f24270 */
[----:B------:R-:W-:-:S02]  /*10a80*/  ISETP.NE.U32.AND P2, PT, R6, RZ, PT ;  /* 0x000000ff0600720c */ /* 0x000fc40003f45070 */
[----:B------:R-:W-:Y:S02]  /*10a90*/  SEL R6, RZ, 0x4, !P3 ;  /* 0x00000004ff067807 */ /* 0x000fe40005800000 */
[----:B------:R-:W-:Y:S02]  /*10aa0*/  ISETP.NE.U32.AND P6, PT, R7, RZ, PT ;  /* 0x000000ff0700720c */ /* 0x000fe40003fc5070 */
[----:B------:R-:W-:Y:S02]  /*10ab0*/  SEL R7, RZ, 0x4, !P1 ;  /* 0x00000004ff077807 */ /* 0x000fe40004800000 */
[----:B------:R-:W-:Y:S02]  /*10ac0*/  ISETP.GT.AND P1, PT, R3, 0xf, PT ;  /* 0x0000000f0300780c */ /* 0x000fe40003f24270 */
[----:B------:R-:W-:Y:S02]  /*10ad0*/  SEL R6, R6, RZ, !P0 ;  /* 0x000000ff06067207 */ /* 0x000fe40004000000 */
[----:B------:R-:W-:-:S02]  /*10ae0*/  SEL R9, RZ, 0x4, !P1 ;  /* 0x00000004ff097807 */ /* 0x000fc40004800000 */
[----:B------:R-:W-:Y:S02]  /*10af0*/  ISETP.NE.U32.AND P4, PT, R6, RZ, PT ;  /* 0x000000ff0600720c */ /* 0x000fe40003f85070 */
[----:B------:R-:W-:Y:S01]  /*10b00*/  SEL R7, R7, RZ, !P0 ;  /* 0x000000ff07077207 */ /* 0x000fe20004000000 */
[----:B------:R-:W-:Y:S01]  /*10b10*/  IMAD.MOV.U32 R119, RZ, RZ, R77 ;  /* 0x000000ffff777224 */ /* 0x000fe200078e004d */
[----:B------:R-:W-:Y:S02]  /*10b20*/  SEL R9, R9, RZ, !P0 ;  /* 0x000000ff09097207 */ /* 0x000fe40004000000 */
[----:B------:R-:W-:Y:S02]  /*10b30*/  ISETP.NE.U32.AND P3, PT, R7, RZ, PT ;  /* 0x000000ff0700720c */ /* 0x000fe40003f65070 */
[C---:B--2---:R-:W-:Y:S02]  /*10b40*/  IADD3 R8, P5, R2.reuse, R85, RZ ;  /* 0x0000005502087210 */ /* 0x044fe40007fbe0ff */
[----:B------:R-:W2:Y:S01]  /*10b50*/  LDL R85, [R1+0x2b4] ;  /* 0x0002b40001557983 */ /* 0x000ea20000100800 */
[----:B----4-:R-:W-:-:S02]  /*10b60*/  IADD3 R6, P1, R2, R76, RZ ;  /* 0x0000004c02067210 */ /* 0x010fc40007f3e0ff */
[----:B------:R-:W-:Y:S03]  /*10b70*/  HMMA.1688.F32.TF32 R76, R104, R78, R204 ;  /* 0x0000004e684c723c */ /* 0x000fe600000810cc */
[----:B---3--:R-:W-:Y:S02]  /*10b80*/  IMAD.X R7, R5, 0x1, R84, P1 ;  /* 0x0000000105077824 */ /* 0x008fe400008e0654 */
[----:B------:R-:W3:Y:S01]  /*10b90*/  LDL R84, [R1+0x2bc] ;  /* 0x0002bc0001547983 */ /* 0x000ee20000100800 */
[----:B------:R-:W-:-:S03]  /*10ba0*/  ISETP.NE.U32.AND P1, PT, R9, RZ, PT ;  /* 0x000000ff0900720c */ /* 0x000fc60003f25070 */
[----:B------:R-:W4:Y:S01]  /*10bb0*/  LDL.LU R205, [R1+0xd8] ;  /* 0x0000d80001cd7983 */ /* 0x000f220000300800 */
[----:B------:R-:W-:-:S03]  /*10bc0*/  IMAD.X R9, R5, 0x1, R92, P5 ;  /* 0x0000000105097824 */ /* 0x000fc600028e065c */
[----:B------:R-:W4:Y:S04]  /*10bd0*/  LDL.LU R206, [R1+0xe0] ;  /* 0x0000e00001ce7983 */ /* 0x000f280000300800 */
[----:B------:R-:W4:Y:S04]  /*10be0*/  LDL.LU R207, [R1+0xe4] ;  /* 0x0000e40001cf7983 */ /* 0x000f280000300800 */
[----:B------:R-:W4:Y:S01]  /*10bf0*/  LDL R92, [R1+0x2f0] ;  /* 0x0002f000015c7983 */ /* 0x000f220000100800 */
[----:B------:R-:W-:-:S03]  /*10c00*/  IMAD.MOV.U32 R204, RZ, RZ, R80 ;  /* 0x000000ffffcc7224 */ /* 0x000fc600078e0050 */
[----:B------:R-:W1:Y:S01]  /*10c10*/  S2R R80, SR_TID.X ;  /* 0x0000000000507919 */ /* 0x000e620000002100 */
[----:B------:R-:W-:-:S03]  /*10c20*/  IADD3 R10, P5, R2, R10, RZ ;  /* 0x0000000a020a7210 */ /* 0x000fc60007fbe0ff */
[----:B------:R1:W-:Y:S04]  /*10c30*/  LDGSTS.E [R11+0x7800], [R6.64], P6 ;  /* 0x07800000060b7fae */ /* 0x0003e8000b121844 */
[----:B------:R1:W-:Y:S02]  /*10c40*/  LDGSTS.E [R11+0x7a00], [R8.64], P6 ;  /* 0x07a00000080b7fae */ /* 0x0003e4000b121844 */
[----:B-1----:R-:W-:-:S05]  /*10c50*/  LOP3.LUT R80, R80, 0x7f, RZ, 0xc0, !PT ;  /* 0x0000007f50507812 */ /* 0x002fca00078ec0ff */
[----:B------:R-:W-:Y:S01]  /*10c60*/  IMAD.SHL.U32 R80, R80, 0x4, RZ ;  /* 0x0000000450507824 */ /* 0x000fe200078e00ff */
[----:B------:R-:W-:Y:S01]  /*10c70*/  IADD3 R8, P6, R2, R89, RZ ;  /* 0x0000005902087210 */ /* 0x000fe20007fde0ff */
[C---:B------:R-:W-:Y:S01]  /*10c80*/  IMAD.X R11, R5.reuse, 0x1, R81, P5 ;  /* 0x00000001050b7824 */ /* 0x040fe200028e0651 */
[----:B------:R-:W4:Y:S02]  /*10c90*/  LDL R89, [R1+0x2f8] ;  /* 0x0002f80001597983 */ /* 0x000f240000100800 */
[----:B------:R-:W-:Y:S01]  /*10ca0*/  LOP3.LUT R80, R80, 0x60, RZ, 0x3c, !PT ;  /* 0x0000006050507812 */ /* 0x000fe200078e3cff */
[----:B------:R-:W-:Y:S02]  /*10cb0*/  IMAD.X R9, R5, 0x1, R88, P6 ;  /* 0x0000000105097824 */ /* 0x000fe400030e0658 */
[----:B------:R-:W4:Y:S02]  /*10cc0*/  LDL R88, [R1+0x2f4] ;  /* 0x0002f40001587983 */ /* 0x000f240000100800 */
[----:B------:R-:W-:-:S02]  /*10cd0*/  IMAD R6, R110, 0x8000, R80 ;  /* 0x000080006e067824 */ /* 0x000fc400078e0250 */
[----:B------:R-:W-:Y:S01]  /*10ce0*/  HMMA.1688.F32.TF32 R80, R104, R82, R116 ;  /* 0x000000526850723c */ /* 0x000fe20000081074 */
[----:B------:R-:W4:Y:S04]  /*10cf0*/  LDL.LU R116, [R1+0x80] ;  /* 0x0000800001747983 */ /* 0x000f280000300800 */
[----:B------:R-:W4:Y:S04]  /*10d00*/  LDL.LU R117, [R1+0x84] ;  /* 0x0000840001757983 */ /* 0x000f280000300800 */
[----:B------:R-:W4:Y:S04]  /*10d10*/  LDL.LU R118, [R1+0x88] ;  /* 0x0000880001767983 */ /* 0x000f280000300800 */
[----:B------:R-:W4:Y:S04]  /*10d20*/  LDL.LU R119, [R1+0x8c] ;  /* 0x00008c0001777983 */ /* 0x000f280000300800 */
[----:B------:R-:W4:Y:S04]  /*10d30*/  LDL R96, [R1+0x2fc] ;  /* 0x0002fc0001607983 */ /* 0x000f280000100800 */
[----:B------:R-:W4:Y:S01]  /*10d40*/  LDL R111, [R1+0x330] ;  /* 0x00033000016f7983 */ /* 0x000f220000100800 */
[----:B------:R-:W-:-:S03]  /*10d50*/  ISETP.GT.AND P5, PT, R3, 0x13, PT ;  /* 0x000000130300780c */ /* 0x000fc60003fa4270 */
[----:B------:R1:W-:Y:S01]  /*10d60*/  LDGSTS.E [R6+0xc00], [R10.64], P2 ;  /* 0x00c000000a067fae */ /* 0x0003e20009121844 */
[----:B------:R-:W-:-:S03]  /*10d70*/  SEL R7, RZ, 0x4, !P5 ;  /* 0x00000004ff077807 */ /* 0x000fc60006800000 */
[----:B------:R1:W-:Y:S04]  /*10d80*/  LDGSTS.E [R6+0xe00], [R8.64], P2 ;  /* 0x00e0000008067fae */ /* 0x0003e80009121844 */
[----:B------:R-:W4:Y:S01]  /*10d90*/  LDL R109, [R1+0x338] ;  /* 0x00033800016d7983 */ /* 0x000f220000100800 */
[----:B-1----:R-:W-:-:S03]  /*10da0*/  IADD3 R10, P6, R2, R108, RZ ;  /* 0x0000006c020a7210 */ /* 0x002fc60007fde0ff */
[----:B------:R-:W4:Y:S01]  /*10db0*/  LDL R108, [R1+0x334] ;  /* 0x00033400016c7983 */ /* 0x000f220000100800 */
[----:B------:R-:W-:Y:S01]  /*10dc0*/  IADD3 R8, P5, R2, R97, RZ ;  /* 0x0000006102087210 */ /* 0x000fe20007fbe0ff */
[----:B--2---:R-:W-:-:S05]  /*10dd0*/  IMAD.X R11, R5, 0x1, R85, P6 ;  /* 0x00000001050b7824 */ /* 0x004fca00030e0655 */
[----:B------:R1:W-:Y:S01]  /*10de0*/  LDGSTS.E [R6+0x1c00], [R10.64], P3 ;  /* 0x01c000000a067fae */ /* 0x0003e20009921844 */
[----:B---3--:R-:W-:-:S05]  /*10df0*/  IMAD.X R9, R5, 0x1, R84, P5 ;  /* 0x0000000105097824 */ /* 0x008fca00028e0654 */
[----:B------:R2:W-:Y:S01]  /*10e00*/  LDGSTS.E [R6+0x1e00], [R8.64], P3 ;  /* 0x01e0000008067fae */ /* 0x0005e20009921844 */
[----:B----4-:R-:W-:Y:S01]  /*10e10*/  HMMA.1688.F32.TF32 R84, R104, R86, R204 ;  /* 0x000000566854723c */ /* 0x010fe200000810cc */
[----:B-1----:R-:W-:Y:S02]  /*10e20*/  IADD3 R10, P3, R2, R92, RZ ;  /* 0x0000005c020a7210 */ /* 0x002fe40007f7e0ff */
[----:B------:R-:W3:Y:S04]  /*10e30*/  LDL R92, [R1+0x33c] ;  /* 0x00033c00015c7983 */ /* 0x000ee80000100800 */
[----:B------:R-:W-:Y:S01]  /*10e40*/  IMAD.MOV.U32 R206, RZ, RZ, R4 ;  /* 0x000000ffffce7224 */ /* 0x000fe200078e0004 */
[----:B------:R-:W4:Y:S01]  /*10e50*/  LDL.LU R204, [R1+0x60] ;  /* 0x0000600001cc7983 */ /* 0x000f220000300800 */
[----:B------:R-:W-:-:S03]  /*10e60*/  IMAD.MOV.U32 R207, RZ, RZ, R0 ;  /* 0x000000ffffcf7224 */ /* 0x000fc600078e0000 */
[----:B------:R-:W4:Y:S04]  /*10e70*/  LDL.LU R205, [R1+0x64] ;  /* 0x0000640001cd7983 */ /* 0x000f280000300800 */
[----:B------:R-:W4:Y:S04]  /*10e80*/  LDL.LU R4, [R1+0x584] ;  /* 0x0005840001047983 */ /* 0x000f280000300800 */
[----:B------:R-:W4:Y:S04]  /*10e90*/  LDL.LU R0, [R1+0x580] ;  /* 0x0005800001007983 */ /* 0x000f280000300800 */
[----:B------:R-:W4:Y:S01]  /*10ea0*/  LDL R115, [R1+0x370] ;  /* 0x0003700001737983 */ /* 0x000f220000100800 */
[----:B------:R-:W-:-:S02]  /*10eb0*/  SEL R7, R7, RZ, !P0 ;  /* 0x000000ff07077207 */ /* 0x000fc40004000000 */
[----:B------:R-:W-:Y:S01]  /*10ec0*/  ISETP.GT.AND P6, PT, R3, 0x17, PT ;  /* 0x000000170300780c */ /* 0x000fe20003fc4270 */
[----:B------:R-:W4:Y:S01]  /*10ed0*/  LDL R97, [R1+0x378] ;  /* 0x0003780001617983 */ /* 0x000f220000100800 */
[----:B------:R-:W-:Y:S02]  /*10ee0*/  ISETP.NE.U32.AND P2, PT, R7, RZ, PT ;  /* 0x000000ff0700720c */ /* 0x000fe40003f45070 */
[----:B------:R-:W-:Y:S01]  /*10ef0*/  SEL R7, RZ, 0x4, !P6 ;  /* 0x00000004ff077807 */ /* 0x000fe20007000000 */
[----:B------:R-:W4:Y:S01]  /*10f00*/  LDL R114, [R1+0x37c] ;  /* 0x00037c0001727983 */ /* 0x000f220000100800 */
[----:B------:R-:W-:-:S03]  /*10f10*/  ISETP.GT.AND P5, PT, R3, 0x1b, PT ;  /* 0x0000001b0300780c */ /* 0x000fc60003fa4270 */
[----:B------:R-:W4:Y:S01]  /*10f20*/  LDL R124, [R1+0x3b0] ;  /* 0x0003b000017c7983 */ /* 0x000f220000100800 */
[----:B--2---:R-:W-:Y:S01]  /*10f30*/  IADD3 R8, P6, R2, R89, RZ ;  /* 0x0000005902087210 */ /* 0x004fe20007fde0ff */
[----:B------:R-:W-:Y:S02]  /*10f40*/  IMAD.X R11, R5, 0x1, R88, P3 ;  /* 0x00000001050b7824 */ /* 0x000fe400018e0658 */
[----:B------:R-:W2:Y:S04]  /*10f50*/  LDL R123, [R1+0x3fc] ;  /* 0x0003fc00017b7983 */ /* 0x000ea80000100800 */
[----:B------:R1:W-:Y:S01]  /*10f60*/  LDGSTS.E [R6+0x2c00], [R10.64], P4 ;  /* 0x02c000000a067fae */ /* 0x0003e2000a121844 */
[----:B------:R-:W-:Y:S02]  /*10f70*/  SEL R7, R7, RZ, !P0 ;  /* 0x000000ff07077207 */ /* 0x000fe40004000000 */
[----:B------:R-:W-:Y:S01]  /*10f80*/  LOP3.LUT R93, R93, 0x1f, RZ, 0xc0, !PT ;  /* 0x0000001f5d5d7812 */ /* 0x000fe200078ec0ff */
[----:B------:R-:W2:Y:S04]  /*10f90*/  LDL R122, [R1+0x3bc] ;  /* 0x0003bc00017a7983 */ /* 0x000ea80000100800 */
[----:B------:R-:W2:Y:S04]  /*10fa0*/  LDL R121, [R1+0x400] ;  /* 0x0004000001797983 */ /* 0x000ea80000100800 */
[----:B------:R-:W2:Y:S01]  /*10fb0*/  LDL R120, [R1+0x440] ;  /* 0x0004400001787983 */ /* 0x000ea20000100800 */
[----:B------:R-:W-:-:S03]  /*10fc0*/  IMAD.X R9, R5, 0x1, R96, P6 ;  /* 0x0000000105097824 */ /* 0x000fc600030e0660 */
[----:B------:R-:W2:Y:S01]  /*10fd0*/  LDL R96, [R1+0x374] ;  /* 0x0003740001607983 */ /* 0x000ea20000100800 */
[----:B-1----:R-:W-:-:S03]  /*10fe0*/  IADD3 R10, P6, R2, R111, RZ ;  /* 0x0000006f020a7210 */ /* 0x002fc60007fde0ff */
[----:B------:R-:W2:Y:S01]  /*10ff0*/  LDL R111, [R1+0x3b8] ;  /* 0x0003b800016f7983 */ /* 0x000ea20000100800 */
[----:B------:R-:W-:-:S03]  /*11000*/  ISETP.NE.U32.AND P3, PT, R7, RZ, PT ;  /* 0x000000ff0700720c */ /* 0x000fc60003f65070 */
[----:B------:R1:W-:Y:S01]  /*11010*/  LDGSTS.E [R6+0x2e00], [R8.64], P4 ;  /* 0x02e0000008067fae */ /* 0x0003e2000a121844 */
[----:B------:R-:W-:Y:S02]  /*11020*/  SEL R7, RZ, 0x4, !P5 ;  /* 0x00000004ff077807 */ /* 0x000fe40006800000 */
[----:B------:R-:W-:Y:S02]  /*11030*/  ISETP.GT.AND P5, PT, R3, 0x1f, PT ;  /* 0x0000001f0300780c */ /* 0x000fe40003fa4270 */
[----:B------:R-:W-:Y:S02]  /*11040*/  SEL R7, R7, RZ, !P0 ;  /* 0x000000ff07077207 */ /* 0x000fe40004000000 */
[----:B-1----:R-:W-:Y:S02]  /*11050*/  IADD3 R8, P4, R2, R109, RZ ;  /* 0x0000006d02087210 */ /* 0x002fe40007f9e0ff */
[----:B------:R-:W2:Y:S01]  /*11060*/  LDL R109, [R1+0x3b4] ;  /* 0x0003b400016d7983 */ /* 0x000ea20000100800 */
[----:B------:R-:W-:Y:S01]  /*11070*/  SEL R9, RZ, 0x4, !P5 ;  /* 0x00000004ff097807 */ /* 0x000fe20006800000 */
[----:B------:R-:W-:-:S02]  /*11080*/  IMAD.X R11, R5, 0x1, R108, P6 ;  /* 0x00000001050b7824 */ /* 0x000fc400030e066c */
[----:B------:R-:W2:Y:S01]  /*11090*/  LDL R108, [R1+0x404] ;  /* 0x00040400016c7983 */ /* 0x000ea20000100800 */
[----:B------:R-:W-:Y:S01]  /*110a0*/  ISETP.NE.U32.AND P5, PT, R7, RZ, PT ;  /* 0x000000ff0700720c */ /* 0x000fe20003fa5070 */
[----:B------:R-:W-:Y:S01]  /*110b0*/  HMMA.1688.F32.TF32 R88, R104, R90, R116 ;  /* 0x0000005a6858723c */ /* 0x000fe20000081074 */
[----:B------:R-:W-:Y:S01]  /*110c0*/  SEL R7, R9, RZ, !P0 ;  /* 0x000000ff09077207 */ /* 0x000fe20004000000 */
[----:B------:R-:W2:Y:S01]  /*110d0*/  LDL R117, [R1+0x43c] ;  /* 0x00043c0001757983 */ /* 0x000ea20000100800 */
[----:B------:R-:W-:-:S03]  /*110e0*/  ISETP.GE.AND P6, PT, R93, R3, PT ;  /* 0x000000035d00720c */ /* 0x000fc60003fc6270 */
[----:B------:R4:W-:Y:S04]  /*110f0*/  LDGSTS.E [R6+0x3c00], [R10.64], P1 ;  /* 0x03c000000a067fae */ /* 0x0009e80008921844 */
[----:B------:R-:W2:Y:S04]  /*11100*/  LDL R116, [R1+0x408] ;  /* 0x0004080001747983 */ /* 0x000ea80000100800 */
[----:B------:R-:W2:Y:S04]  /*11110*/  LDL R118, [R1+0x448] ;  /* 0x0004480001767983 */ /* 0x000ea80000100800 */
[----:B------:R-:W2:Y:S01]  /*11120*/  LDL R119, [R1+0x44c] ;  /* 0x00044c0001777983 */ /* 0x000ea20000100800 */
[----:B---3--:R-:W-:Y:S01]  /*11130*/  IMAD.X R9, R5, 0x1, R92, P4 ;  /* 0x0000000105097824 */ /* 0x008fe200020e065c */
[----:B------:R-:W-:-:S02]  /*11140*/  ISETP.NE.U32.AND P4, PT, R7, RZ, PT ;  /* 0x000000ff0700720c */ /* 0x000fc40003f85070 */
[----:B------:R-:W-:Y:S02]  /*11150*/  SEL R7, RZ, 0x4, P6 ;  /* 0x00000004ff077807 */ /* 0x000fe40003000000 */
[----:B------:R1:W-:Y:S01]  /*11160*/  LDGSTS.E [R6+0x3e00], [R8.64], P1 ;  /* 0x03e0000008067fae */ /* 0x0003e20008921844 */
[----:B----4-:R-:W-:-:S03]  /*11170*/  IADD3 R10, P6, R2, R115, RZ ;  /* 0x00000073020a7210 */ /* 0x010fc60007fde0ff */
[----:B------:R-:W3:Y:S01]  /*11180*/  LDL R115, [R1+0x444] ;  /* 0x0004440001737983 */ /* 0x000ee20000100800 */
[----:B------:R-:W-:Y:S01]  /*11190*/  SEL R7, R7, RZ, !P0 ;  /* 0x000000ff07077207 */ /* 0x000fe20004000000 */
[----:B------:R-:W-:Y:S01]  /*111a0*/  HMMA.1688.F32.TF32 R92, R104, R94, R204 ;  /* 0x0000005e685c723c */ /* 0x000fe200000810cc */
[----:B-1----:R-:W-:-:S05]  /*111b0*/  IADD3 R8, P0, R2, R97, RZ ;  /* 0x0000006102087210 */ /* 0x002fca0007f1e0ff */
[----:B------:R-:W-:Y:S02]  /*111c0*/  IMAD.X R9, R5, 0x1, R114, P0 ;  /* 0x0000000105097824 */ /* 0x000fe400000e0672 */
[----:B------:R-:W4:Y:S01]  /*111d0*/  LDL R114, [R1+0x450] ;  /* 0x0004500001727983 */ /* 0x000f220000100800 */
[----:B------:R-:W-:-:S03]  /*111e0*/  ISETP.NE.U32.AND P1, PT, R7, RZ, PT ;  /* 0x000000ff0700720c */ /* 0x000fc60003f25070 */
[----:B------:R-:W4:Y:S01]  /*111f0*/  LDL R7, [R1+0x470] ;  /* 0x0004700001077983 */ /* 0x000f220000100800 */
[----:B--2---:R-:W-:Y:S02]  /*11200*/  IMAD.X R11, R5, 0x1, R96, P6 ;  /* 0x00000001050b7824 */ /* 0x004fe400030e0660 */
[----:B------:R-:W-:Y:S01]  /*11210*/  HMMA.1688.F32.TF32 R96, R104, R98, R100 ;  /* 0x000000626860723c */ /* 0x000fe20000081064 */
[----:B------:R-:W3:Y:S04]  /*11220*/  LDL R106, [R1+0x45c] ;  /* 0x00045c00016a7983 */ /* 0x000ee80000100800 */
[----:B------:R1:W-:Y:S02]  /*11230*/  LDGSTS.E [R6+0x4c00], [R10.64], P2 ;  /* 0x04c000000a067fae */ /* 0x0003e40009121844 */
[----:B------:R-:W-:-:S02]  /*11240*/  IADD3 R100, P6, R2, R124, RZ ;  /* 0x0000007c02647210 */ /* 0x000fc40007fde0ff */
[----:B------:R1:W-:Y:S04]  /*11250*/  LDGSTS.E [R6+0x4e00], [R8.64], P2 ;  /* 0x04e0000008067fae */ /* 0x0003e80009121844 */
[----:B------:R-:W3:Y:S01]  /*11260*/  LDL R104, [R1+0x48c] ;  /* 0x00048c0001687983 */ /* 0x000ee20000100800 */
[----:B-1----:R-:W-:-:S03]  /*11270*/  IADD3 R10, P0, R2, R111, RZ ;  /* 0x0000006f020a7210 */ /* 0x002fc60007f1e0ff */
[----:B------:R-:W3:Y:S04]  /*11280*/  LDL R105, [R1+0x4ac] ;  /* 0x0004ac0001697983 */ /* 0x000ee80000100800 */
[----:B------:R-:W3:Y:S01]  /*11290*/  LDL R111, [R1+0x46c] ;  /* 0x00046c00016f7983 */ /* 0x000ee20000100800 */
[----:B------:R-:W-:-:S03]  /*112a0*/  IMAD.X R101, R5, 0x1, R109, P6 ;  /* 0x0000000105657824 */ /* 0x000fc600030e066d */
[----:B------:R-:W3:Y:S01]  /*112b0*/  LDL R109, [R1+0x460] ;  /* 0x00046000016d7983 */ /* 0x000ee20000100800 */
[C---:B------:R-:W-:Y:S01]  /*112c0*/  IADD3 R8, P2, R2.reuse, R123, RZ ;  /* 0x0000007b02087210 */ /* 0x040fe20007f5e0ff */
[C---:B------:R-:W-:Y:S02]  /*112d0*/  IMAD.X R11, R5.reuse, 0x1, R122, P0 ;  /* 0x00000001050b7824 */ /* 0x040fe400000e067a */
[----:B------:R1:W-:Y:S02]  /*112e0*/  LDGSTS.E [R6+0x5c00], [R100.64], P3 ;  /* 0x05c0000064067fae */ /* 0x0003e40009921844 */
[----:B------:R-:W-:Y:S02]  /*112f0*/  IMAD.X R9, R5, 0x1, R121, P2 ;  /* 0x0000000105097824 */ /* 0x000fe400010e0679 */
[----:B------:R1:W-:Y:S04]  /*11300*/  LDGSTS.E [R6+0x5e00], [R10.64], P3 ;  /* 0x05e000000a067fae */ /* 0x0003e80009921844 */
[----:B------:R-:W3:Y:S01]  /*11310*/  S2R R207, SR_TID.X ;  /* 0x0000000000cf7919 */ /* 0x000ee20000002100 */
[----:B-1----:R-:W-:-:S03]  /*11320*/  IADD3 R100, P0, R2, R108, RZ ;  /* 0x0000006c02647210 */ /* 0x002fc60007f1e0ff */
[----:B------:R1:W-:Y:S04]  /*11330*/  LDGSTS.E [R6+0x6c00], [R8.64], P5 ;  /* 0x06c0000008067fae */ /* 0x0003e8000a921844 */
[----:B------:R-:W3:Y:S01]  /*11340*/  LDL R108, [R1+0x47c] ;  /* 0x00047c00016c7983 */ /* 0x000ee20000100800 */
[----:B------:R-:W-:-:S03]  /*11350*/  IADD3 R10, P2, R2, R117, RZ ;  /* 0x00000075020a7210 */ /* 0x000fc60007f5e0ff */
[----:B------:R-:W3:Y:S01]  /*11360*/  LDL R117, [R1+0x480] ;  /* 0x0004800001757983 */ /* 0x000ee20000100800 */
[C---:B------:R-:W-:Y:S02]  /*11370*/  IMAD.X R101, R5.reuse, 0x1, R116, P0 ;  /* 0x0000000105657824 */ /* 0x040fe400000e0674 */
[----:B------:R-:W-:Y:S01]  /*11380*/  IMAD.X R11, R5, 0x1, R120, P2 ;  /* 0x00000001050b7824 */ /* 0x000fe200010e0678 */
[----:B------:R-:W3:Y:S04]  /*11390*/  LDL R116, [R1+0x49c] ;  /* 0x00049c0001747983 */ /* 0x000ee80000100800 */
[----:B------:R-:W3:Y:S01]  /*113a0*/  LDL R107, [R1+0x4a0] ;  /* 0x0004a000016b7983 */ /* 0x000ee20000100800 */
[----:B------:R-:W-:-:S03]  /*113b0*/  IMAD.SHL.U32 R252, R252, 0x4, RZ ;  /* 0x00000004fcfc7824 */ /* 0x000fc600078e00ff */
[----:B------:R-:W3:Y:S04]  /*113c0*/  LDL R121, [R1+0x4a8] ;  /* 0x0004a80001797983 */ /* 0x000ee80000100800 */
[----:B------:R-:W3:Y:S02]  /*113d0*/  LDL R122, [R1+0x4b4] ;  /* 0x0004b400017a7983 */ /* 0x000ee40000100800 */
[----:B---3--:R-:W-:Y:S02]  /*113e0*/  IADD3 R102, P0, R2, R115, RZ ;  /* 0x0000007302667210 */ /* 0x008fe40007f1e0ff */
[----:B------:R3:W-:Y:S04]  /*113f0*/  LDGSTS.E [R6+0x6e00], [R100.64], P5 ;  /* 0x06e0000064067fae */ /* 0x0007e8000a921844 */
[----:B------:R-:W2:Y:S01]  /*11400*/  LDL R115, [R1+0x490] ;  /* 0x0004900001737983 */ /* 0x000ea20000100800 */
[----:B------:R-:W-:Y:S01]  /*11410*/  IMAD.X R103, R5, 0x1, R118, P0 ;  /* 0x0000000105677824 */ /* 0x000fe200000e0676 */
[----:B-1----:R-:W-:-:S02]  /*11420*/  IADD3 R8, P2, R4, R119, RZ ;  /* 0x0000007704087210 */ /* 0x002fc40007f5e0ff */
[----:B------:R3:W-:Y:S01]  /*11430*/  LDGSTS.E [R6+0x7c00], [R10.64], P4 ;  /* 0x07c000000a067fae */ /* 0x0007e2000a121844 */
[----:B------:R-:W-:Y:S02]  /*11440*/  LOP3.LUT R118, R207, 0x60, RZ, 0xc0, !PT ;  /* 0x00000060cf767812 */ /* 0x000fe400078ec0ff */
[----:B----4-:R-:W-:Y:S01]  /*11450*/  IMAD.X R9, R0, 0x1, R114, P2 ;  /* 0x0000000100097824 */ /* 0x010fe200010e0672 */
[----:B------:R3:W-:Y:S01]  /*11460*/  LDGSTS.E [R6+0x7e00], [R102.64], P4 ;  /* 0x07e0000066067fae */ /* 0x0007e2000a121844 */
[----:B------:R-:W-:-:S03]  /*11470*/  SHF.R.U32.HI R118, RZ, 0x1, R118 ;  /* 0x00000001ff767819 */ /* 0x000fc60000011676 */
[----:B------:R-:W4:Y:S01]  /*11480*/  LDL R114, [R1+0x4b0] ;  /* 0x0004b00001727983 */ /* 0x000f220000100800 */
[----:B------:R-:W-:-:S03]  /*11490*/  LOP3.LUT R118, R252, R118, RZ, 0x3c, !PT ;  /* 0x00000076fc767212 */ /* 0x000fc600078e3cff */
[----:B------:R-:W0:Y:S02]  /*114a0*/  LDGDEPBAR ;  /* 0x00000000000079af */ /* 0x000e240000000000 */
[----:B---3--:R-:W-:Y:S02]  /*114b0*/  IMAD R6, R110, 0x4000, R118 ;  /* 0x000040006e067824 */ /* 0x008fe400078e0276 */
[----:B------:R-:W3:Y:S04]  /*114c0*/  LDL R102, [R1+0x4cc] ;  /* 0x0004cc0001667983 */ /* 0x000ee80000100800 */
[----:B------:R1:W-:Y:S04]  /*114d0*/  LDGSTS.E [R6+0x20000], [R8.64], P1 ;  /* 0x2000000008067fae */ /* 0x0003e80008921844 */
[----:B------:R-:W3:Y:S04]  /*114e0*/  LDL R118, [R1+0x4fc] ;  /* 0x0004fc0001767983 */ /* 0x000ee80000100800 */
[----:B------:R-:W3:Y:S04]  /*114f0*/  LDL R119, [R1+0x508] ;  /* 0x0005080001777983 */ /* 0x000ee80000100800 */
[----:B------:R-:W3:Y:S01]  /*11500*/  LDL R103, [R1+0x52c] ;  /* 0x00052c0001677983 */ /* 0x000ee20000100800 */
[----:B------:R-:W-:-:S03]  /*11510*/  IADD3 R10, P0, R4, R106, RZ ;  /* 0x0000006a040a7210 */ /* 0x000fc60007f1e0ff */
[----:B------:R-:W3:Y:S04]  /*11520*/  LDL R106, [R1+0x4c8] ;  /* 0x0004c800016a7983 */ /* 0x000ee80000100800 */
[----:B------:R-:W3:Y:S01]  /*11530*/  LDL R120, [R1+0x4d0] ;  /* 0x0004d00001787983 */ /* 0x000ee20000100800 */
[----:B------:R-:W-:-:S03]  /*11540*/  IADD3 R100, P2, R4, R111, RZ ;  /* 0x0000006f04647210 */ /* 0x000fc60007f5e0ff */
[----:B------:R-:W3:Y:S02]  /*11550*/  LDL R111, [R1+0x4d8] ;  /* 0x0004d800016f7983 */ /* 0x000ee40000100800 */
[C---:B------:R-:W-:Y:S02]  /*11560*/  IMAD.X R101, R0.reuse, 0x1, R7, P2 ;  /* 0x0000000100657824 */ /* 0x040fe400010e0607 */
[----:B------:R-:W3:Y:S01]  /*11570*/  LDL R7, [R1+0x4dc] ;  /* 0x0004dc0001077983 */ /* 0x000ee20000100800 */
[----:B------:R-:W-:-:S03]  /*11580*/  IMAD.X R11, R0, 0x1, R109, P0 ;  /* 0x00000001000b7824 */ /* 0x000fc600000e066d */
[----:B------:R-:W3:Y:S04]  /*11590*/  LDL R109, [R1+0x4e8] ;  /* 0x0004e800016d7983 */ /* 0x000ee80000100800 */
[----:B------:R1:W-:Y:S04]  /*115a0*/  LDGSTS.E [R6+0x20400], [R10.64], P1 ;  /* 0x204000000a067fae */ /* 0x0003e80008921844 */
[----:B------:R2:W-:Y:S01]  /*115b0*/  LDGSTS.E [R6+0x20800], [R100.64], P1 ;  /* 0x2080000064067fae */ /* 0x0005e20008921844 */
[C---:B-1----:R-:W-:Y:S02]  /*115c0*/  IADD3 R8, P0, R4.reuse, R108, RZ ;  /* 0x0000006c04087210 */ /* 0x042fe40007f1e0ff */
[----:B------:R-:W-:Y:S01]  /*115d0*/  IADD3 R10, P2, R4, R104, RZ ;  /* 0x00000068040a7210 */ /* 0x000fe20007f5e0ff */
[----:B------:R-:W3:Y:S04]  /*115e0*/  LDL R108, [R1+0x4f8] ;  /* 0x0004f800016c7983 */ /* 0x000ee80000100800 */
[----:B------:R-:W3:Y:S01]  /*115f0*/  LDL R104, [R1+0x4ec] ;  /* 0x0004ec0001687983 */ /* 0x000ee20000100800 */
[----:B------:R-:W-:-:S03]  /*11600*/  IMAD.X R9, R0, 0x1, R117, P0 ;  /* 0x0000000100097824 */ /* 0x000fc600000e0675 */
[----:B------:R-:W3:Y:S04]  /*11610*/  LDL R117, [R1+0x528] ;  /* 0x0005280001757983 */ /* 0x000ee80000100800 */
[----:B------:R1:W-:Y:S01]  /*11620*/  LDGSTS.E [R6+0x20c00], [R8.64], P1 ;  /* 0x20c0000008067fae */ /* 0x0003e20008921844 */
[----:B--2---:R-:W-:Y:S01]  /*11630*/  IMAD.X R11, R0, 0x1, R115, P2 ;  /* 0x00000001000b7824 */ /* 0x004fe200010e0673 */
[C---:B-1----:R-:W-:Y:S02]  /*11640*/  IADD3 R8, P2, R4.reuse, R105, RZ ;  /* 0x0000006904087210 */ /* 0x042fe40007f5e0ff */
[----:B------:R-:W2:Y:S04]  /*11650*/  LDL R115, [R1+0x548] ;  /* 0x0005480001737983 */ /* 0x000ea80000100800 */
[----:B------:R-:W2:Y:S01]  /*11660*/  LDL R105, [R1+0x518] ;  /* 0x0005180001697983 */ /* 0x000ea20000100800 */
[----:B------:R-:W-:-:S03]  /*11670*/  IADD3 R100, P0, R4, R116, RZ ;  /* 0x0000007404647210 */ /* 0x000fc60007f1e0ff */
[----:B------:R3:W-:Y:S02]  /*11680*/  LDGSTS.E [R6+0x21000], [R10.64], P1 ;  /* 0x210000000a067fae */ /* 0x0007e40008921844 */
[C---:B------:R-:W-:Y:S02]  /*11690*/  IMAD.X R101, R0.reuse, 0x1, R107, P0 ;  /* 0x0000000100657824 */ /* 0x040fe400000e066b */
[----:B------:R-:W2:Y:S01]  /*116a0*/  LDL R107, [R1+0x50c] ;  /* 0x00050c00016b7983 */ /* 0x000ea20000100800 */
[----:B----4-:R-:W-:-:S03]  /*116b0*/  IMAD.X R9, R0, 0x1, R114, P2 ;  /* 0x0000000100097824 */ /* 0x010fc600010e0672 */
[----:B------:R1:W-:Y:S04]  /*116c0*/  LDGSTS.E [R6+0x21400], [R100.64], P1 ;  /* 0x2140000064067fae */ /* 0x0003e80008921844 */
[----:B------:R-:W4:Y:S04]  /*116d0*/  LDL R116, [R1+0x538] ;  /* 0x0005380001747983 */ /* 0x000f280000100800 */
[----:B------:R1:W-:Y:S04]  /*116e0*/  LDGSTS.E [R6+0x21800], [R8.64], P1 ;  /* 0x2180000008067fae */ /* 0x0003e80008921844 */
[----:B------:R-:W4:Y:S01]  /*116f0*/  LDL R114, [R1+0x53c] ;  /* 0x00053c0001727983 */ /* 0x000f220000100800 */
[----:B---3--:R-:W-:-:S03]  /*11700*/  IADD3 R10, P0, R4, R106, RZ ;  /* 0x0000006a040a7210 */ /* 0x008fc60007f1e0ff */
[----:B------:R-:W3:Y:S02]  /*11710*/  LDL R106, [R1+0x51c] ;  /* 0x00051c00016a7983 */ /* 0x000ee40000100800 */
[----:B------:R-:W-:Y:S02]  /*11720*/  IMAD.X R11, R0, 0x1, R102, P0 ;  /* 0x00000001000b7824 */ /* 0x000fe400000e0666 */
[----:B------:R-:W4:Y:S04]  /*11730*/  LDL R102, [R1+0x454] ;  /* 0x0004540001667983 */ /* 0x000f280000100800 */
[----:B------:R1:W-:Y:S02]  /*11740*/  LDGSTS.E [R6+0x21c00], [R10.64], P1 ;  /* 0x21c000000a067fae */ /* 0x0003e40008921844 */
[----:B-1----:R-:W-:-:S02]  /*11750*/  IADD3 R100, P2, R4, R111, RZ ;  /* 0x0000006f04647210 */ /* 0x002fc40007f5e0ff */
[----:B------:R-:W4:Y:S03]  /*11760*/  LDL R111, [R1+0x458] ;  /* 0x00045800016f7983 */ /* 0x000f260000100800 */
[----:B------:R-:W-:Y:S02]  /*11770*/  IMAD.X R101, R0, 0x1, R7, P2 ;  /* 0x0000000100657824 */ /* 0x000fe400010e0607 */
[----:B------:R-:W4:Y:S01]  /*11780*/  LDL R7, [R1+0x54c] ;  /* 0x00054c0001077983 */ /* 0x000f220000100800 */
[----:B------:R-:W-:-:S03]  /*11790*/  IADD3 R8, P0, R4, R109, RZ ;  /* 0x0000006d04087210 */ /* 0x000fc60007f1e0ff */
[----:B------:R1:W-:Y:S04]  /*117a0*/  LDGSTS.E [R6+0x22000], [R100.64], P1 ;  /* 0x2200000064067fae */ /* 0x0003e80008921844 */
[----:B------:R-:W1:Y:S04]  /*117b0*/  S2R R252, SR_TID.X ;  /* 0x0000000000fc7919 */ /* 0x000e680000002100 */
[----:B------:R-:W4:Y:S01]  /*117c0*/  LDL R109, [R1+0x474] ;  /* 0x00047400016d7983 */ /* 0x000f220000100800 */
[----:B------:R-:W-:-:S03]  /*117d0*/  IMAD.X R9, R0, 0x1, R104, P0 ;  /* 0x0000000100097824 */ /* 0x000fc600000e0668 */
[----:B------:R-:W4:Y:S01]  /*117e0*/  LDL R104, [R1+0x464] ;  /* 0x0004640001687983 */ /* 0x000f220000100800 */
[----:B------:R-:W-:-:S03]  /*117f0*/  IADD3 R10, P2, R4, R108, RZ ;  /* 0x0000006c040a7210 */ /* 0x000fc60007f5e0ff */
[----:B------:R2:W-:Y:S02]  /*11800*/  LDGSTS.E [R6+0x22400], [R8.64], P1 ;  /* 0x2240000008067fae */ /* 0x0005e40008921844 */
[----:B------:R-:W-:Y:S02]  /*11810*/  IMAD.X R11, R0, 0x1, R118, P2 ;  /* 0x00000001000b7824 */ /* 0x000fe400010e0676 */
[----:B------:R-:W4:Y:S01]  /*11820*/  LDL R108, [R1+0x468] ;  /* 0x00046800016c7983 */ /* 0x000f220000100800 */
[----:B-1----:R-:W-:-:S03]  /*11830*/  IADD3 R100, P0, R4, R119, RZ ;  /* 0x0000007704647210 */ /* 0x002fc60007f1e0ff */
[----:B------:R1:W-:Y:S04]  /*11840*/  LDGSTS.E [R6+0x22800], [R10.64], P1 ;  /* 0x228000000a067fae */ /* 0x0003e80008921844 */
[----:B------:R-:W4:Y:S04]  /*11850*/  LDL R119, [R1+0x4c4] ;  /* 0x0004c40001777983 */ /* 0x000f280000100800 */
[----:B------:R-:W4:Y:S01]  /*11860*/  LDL R118, [R1+0x4e0] ;  /* 0x0004e00001767983 */ /* 0x000f220000100800 */
[----:B--2---:R-:W-:-:S03]  /*11870*/  IADD3 R8, P2, R4, R105, RZ ;  /* 0x0000006904087210 */ /* 0x004fc60007f5e0ff */
[----:B------:R-:W2:Y:S01]  /*11880*/  LDL R105, [R1+0x484] ;  /* 0x0004840001697983 */ /* 0x000ea20000100800 */
[----:B------:R-:W-:-:S03]  /*11890*/  IMAD.X R101, R0, 0x1, R107, P0 ;  /* 0x0000000100657824 */ /* 0x000fc600000e066b */
[----:B------:R-:W2:Y:S04]  /*118a0*/  LDL R107, [R1+0x478] ;  /* 0x00047800016b7983 */ /* 0x000ea80000100800 */
[----:B------:R4:W-:Y:S01]  /*118b0*/  LDGSTS.E [R6+0x22c00], [R100.64], P1 ;  /* 0x22c0000064067fae */ /* 0x0009e20008921844 */
[----:B-1----:R-:W-:-:S03]  /*118c0*/  IADD3 R10, P0, R4, R117, RZ ;  /* 0x00000075040a7210 */ /* 0x002fc60007f1e0ff */
[----:B------:R-:W2:Y:S02]  /*118d0*/  LDL R117, [R1+0x4f0] ;  /* 0x0004f00001757983 */ /* 0x000ea40000100800 */
[C---:B------:R-:W-:Y:S02]  /*118e0*/  IMAD.X R11, R0.reuse, 0x1, R103, P0 ;  /* 0x00000001000b7824 */ /* 0x040fe400000e0667 */
[----:B------:R-:W2:Y:S01]  /*118f0*/  LDL R103, [R1+0x488] ;  /* 0x0004880001677983 */ /* 0x000ea20000100800 */
[----:B---3--:R-:W-:-:S03]  /*11900*/  IMAD.X R9, R0, 0x1, R106, P2 ;  /* 0x0000000100097824 */ /* 0x008fc600010e066a */
[----:B------:R-:W3:Y:S04]  /*11910*/  LDL R106, [R1+0x494] ;  /* 0x00049400016a7983 */ /* 0x000ee80000100800 */
[----:B------:R1:W-:Y:S01]  /*11920*/  LDGSTS.E [R6+0x23000], [R8.64], P1 ;  /* 0x2300000008067fae */ /* 0x0003e20008921844 */
[----:B----4-:R-:W-:-:S03]  /*11930*/  IADD3 R100, P2, R4, R116, RZ ;  /* 0x0000007404647210 */ /* 0x010fc60007f5e0ff */
[----:B------:R4:W-:Y:S01]  /*11940*/  LDGSTS.E [R6+0x23400], [R10.64], P1 ;  /* 0x234000000a067fae */ /* 0x0009e20008921844 */
[----:B-1----:R-:W-:Y:S01]  /*11950*/  IADD3 R8, P3, R4, R115, RZ ;  /* 0x0000007304087210 */ /* 0x002fe20007f7e0ff */
[----:B------:R-:W-:Y:S02]  /*11960*/  IMAD.X R101, R0, 0x1, R114, P2 ;  /* 0x0000000100657824 */ /* 0x000fe400010e0672 */
[----:B------:R-:W3:Y:S01]  /*11970*/  LDL R116, [R1+0x4e4] ;  /* 0x0004e40001747983 */ /* 0x000ee20000100800 */
[----:B----4-:R-:W-:-:S03]  /*11980*/  IADD3 R10, P0, R4, R102, RZ ;  /* 0x00000066040a7210 */ /* 0x010fc60007f1e0ff */
[----:B------:R1:W-:Y:S01]  /*11990*/  LDGSTS.E [R6+0x23800], [R100.64], P1 ;  /* 0x2380000064067fae */ /* 0x0003e20008921844 */
[----:B------:R-:W-:Y:S01]  /*119a0*/  IMAD.X R9, R0, 0x1, R7, P3 ;  /* 0x0000000100097824 */ /* 0x000fe200018e0607 */
[----:B------:R-:W-:Y:S02]  /*119b0*/  LOP3.LUT R7, R252, 0x60, RZ, 0xc0, !PT ;  /* 0x00000060fc077812 */ /* 0x000fe400078ec0ff */
[----:B------:R-:W4:Y:S02]  /*119c0*/  LDL R102, [R1+0x4a4] ;  /* 0x0004a40001667983 */ /* 0x000f240000100800 */
[----:B------:R-:W-:Y:S01]  /*119d0*/  SHF.R.U32.HI R7, RZ, 0x1, R7 ;  /* 0x00000001ff077819 */ /* 0x000fe20000011607 */
[----:B------:R-:W-:Y:S01]  /*119e0*/  IMAD.X R11, R0, 0x1, R111, P0 ;  /* 0x00000001000b7824 */ /* 0x000fe200000e066f */
[----:B------:R1:W-:Y:S02]  /*119f0*/  LDGSTS.E [R6+0x23c00], [R8.64], P1 ;  /* 0x23c0000008067fae */ /* 0x0003e40008921844 */
[----:B------:R-:W-:-:S02]  /*11a00*/  LOP3.LUT R7, R113, R7, RZ, 0x3c, !PT ;  /* 0x0000000771077212 */ /* 0x000fc400078e3cff */
[----:B------:R-:W4:Y:S02]  /*11a10*/  LDL R115, [R1+0x500] ;  /* 0x0005000001737983 */ /* 0x000f240000100800 */
[----:B------:R-:W-:Y:S02]  /*11a20*/  LOP3.LUT R7, R7, 0x40, RZ, 0x3c, !PT ;  /* 0x0000004007077812 */ /* 0x000fe400078e3cff */
[----:B------:R-:W4:Y:S03]  /*11a30*/  LDL R114, [R1+0x4f4] ;  /* 0x0004f40001727983 */ /* 0x000f260000100800 */
[----:B------:R-:W-:Y:S01]  /*11a40*/  IMAD R7, R110, 0x4000, R7 ;  /* 0x000040006e077824 */ /* 0x000fe200078e0207 */
[----:B-1----:R-:W-:-:S04]  /*11a50*/  IADD3 R100, P2, R4, R104, RZ ;  /* 0x0000006804647210 */ /* 0x002fc80007f5e0ff */
[----:B------:R2:W-:Y:S04]  /*11a60*/  LDGSTS.E [R7+0x20200], [R10.64], P1 ;  /* 0x202000000a077fae */ /* 0x0005e80008921844 */
[----:B------:R-:W4:Y:S01]  /*11a70*/  LDL R104, [R1+0x498] ;  /* 0x0004980001687983 */ /* 0x000f220000100800 */
[----:B------:R-:W-:Y:S01]  /*11a80*/  IMAD.X R101, R0, 0x1, R108, P2 ;  /* 0x0000000100657824 */ /* 0x000fe200010e066c */
[C---:B------:R-:W-:Y:S02]  /*11a90*/  IADD3 R8, P0, R4.reuse, R109, RZ ;  /* 0x0000006d04087210 */ /* 0x040fe40007f1e0ff */
[----:B------:R-:W4:Y:S04]  /*11aa0*/  LDL R113, [R1+0x510] ;  /* 0x0005100001717983 */ /* 0x000f280000100800 */
[----:B------:R3:W-:Y:S04]  /*11ab0*/  LDGSTS.E [R7+0x20600], [R100.64], P1 ;  /* 0x2060000064077fae */ /* 0x0007e80008921844 */
[----:B------:R-:W4:Y:S04]  /*11ac0*/  LDL R111, [R1+0x504] ;  /* 0x00050400016f7983 */ /* 0x000f280000100800 */
[----:B------:R-:W4:Y:S04]  /*11ad0*/  LDL R110, [R1+0x520] ;  /* 0x00052000016e7983 */ /* 0x000f280000100800 */
[----:B------:R-:W4:Y:S04]  /*11ae0*/  LDL R109, [R1+0x514] ;  /* 0x00051400016d7983 */ /* 0x000f280000100800 */
[----:B------:R-:W4:Y:S04]  /*11af0*/  LDL R108, [R1+0x524] ;  /* 0x00052400016c7983 */ /* 0x000f280000100800 */
[----:B------:R-:W4:Y:S01]  /*11b00*/  LDL R6, [R1+0x55c] ;  /* 0x00055c0001067983 */ /* 0x000f220000100800 */
[----:B--2---:R-:W-:-:S03]  /*11b10*/  IADD3 R10, P2, R4, R105, RZ ;  /* 0x00000069040a7210 */ /* 0x004fc60007f5e0ff */
[----:B------:R-:W2:Y:S01]  /*11b20*/  LDL R105, [R1+0x4d4] ;  /* 0x0004d40001697983 */ /* 0x000ea20000100800 */
[----:B------:R-:W-:-:S03]  /*11b30*/  IMAD.X R9, R0, 0x1, R107, P0 ;  /* 0x0000000100097824 */ /* 0x000fc600000e066b */
[----:B------:R-:W2:Y:S04]  /*11b40*/  LDL R107, [R1+0x550] ;  /* 0x00055000016b7983 */ /* 0x000ea80000100800 */
[----:B------:R4:W-:Y:S01]  /*11b50*/  LDGSTS.E [R7+0x20a00], [R8.64], P1 ;  /* 0x20a0000008077fae */ /* 0x0009e20008921844 */
[----:B------:R-:W-:-:S03]  /*11b60*/  IMAD.X R11, R0, 0x1, R103, P2 ;  /* 0x00000001000b7824 */ /* 0x000fc600010e0667 */
[----:B------:R-:W2:Y:S04]  /*11b70*/  LDL R103, [R1+0x530] ;  /* 0x0005300001677983 */ /* 0x000ea80000100800 */
[----:B------:R1:W-:Y:S01]  /*11b80*/  LDGSTS.E [R7+0x20e00], [R10.64], P1 ;  /* 0x20e000000a077fae */ /* 0x0003e20008921844 */
[----:B---3--:R-:W-:-:S03]  /*11b90*/  IADD3 R100, P0, R4, R106, RZ ;  /* 0x0000006a04647210 */ /* 0x008fc60007f1e0ff */
[----:B------:R-:W3:Y:S01]  /*11ba0*/  LDL R106, [R1+0x534] ;  /* 0x00053400016a7983 */ /* 0x000ee20000100800 */
[----:B----4-:R-:W-:-:S03]  /*11bb0*/  IADD3 R8, P2, R4, R102, RZ ;  /* 0x0000006604087210 */ /* 0x010fc60007f5e0ff */
[----:B------:R-:W4:Y:S02]  /*11bc0*/  LDL R102, [R1+0x540] ;  /* 0x0005400001667983 */ /* 0x000f240000100800 */
[C---:B------:R-:W-:Y:S02]  /*11bd0*/  IMAD.X R9, R0.reuse, 0x1, R121, P2 ;  /* 0x0000000100097824 */ /* 0x040fe400010e0679 */
[----:B------:R-:W-:Y:S02]  /*11be0*/  IMAD.X R101, R0, 0x1, R104, P0 ;  /* 0x0000000100657824 */ /* 0x000fe400000e0668 */
[----:B------:R-:W3:Y:S04]  /*11bf0*/  LDL R104, [R1+0x544] ;  /* 0x0005440001687983 */ /* 0x000ee80000100800 */
[----:B------:R1:W-:Y:S02]  /*11c00*/  LDGSTS.E [R7+0x21200], [R100.64], P1 ;  /* 0x2120000064077fae */ /* 0x0003e40008921844 */
[----:B-1----:R-:W-:-:S02]  /*11c10*/  IADD3 R10, P0, R4, R122, RZ ;  /* 0x0000007a040a7210 */ /* 0x002fc40007f1e0ff */
[----:B------:R1:W-:Y:S01]  /*11c20*/  LDGSTS.E [R7+0x21600], [R8.64], P1 ;  /* 0x2160000008077fae */ /* 0x0003e20008921844 */
[----:B------:R-:W-:-:S05]  /*11c30*/  IADD3 R100, P2, R4, R120, RZ ;  /* 0x0000007804647210 */ /* 0x000fca0007f5e0ff */
[C---:B--2---:R-:W-:Y:S02]  /*11c40*/  IMAD.X R101, R0.reuse, 0x1, R105, P2 ;  /* 0x0000000100657824 */ /* 0x044fe400010e0669 */
[----:B------:R-:W2:Y:S01]  /*11c50*/  LDL R105, [R1+0x24c] ;  /* 0x00024c0001697983 */ /* 0x000ea20000100800 */
[----:B------:R-:W-:Y:S01]  /*11c60*/  IMAD.X R11, R0, 0x1, R119, P0 ;  /* 0x00000001000b7824 */ /* 0x000fe200000e0677 */
[----:B-1----:R-:W-:-:S04]  /*11c70*/  IADD3 R8, P0, R4, R118, RZ ;  /* 0x0000007604087210 */ /* 0x002fc80007f1e0ff */
[----:B------:R1:W-:Y:S01]  /*11c80*/  LDGSTS.E [R7+0x21a00], [R10.64], P1 ;  /* 0x21a000000a077fae */ /* 0x0003e20008921844 */
[----:B------:R-:W-:-:S03]  /*11c90*/  IMAD.X R9, R0, 0x1, R116, P0 ;  /* 0x0000000100097824 */ /* 0x000fc600000e0674 */
[----:B------:R1:W-:Y:S04]  /*11ca0*/  LDGSTS.E [R7+0x21e00], [R100.64], P1 ;  /* 0x21e0000064077fae */ /* 0x0003e80008921844 */
[----:B------:R1:W-:Y:S02]  /*11cb0*/  LDGSTS.E [R7+0x22200], [R8.64], P1 ;  /* 0x2220000008077fae */ /* 0x0003e40008921844 */
[C---:B-1----:R-:W-:Y:S02]  /*11cc0*/  IADD3 R10, P2, R4.reuse, R117, RZ ;  /* 0x00000075040a7210 */ /* 0x042fe40007f5e0ff */
[----:B------:R-:W-:-:S03]  /*11cd0*/  IADD3 R100, P0, R4, R115, RZ ;  /* 0x0000007304647210 */ /* 0x000fc60007f1e0ff */
[----:B------:R-:W-:Y:S01]  /*11ce0*/  IMAD.X R11, R0, 0x1, R114, P2 ;  /* 0x00000001000b7824 */ /* 0x000fe200010e0672 */
[----:B------:R-:W-:Y:S01]  /*11cf0*/  IADD3 R8, P2, R4, R113, RZ ;  /* 0x0000007104087210 */ /* 0x000fe20007f5e0ff */
[----:B------:R-:W-:-:S03]  /*11d00*/  IMAD.X R101, R0, 0x1, R111, P0 ;  /* 0x0000000100657824 */ /* 0x000fc600000e066f */
[----:B------:R1:W-:Y:S01]  /*11d10*/  LDGSTS.E [R7+0x22600], [R10.64], P1 ;  /* 0x226000000a077fae */ /* 0x0003e20008921844 */
[----:B------:R-:W-:Y:S01]  /*11d20*/  IADD3 R112, R112, 0x1, RZ ;  /* 0x0000000170707810 */ /* 0x000fe20007ffe0ff */
[----:B------:R-:W-:Y:S02]  /*11d30*/  IMAD.X R9, R0, 0x1, R109, P2 ;  /* 0x0000000100097824 */ /* 0x000fe400010e066d */
[----:B------:R1:W-:Y:S04]  /*11d40*/  LDGSTS.E [R7+0x22a00], [R100.64], P1 ;  /* 0x22a0000064077fae */ /* 0x0003e80008921844 */
[----:B------:R1:W-:Y:S02]  /*11d50*/  LDGSTS.E [R7+0x22e00], [R8.64], P1 ;  /* 0x22e0000008077fae */ /* 0x0003e40008921844 */
[----:B-1----:R-:W-:-:S02]  /*11d60*/  IADD3 R10, P0, R4, R110, RZ ;  /* 0x0000006e040a7210 */ /* 0x002fc40007f1e0ff */
[----:B------:R1:W-:Y:S03]  /*11d70*/  STL [R1+0x244], R112 ;  /* 0x0002447001007387 */ /* 0x0003e60000100800 */
[----:B------:R-:W-:Y:S01]  /*11d80*/  IMAD.X R11, R0, 0x1, R108, P0 ;  /* 0x00000001000b7824 */ /* 0x000fe200000e066c */
[C---:B------:R-:W-:Y:S02]  /*11d90*/  IADD3 R100, P2, R4.reuse, R103, RZ ;  /* 0x0000006704647210 */ /* 0x040fe40007f5e0ff */
[----:B------:R-:W-:Y:S01]  /*11da0*/  IADD3 R8, P0, R4, R107, RZ ;  /* 0x0000006b04087210 */ /* 0x000fe20007f1e0ff */
[----:B------:R-:W-:Y:S01]  /*11db0*/  IMAD.MOV.U32 R207, RZ, RZ, c[0x0][0x18c] ;  /* 0x00006300ffcf7624 */ /* 0x000fe200078e00ff */
[----:B------:R1:W-:Y:S01]  /*11dc0*/  LDGSTS.E [R7+0x23200], [R10.64], P1 ;  /* 0x232000000a077fae */ /* 0x0003e20008921844 */
[----:B------:R-:W-:Y:S02]  /*11dd0*/  IMAD.MOV.U32 R252, RZ, RZ, c[0x0][0x188] ;  /* 0x00006200fffc7624 */ /* 0x000fe400078e00ff */
[----:B------:R-:W-:-:S02]  /*11de0*/  IMAD.X R9, R0, 0x1, R6, P0 ;  /* 0x0000000100097824 */ /* 0x000fc400000e0606 */
[----:B------:R-:W-:Y:S01]  /*11df0*/  IMAD.MOV.U32 R6, RZ, RZ, c[0x0][0x188] ;  /* 0x00006200ff067624 */ /* 0x000fe200078e00ff */
[----:B----4-:R-:W-:Y:S01]  /*11e00*/  IADD3 R102, P3, R4, R102, RZ ;  /* 0x0000006604667210 */ /* 0x010fe20007f7e0ff */
[----:B---3--:R-:W-:Y:S02]  /*11e10*/  IMAD.X R101, R0, 0x1, R106, P2 ;  /* 0x0000000100657824 */ /* 0x008fe400010e066a */
[----:B------:R-:W-:Y:S02]  /*11e20*/  IMAD.SHL.U32 R207, R207, 0x20, RZ ;  /* 0x00000020cfcf7824 */ /* 0x000fe400078e00ff */
[----:B------:R-:W-:Y:S01]  /*11e30*/  IMAD.SHL.U32 R252, R252, 0x20, RZ ;  /* 0x00000020fcfc7824 */ /* 0x000fe200078e00ff */
[----:B------:R1:W-:Y:S01]  /*11e40*/  LDGSTS.E [R7+0x23600], [R100.64], P1 ;  /* 0x2360000064077fae */ /* 0x0003e20008921844 */
[----:B------:R-:W-:Y:S01]  /*11e50*/  IMAD.SHL.U32 R6, R6, 0x20, RZ ;  /* 0x0000002006067824 */ /* 0x000fe200078e00ff */
[----:B------:R-:W-:Y:S02]  /*11e60*/  SHF.R.S32.HI R207, RZ, 0x1f, R207 ;  /* 0x0000001fffcf7819 */ /* 0x000fe400000114cf */
[----:B------:R-:W-:-:S02]  /*11e70*/  SHF.R.S32.HI R252, RZ, 0x1f, R252 ;  /* 0x0000001ffffc7819 */ /* 0x000fc400000114fc */
[C---:B------:R-:W-:Y:S02]  /*11e80*/  LEA R2, P2, R6.reuse, R2, 0x2 ;  /* 0x0000000206027211 */ /* 0x040fe400078410ff */
[----:B------:R-:W-:Y:S01]  /*11e90*/  SHF.L.U64.HI R6, R6, 0x2, R252 ;  /* 0x0000000206067819 */ /* 0x000fe200000102fc */
[----:B------:R-:W-:Y:S02]  /*11ea0*/  IMAD.X R103, R0, 0x1, R104, P3 ;  /* 0x0000000100677824 */ /* 0x000fe400018e0668 */
[----:B------:R-:W-:-:S03]  /*11eb0*/  IMAD.MOV.U32 R104, RZ, RZ, c[0x0][0x18c] ;  /* 0x00006300ff687624 */ /* 0x000fc600078e00ff */
[----:B------:R1:W-:Y:S01]  /*11ec0*/  LDGSTS.E [R7+0x23a00], [R102.64], P1 ;  /* 0x23a0000066077fae */ /* 0x0003e20008921844 */
[----:B------:R-:W-:-:S03]  /*11ed0*/  IMAD.SHL.U32 R104, R104, 0x20, RZ ;  /* 0x0000002068687824 */ /* 0x000fc600078e00ff */
[----:B------:R1:W-:Y:S02]  /*11ee0*/  LDGSTS.E [R7+0x23e00], [R8.64], P1 ;  /* 0x23e0000008077fae */ /* 0x0003e40008921844 */
[C---:B------:R-:W-:Y:S02]  /*11ef0*/  LEA R4, P1, R104.reuse, R4, 0x2 ;  /* 0x0000000468047211 */ /* 0x040fe400078210ff */
[----:B------:R-:W-:Y:S01]  /*11f00*/  SHF.L.U64.HI R104, R104, 0x2, R207 ;  /* 0x0000000268687819 */ /* 0x000fe200000102cf */
[----:B------:R-:W0:Y:S01]  /*11f10*/  LDGDEPBAR ;  /* 0x00000000000079af */ /* 0x000e220000000000 */
[----:B------:R-:W-:Y:S01]  /*11f20*/  IADD3 R3, R3, -0x20, RZ ;  /* 0xffffffe003037810 */ /* 0x000fe20007ffe0ff */
[----:B------:R-:W-:Y:S02]  /*11f30*/  IMAD.X R5, R5, 0x1, R6, P2 ;  /* 0x0000000105057824 */ /* 0x000fe400010e0606 */
[----:B------:R-:W-:Y:S01]  /*11f40*/  IMAD.X R0, R0, 0x1, R104, P1 ;  /* 0x0000000100007824 */ /* 0x000fe200008e0668 */
[----:B--2---:R-:W-:Y:S11]  /*11f50*/  ISETP.NE.U32.AND P0, PT, R105, R112, PT ;  /* 0x000000706900720c */ /* 0x004ff60003f05070 */
[----:B------:R-:W-:Y:S02]  /*11f60*/  @!UPT UIADD3 URZ, URZ, URZ, URZ ;  /* 0x0000003f3f3ff290 */ /* 0x000fe4000fffe03f */
[----:B-1----:R-:W-:Y:S01]  /*11f70*/  @!P0 CALL.REL.NOINC `(.L_x_1) ;  /* 0x0000001000008944 */ /* 0x002fe20003c00000 */
[----:B------:R-:W-:Y:S05]  /*11f80*/  BRA `(.L_x_2) ;  /* 0xffff985000007947 */ /* 0x000fea000383ffff */
.L_x_1:
[----:B------:R-:W2:Y:S01]  /*11f90*/  LDL.LU R6, [R1+0x57c] ;  /* 0x00057c0001067983 */ /* 0x000ea20000300800 */
[----:B------:R-:W-:-:S04]  /*11fa0*/  DEPBAR.LE SB0, 0x0 ;  /* 0x000080000000791a */ /* 0x000fc80000000000 */
[----:B------:R-:W3:Y:S01]  /*11fb0*/  S2R R8, SR_TID.X ;  /* 0x0000000000087919 */ /* 0x000ee20000002100 */
[----:B------:R-:W-:Y:S02]  /*11fc0*/  IMAD.MOV.U32 R4, RZ, RZ, R224 ;  /* 0x000000ffff047224 */ /* 0x000fe400078e00e0 */
[----:B------:R-:W-:Y:S02]  /*11fd0*/  IMAD.MOV.U32 R5, RZ, RZ, R225 ;  /* 0x000000ffff057224 */ /* 0x000fe400078e00e1 */
[----:B------:R-:W-:Y:S02]  /*11fe0*/  IMAD.MOV.U32 R7, RZ, RZ, R233 ;  /* 0x000000ffff077224 */ /* 0x000fe400078e00e9 */
[----:B------:R-:W-:Y:S02]  /*11ff0*/  IMAD.MOV.U32 R233, RZ, RZ, R227 ;  /* 0x000000ffffe97224 */ /* 0x000fe400078e00e3 */
[C---:B-1-3--:R-:W-:Y:S01]  /*12000*/  IMAD.SHL.U32 R0, R8.reuse, 0x200, RZ ;  /* 0x0000020008007824 */ /* 0x04afe200078e00ff */
[C---:B------:R-:W-:Y:S01]  /*12010*/  LOP3.LUT R3, R8.reuse, 0x7f, RZ, 0xc0, !PT ;  /* 0x0000007f08037812 */ /* 0x040fe200078ec0ff */
[----:B------:R-:W-:-:S03]  /*12020*/  IMAD.SHL.U32 R2, R8, 0x4, RZ ;  /* 0x0000000408027824 */ /* 0x000fc600078e00ff */
[----:B------:R-:W-:Y:S01]  /*12030*/  LOP3.LUT R0, R0, 0x3000, RZ, 0xc0, !PT ;  /* 0x0000300000007812 */ /* 0x000fe200078ec0ff */
[----:B------:R-:W-:Y:S03]  /*12040*/  BAR.SYNC.DEFER_BLOCKING 0x0 ;  /* 0x0000000000007b1d */ /* 0x000fe60000010000 */
[----:B--2---:R-:W-:Y:S01]  /*12050*/  LOP3.LUT R0, R0, 0x60, R6, 0xf8, !PT ;  /* 0x0000006000007812 */ /* 0x004fe200078ef806 */
[----:B------:R-:W-:Y:S02]  /*12060*/  IMAD.MOV.U32 R6, RZ, RZ, R232 ;  /* 0x000000ffff067224 */ /* 0x000fe400078e00e8 */
[----:B------:R-:W-:Y:S01]  /*12070*/  IMAD.MOV.U32 R232, RZ, RZ, R226 ;  /* 0x000000ffffe87224 */ /* 0x000fe200078e00e2 */
[----:B------:R-:W-:Y:S01]  /*12080*/  LOP3.LUT R0, R0, 0x170, R2, 0x78, !PT ;  /* 0x0000017000007812 */ /* 0x000fe200078e7802 */
[----:B------:R-:W-:-:S05]  /*12090*/  IMAD.SHL.U32 R2, R8, 0x40, RZ ;  /* 0x0000004008027824 */ /* 0x000fca00078e00ff */
[----:B------:R-:W-:-:S05]  /*120a0*/  LOP3.LUT R2, R2, 0x800, RZ, 0xc0, !PT ;  /* 0x0000080002027812 */ /* 0x000fca00078ec0ff */
[----:B------:R-:W-:Y:S02]  /*120b0*/  IMAD.IADD R0, R2, 0x1, R0 ;  /* 0x0000000102007824 */ /* 0x000fe400078e0200 */
[----:B------:R-:W-:-:S03]  /*120c0*/  IMAD.SHL.U32 R2, R8, 0x800, RZ ;  /* 0x0000080008027824 */ /* 0x000fc600078e00ff */
[----:B------:R1:W-:Y:S02]  /*120d0*/  STS.128 [R0], R4 ;  /* 0x0000000400007388 */ /* 0x0003e40000000c00 */
[----:B------:R-:W-:Y:S02]  /*120e0*/  LOP3.LUT R2, R2, 0x3000, RZ, 0xc0, !PT ;  /* 0x0000300002027812 */ /* 0x000fe400078ec0ff */
[----:B------:R-:W-:Y:S03]  /*120f0*/  STS.128 [R0+0x80], R232 ;  /* 0x000080e800007388 */ /* 0x000fe60000000c00 */
[----:B------:R-:W-:-:S05]  /*12100*/  IMAD R2, R3, 0x10, R2 ;  /* 0x0000001003027824 */ /* 0x000fca00078e0202 */
[C---:B------:R-:W-:Y:S02]  /*12110*/  LOP3.LUT R204, R2.reuse, 0x20, RZ, 0x3c, !PT ;  /* 0x0000002002cc7812 */ /* 0x040fe400078e3cff */
[C---:B------:R-:W-:Y:S01]  /*12120*/  LOP3.LUT R252, R2.reuse, 0x40, RZ, 0x3c, !PT ;  /* 0x0000004002fc7812 */ /* 0x040fe200078e3cff */
[----:B-1----:R-:W-:Y:S01]  /*12130*/  IMAD.MOV.U32 R4, RZ, RZ, R176 ;  /* 0x000000ffff047224 */ /* 0x002fe200078e00b0 */
[----:B------:R-:W-:Y:S01]  /*12140*/  LOP3.LUT R3, R2, 0x60, RZ, 0x3c, !PT ;  /* 0x0000006002037812 */ /* 0x000fe200078e3cff */
[----:B------:R-:W-:Y:S02]  /*12150*/  IMAD.MOV.U32 R5, RZ, RZ, R177 ;  /* 0x000000ffff057224 */ /* 0x000fe400078e00b1 */
[----:B------:R-:W-:Y:S02]  /*12160*/  IMAD.MOV.U32 R6, RZ, RZ, R168 ;  /* 0x000000ffff067224 */ /* 0x000fe400078e00a8 */
[----:B------:R-:W-:Y:S02]  /*12170*/  IMAD.MOV.U32 R7, RZ, RZ, R169 ;  /* 0x000000ffff077224 */ /* 0x000fe400078e00a9 */
[----:B------:R-:W-:-:S02]  /*12180*/  IMAD.MOV.U32 R168, RZ, RZ, R178 ;  /* 0x000000ffffa87224 */ /* 0x000fc400078e00b2 */
[----:B------:R-:W-:Y:S01]  /*12190*/  IMAD.MOV.U32 R169, RZ, RZ, R179 ;  /* 0x000000ffffa97224 */ /* 0x000fe200078e00b3 */
[----:B------:R1:W-:Y:S04]  /*121a0*/  STS.128 [R0+0x200], R4 ;  /* 0x0002000400007388 */ /* 0x0003e80000000c00 */
[----:B------:R-:W-:Y:S01]  /*121b0*/  STS.128 [R0+0x280], R168 ;  /* 0x000280a800007388 */ /* 0x000fe20000000c00 */
[----:B-1----:R-:W-:Y:S02]  /*121c0*/  IMAD.MOV.U32 R4, RZ, RZ, R172 ;  /* 0x000000ffff047224 */ /* 0x002fe400078e00ac */
[----:B------:R-:W-:Y:S02]  /*121d0*/  IMAD.MOV.U32 R5, RZ, RZ, R173 ;  /* 0x000000ffff057224 */ /* 0x000fe400078e00ad */
[----:B------:R-:W-:-:S02]  /*121e0*/  IMAD.MOV.U32 R6, RZ, RZ, R160 ;  /* 0x000000ffff067224 */ /* 0x000fc400078e00a0 */
[----:B------:R-:W-:Y:S02]  /*121f0*/  IMAD.MOV.U32 R7, RZ, RZ, R161 ;  /* 0x000000ffff077224 */ /* 0x000fe400078e00a1 */
[----:B------:R-:W-:Y:S02]  /*12200*/  IMAD.MOV.U32 R160, RZ, RZ, R174 ;  /* 0x000000ffffa07224 */ /* 0x000fe400078e00ae */
[----:B------:R-:W-:Y:S01]  /*12210*/  IMAD.MOV.U32 R161, RZ, RZ, R175 ;  /* 0x000000ffffa17224 */ /* 0x000fe200078e00af */
[----:B------:R1:W-:Y:S04]  /*12220*/  STS.128 [R0+0x400], R4 ;  /* 0x0004000400007388 */ /* 0x0003e80000000c00 */
[----:B------:R-:W-:Y:S01]  /*12230*/  STS.128 [R0+0x480], R160 ;  /* 0x000480a000007388 */ /* 0x000fe20000000c00 */
[----:B-1----:R-:W-:-:S02]  /*12240*/  IMAD.MOV.U32 R6, RZ, RZ, R156 ;  /* 0x000000ffff067224 */ /* 0x002fc400078e009c */
[----:B------:R-:W-:Y:S02]  /*12250*/  IMAD.MOV.U32 R7, RZ, RZ, R157 ;  /* 0x000000ffff077224 */ /* 0x000fe400078e009d */
[----:B------:R-:W-:Y:S02]  /*12260*/  IMAD.MOV.U32 R4, RZ, RZ, R188 ;  /* 0x000000ffff047224 */ /* 0x000fe400078e00bc */
[----:B------:R-:W-:Y:S02]  /*12270*/  IMAD.MOV.U32 R5, RZ, RZ, R189 ;  /* 0x000000ffff057224 */ /* 0x000fe400078e00bd */
[----:B------:R-:W-:Y:S02]  /*12280*/  IMAD.MOV.U32 R156, RZ, RZ, R190 ;  /* 0x000000ffff9c7224 */ /* 0x000fe400078e00be */
[----:B------:R-:W-:Y:S01]  /*12290*/  IMAD.MOV.U32 R157, RZ, RZ, R191 ;  /* 0x000000ffff9d7224 */ /* 0x000fe200078e00bf */
[----:B------:R1:W-:Y:S04]  /*122a0*/  STS.128 [R0+0x600], R4 ;  /* 0x0006000400007388 */ /* 0x0003e80000000c00 */
[----:B------:R-:W-:Y:S04]  /*122b0*/  STS.128 [R0+0x680], R156 ;  /* 0x0006809c00007388 */ /* 0x000fe80000000c00 */
[----:B------:R-:W-:Y:S01]  /*122c0*/  BAR.SYNC.DEFER_BLOCKING 0x0 ;  /* 0x0000000000007b1d */ /* 0x000fe20000010000 */
[----:B-1----:R-:W-:-:S02]  /*122d0*/  IMAD.MOV.U32 R4, RZ, RZ, R184 ;  /* 0x000000ffff047224 */ /* 0x002fc400078e00b8 */
[----:B------:R-:W-:Y:S02]  /*122e0*/  IMAD.MOV.U32 R5, RZ, RZ, R185 ;  /* 0x000000ffff057224 */ /* 0x000fe400078e00b9 */
[----:B------:R-:W-:Y:S02]  /*122f0*/  IMAD.MOV.U32 R6, RZ, RZ, R152 ;  /* 0x000000ffff067224 */ /* 0x000fe400078e0098 */
[----:B------:R-:W-:Y:S02]  /*12300*/  IMAD.MOV.U32 R7, RZ, RZ, R153 ;  /* 0x000000ffff077224 */ /* 0x000fe400078e0099 */
[----:B------:R-:W-:Y:S02]  /*12310*/  IMAD.MOV.U32 R152, RZ, RZ, R186 ;  /* 0x000000ffff987224 */ /* 0x000fe400078e00ba */
[----:B------:R-:W-:Y:S01]  /*12320*/  IMAD.MOV.U32 R153, RZ, RZ, R187 ;  /* 0x000000ffff997224 */ /* 0x000fe200078e00bb */
[----:B------:R-:W1:Y:S04]  /*12330*/  LDS.128 R104, [R2] ;  /* 0x0000000002687984 */ /* 0x000e680000000c00 */
[----:B------:R-:W2:Y:S04]  /*12340*/  LDS.128 R100, [R2+0x800] ;  /* 0x0008000002647984 */ /* 0x000ea80000000c00 */
[----:B------:R-:W3:Y:S04]  /*12350*/  LDS.128 R8, [R204] ;  /* 0x00000000cc087984 */ /* 0x000ee80000000c00 */
[----:B------:R-:W-:Y:S04]  /*12360*/  LDS.128 R248, [R204+0x800] ;  /* 0x00080000ccf87984 */ /* 0x000fe80000000c00 */
[----:B------:R-:W-:Y:S04]  /*12370*/  LDS.128 R244, [R252] ;  /* 0x00000000fcf47984 */ /* 0x000fe80000000c00 */
[----:B------:R-:W-:Y:S04]  /*12380*/  LDS.128 R236, [R252+0x800] ;  /* 0x00080000fcec7984 */ /* 0x000fe80000000c00 */
[----:B------:R-:W-:Y:S04]  /*12390*/  LDS.128 R232, [R3] ;  /* 0x0000000003e87984 */ /* 0x000fe80000000c00 */
[----:B------:R-:W-:Y:S04]  /*123a0*/  LDS.128 R224, [R3+0x800] ;  /* 0x0008000003e07984 */ /* 0x000fe80000000c00 */
[----:B------:R-:W-:Y:S06]  /*123b0*/  BAR.SYNC.DEFER_BLOCKING 0x0 ;  /* 0x0000000000007b1d */ /* 0x000fec0000010000 */
[----:B-1----:R-:W-:Y:S04]  /*123c0*/  STL.64 [R1+0x80], R104 ;  /* 0x0000806801007387 */ /* 0x002fe80000100a00 */
[----:B------:R-:W-:Y:S04]  /*123d0*/  STL.64 [R1+0x88], R106 ;  /* 0x0000886a01007387 */ /* 0x000fe80000100a00 */
[----:B--2---:R-:W-:Y:S04]  /*123e0*/  STL.64 [R1+0x60], R100 ;  /* 0x0000606401007387 */ /* 0x004fe80000100a00 */
[----:B------:R-:W-:Y:S04]  /*123f0*/  STL.64 [R1+0x68], R102 ;  /* 0x0000686601007387 */ /* 0x000fe80000100a00 */
[----:B---3--:R1:W-:Y:S04]  /*12400*/  STL.64 [R1+0x50], R8 ;  /* 0x0000500801007387 */ /* 0x0083e80000100a00 */
[----:B------:R2:W-:Y:S04]  /*12410*/  STL.64 [R1+0x58], R10 ;  /* 0x0000580a01007387 */ /* 0x0005e80000100a00 */
[----:B------:R-:W3:Y:S04]  /*12420*/  LDL.LU R124, [R1+0x10] ;  /* 0x00001000017c7983 */ /* 0x000ee80000300800 */
[----:B------:R-:W3:Y:S01]  /*12430*/  LDL.LU R125, [R1+0x14] ;  /* 0x00001400017d7983 */ /* 0x000ee20000300800 */
[----:B-1----:R-:W-:-:S02]  /*12440*/  IMAD.MOV.U32 R8, RZ, RZ, R196 ;  /* 0x000000ffff087224 */ /* 0x002fc400078e00c4 */
[----:B------:R-:W-:Y:S01]  /*12450*/  IMAD.MOV.U32 R9, RZ, RZ, R197 ;  /* 0x000000ffff097224 */ /* 0x000fe200078e00c5 */
[----:B------:R-:W3:Y:S01]  /*12460*/  LDL.LU R126, [R1+0x70] ;  /* 0x00007000017e7983 */ /* 0x000ee20000300800 */
[----:B--2---:R-:W-:Y:S02]  /*12470*/  IMAD.MOV.U32 R10, RZ, RZ, R164 ;  /* 0x000000ffff0a7224 */ /* 0x004fe400078e00a4 */
[----:B------:R-:W-:Y:S01]  /*12480*/  IMAD.MOV.U32 R11, RZ, RZ, R165 ;  /* 0x000000ffff0b7224 */ /* 0x000fe200078e00a5 */
[----:B------:R-:W3:Y:S01]  /*12490*/  LDL.LU R127, [R1+0x74] ;  /* 0x00007400017f7983 */ /* 0x000ee20000300800 */
[----:B------:R-:W-:Y:S02]  /*124a0*/  IMAD.MOV.U32 R164, RZ, RZ, R198 ;  /* 0x000000ffffa47224 */ /* 0x000fe400078e00c6 */
[----:B------:R-:W-:Y:S01]  /*124b0*/  IMAD.MOV.U32 R165, RZ, RZ, R199 ;  /* 0x000000ffffa57224 */ /* 0x000fe200078e00c7 */
[----:B------:R1:W-:Y:S04]  /*124c0*/  STS.128 [R0], R4 ;  /* 0x0000000400007388 */ /* 0x0003e80000000c00 */
[----:B------:R-:W-:Y:S04]  /*124d0*/  STS.128 [R0+0x80], R152 ;  /* 0x0000809800007388 */ /* 0x000fe80000000c00 */
[----:B------:R-:W-:Y:S04]  /*124e0*/  STS.128 [R0+0x600], R8 ;  /* 0x0006000800007388 */ /* 0x000fe80000000c00 */
        /* <DEDUP_REMOVED lines=15> */
[----:B------:R-:W-:Y:S04]  /*125e0*/  STS.128 [R0+0x400], R4 ;  /* 0x0004000400007388 */ /* 0x000fe80000000c00 */
[----:B------:R-:W-:Y:S04]  /*125f0*/  STS.128 [R0+0x480], R144 ;  /* 0x0004809000007388 */ /* 0x000fe80000000c00 */
[----:B------:R-:W-:Y:S06]  /*12600*/  BAR.SYNC.DEFER_BLOCKING 0x0 ;  /* 0x0000000000007b1d */ /* 0x000fec0000010000 */
[----:B------:R-:W1:Y:S04]  /*12610*/  LDS.128 R4, [R2] ;  /* 0x0000000002047984 */ /* 0x000e680000000c00 */
[----:B------:R-:W-:Y:S04]  /*12620*/  LDS.128 R108, [R2+0x800] ;  /* 0x00080000026c7984 */ /* 0x000fe80000000c00 */
[----:B------:R-:W2:Y:S04]  /*12630*/  LDS.128 R120, [R204] ;  /* 0x00000000cc787984 */ /* 0x000ea80000000c00 */
[----:B------:R-:W-:Y:S04]  /*12640*/  LDS.128 R104, [R204+0x800] ;  /* 0x00080000cc687984 */ /* 0x000fe80000000c00 */
[----:B------:R-:W4:Y:S04]  /*12650*/  LDS.128 R116, [R252] ;  /* 0x00000000fc747984 */ /* 0x000f280000000c00 */
[----:B------:R-:W-:Y:S04]  /*12660*/  LDS.128 R100, [R252+0x800] ;  /* 0x00080000fc647984 */ /* 0x000fe80000000c00 */
[----:B------:R-:W5:Y:S04]  /*12670*/  LDS.128 R112, [R3] ;  /* 0x0000000003707984 */ /* 0x000f680000000c00 */
[----:B------:R-:W1:Y:S04]  /*12680*/  LDS.128 R8, [R3+0x800] ;  /* 0x0008000003087984 */ /* 0x000e680000000c00 */
[----:B------:R-:W-:Y:S06]  /*12690*/  BAR.SYNC.DEFER_BLOCKING 0x0 ;  /* 0x0000000000007b1d */ /* 0x000fec0000010000 */
[----:B---3--:R3:W-:Y:S04]  /*126a0*/  STS.128 [R0], R124 ;  /* 0x0000007c00007388 */ /* 0x0087e80000000c00 */
[----:B---3--:R-:W3:Y:S04]  /*126b0*/  LDL.LU R124, [R1+0x18] ;  /* 0x00001800017c7983 */ /* 0x008ee80000300800 */
[----:B------:R-:W3:Y:S04]  /*126c0*/  LDL.LU R125, [R1+0x1c] ;  /* 0x00001c00017d7983 */ /* 0x000ee80000300800 */
[----:B------:R-:W3:Y:S04]  /*126d0*/  LDL.LU R126, [R1+0x78] ;  /* 0x00007800017e7983 */ /* 0x000ee80000300800 */
[----:B------:R-:W3:Y:S01]  /*126e0*/  LDL.LU R127, [R1+0x7c] ;  /* 0x00007c00017f7983 */ /* 0x000ee20000300800 */
[----:B------:R-:W-:-:S02]  /*126f0*/  IMAD.MOV.U32 R130, RZ, RZ, R216 ;  /* 0x000000ffff827224 */ /* 0x000fc400078e00d8 */
[----:B------:R-:W-:Y:S02]  /*12700*/  IMAD.MOV.U32 R131, RZ, RZ, R217 ;  /* 0x000000ffff837224 */ /* 0x000fe400078e00d9 */
[----:B------:R-:W-:Y:S02]  /*12710*/  IMAD.MOV.U32 R128, RZ, RZ, R200 ;  /* 0x000000ffff807224 */ /* 0x000fe400078e00c8 */
[----:B------:R-:W-:Y:S02]  /*12720*/  IMAD.MOV.U32 R129, RZ, RZ, R201 ;  /* 0x000000ffff817224 */ /* 0x000fe400078e00c9 */
[----:B------:R-:W-:Y:S02]  /*12730*/  IMAD.MOV.U32 R216, RZ, RZ, R202 ;  /* 0x000000ffffd87224 */ /* 0x000fe400078e00ca */
[----:B------:R-:W-:Y:S01]  /*12740*/  IMAD.MOV.U32 R217, RZ, RZ, R203 ;  /* 0x000000ffffd97224 */ /* 0x000fe200078e00cb */
[----:B------:R-:W-:Y:S04]  /*12750*/  STS.128 [R0+0x200], R128 ;  /* 0x0002008000007388 */ /* 0x000fe80000000c00 */
[----:B------:R-:W-:Y:S01]  /*12760*/  STS.128 [R0+0x280], R216 ;  /* 0x000280d800007388 */ /* 0x000fe20000000c00 */
[----:B------:R-:W-:-:S02]  /*12770*/  IMAD.MOV.U32 R152, RZ, RZ, R132 ;  /* 0x000000ffff987224 */ /* 0x000fc400078e0084 */
[----:B------:R-:W-:Y:S02]  /*12780*/  IMAD.MOV.U32 R153, RZ, RZ, R133 ;  /* 0x000000ffff997224 */ /* 0x000fe400078e0085 */
[----:B------:R-:W-:Y:S02]  /*12790*/  IMAD.MOV.U32 R154, RZ, RZ, R24 ;  /* 0x000000ffff9a7224 */ /* 0x000fe400078e0018 */
[----:B------:R-:W-:Y:S01]  /*127a0*/  IMAD.MOV.U32 R155, RZ, RZ, R25 ;  /* 0x000000ffff9b7224 */ /* 0x000fe200078e0019 */
[----:B---3--:R3:W-:Y:S02]  /*127b0*/  STS.128 [R0+0x80], R124 ;  /* 0x0000807c00007388 */ /* 0x0087e40000000c00 */
[----:B---3--:R-:W-:Y:S02]  /*127c0*/  IMAD.MOV.U32 R126, RZ, RZ, R12 ;  /* 0x000000ffff7e7224 */ /* 0x008fe400078e000c */
[----:B------:R-:W-:Y:S02]  /*127d0*/  IMAD.MOV.U32 R127, RZ, RZ, R13 ;  /* 0x000000ffff7f7224 */ /* 0x000fe400078e000d */
[----:B------:R-:W-:-:S02]  /*127e0*/  IMAD.MOV.U32 R12, RZ, RZ, R142 ;  /* 0x000000ffff0c7224 */ /* 0x000fc400078e008e */
[----:B------:R-:W-:Y:S02]  /*127f0*/  IMAD.MOV.U32 R13, RZ, RZ, R143 ;  /* 0x000000ffff0d7224 */ /* 0x000fe400078e008f */
[----:B------:R-:W-:Y:S02]  /*12800*/  IMAD.MOV.U32 R124, RZ, RZ, R140 ;  /* 0x000000ffff7c7224 */ /* 0x000fe400078e008c */
[----:B------:R-:W-:Y:S02]  /*12810*/  IMAD.MOV.U32 R125, RZ, RZ, R141 ;  /* 0x000000ffff7d7224 */ /* 0x000fe400078e008d */
[----:B------:R-:W-:Y:S02]  /*12820*/  IMAD.MOV.U32 R142, RZ, RZ, R16 ;  /* 0x000000ffff8e7224 */ /* 0x000fe400078e0010 */
[----:B------:R-:W-:Y:S02]  /*12830*/  IMAD.MOV.U32 R143, RZ, RZ, R17 ;  /* 0x000000ffff8f7224 */ /* 0x000fe400078e0011 */
[----:B------:R-:W-:-:S02]  /*12840*/  IMAD.MOV.U32 R140, RZ, RZ, R136 ;  /* 0x000000ffff8c7224 */ /* 0x000fc400078e0088 */
[----:B------:R-:W-:Y:S02]  /*12850*/  IMAD.MOV.U32 R141, RZ, RZ, R137 ;  /* 0x000000ffff8d7224 */ /* 0x000fe400078e0089 */
[----:B------:R-:W-:Y:S02]  /*12860*/  IMAD.MOV.U32 R16, RZ, RZ, R138 ;  /* 0x000000ffff107224 */ /* 0x000fe400078e008a */
[----:B------:R-:W-:Y:S01]  /*12870*/  IMAD.MOV.U32 R17, RZ, RZ, R139 ;  /* 0x000000ffff117224 */ /* 0x000fe200078e008b */
[----:B------:R-:W-:Y:S04]  /*12880*/  STS.128 [R0+0x400], R124 ;  /* 0x0004007c00007388 */ /* 0x000fe80000000c00 */
[----:B------:R-:W-:Y:S04]  /*12890*/  STS.128 [R0+0x480], R12 ;  /* 0x0004800c00007388 */ /* 0x000fe80000000c00 */
[----:B------:R-:W-:Y:S04]  /*128a0*/  STS.128 [R0+0x600], R140 ;  /* 0x0006008c00007388 */ /* 0x000fe80000000c00 */
[----:B------:R-:W-:Y:S04]  /*128b0*/  STS.128 [R0+0x680], R16 ;  /* 0x0006801000007388 */ /* 0x000fe80000000c00 */
[----:B------:R-:W-:Y:S06]  /*128c0*/  BAR.SYNC.DEFER_BLOCKING 0x0 ;  /* 0x0000000000007b1d */ /* 0x000fec0000010000 */
[----:B------:R-:W3:Y:S04]  /*128d0*/  LDS.128 R148, [R2] ;  /* 0x0000000002947984 */ /* 0x000ee80000000c00 */
[----:B------:R-:W-:Y:S04]  /*128e0*/  LDS.128 R128, [R2+0x800] ;  /* 0x0008000002807984 */ /* 0x000fe80000000c00 */
[----:B------:R-:W-:Y:S04]  /*128f0*/  LDS.128 R144, [R204] ;  /* 0x00000000cc907984 */ /* 0x000fe80000000c00 */
[----:B------:R-:W-:Y:S04]  /*12900*/  LDS.128 R124, [R204+0x800] ;  /* 0x00080000cc7c7984 */ /* 0x000fe80000000c00 */
[----:B------:R-:W-:Y:S04]  /*12910*/  LDS.128 R140, [R252] ;  /* 0x00000000fc8c7984 */ /* 0x000fe80000000c00 */
[----:B------:R-:W-:Y:S04]  /*12920*/  LDS.128 R16, [R252+0x800] ;  /* 0x00080000fc107984 */ /* 0x000fe80000000c00 */
[----:B------:R-:W-:Y:S04]  /*12930*/  LDS.128 R136, [R3] ;  /* 0x0000000003887984 */ /* 0x000fe80000000c00 */
[----:B------:R-:W-:Y:S04]  /*12940*/  LDS.128 R12, [R3+0x800] ;  /* 0x00080000030c7984 */ /* 0x000fe80000000c00 */
[----:B------:R-:W-:Y:S06]  /*12950*/  BAR.SYNC.DEFER_BLOCKING 0x0 ;  /* 0x0000000000007b1d */ /* 0x000fec0000010000 */
[----:B------:R1:W-:Y:S04]  /*12960*/  STS.128 [R0], R152 ;  /* 0x0000009800007388 */ /* 0x0003e80000000c00 */
[----:B-1----:R-:W2:Y:S04]  /*12970*/  LDL.LU R152, [R1+0x160] ;  /* 0x0001600001987983 */ /* 0x002ea80000300800 */
[----:B------:R-:W2:Y:S04]  /*12980*/  LDL.LU R153, [R1+0x164] ;  /* 0x0001640001997983 */ /* 0x000ea80000300800 */
[----:B------:R-:W2:Y:S04]  /*12990*/  LDL.LU R154, [R1+0x1c8] ;  /* 0x0001c800019a7983 */ /* 0x000ea80000300800 */
[----:B------:R-:W2:Y:S01]  /*129a0*/  LDL.LU R155, [R1+0x1cc] ;  /* 0x0001cc00019b7983 */ /* 0x000ea20000300800 */
[----:B------:R-:W-:-:S02]  /*129b0*/  IMAD.MOV.U32 R24, RZ, RZ, R134 ;  /* 0x000000ffff187224 */ /* 0x000fc400078e0086 */
[----:B------:R-:W-:-:S05]  /*129c0*/  IMAD.MOV.U32 R25, RZ, RZ, R135 ;  /* 0x000000ffff197224 */ /* 0x000fca00078e0087 */
[----:B------:R1:W-:Y:S02]  /*129d0*/  STS.128 [R0+0x80], R24 ;  /* 0x0000801800007388 */ /* 0x0003e40000000c00 */
[----:B-1----:R-:W-:Y:S02]  /*129e0*/  IMAD.MOV.U32 R24, RZ, RZ, R36 ;  /* 0x000000ffff187224 */ /* 0x002fe400078e0024 */
[----:B------:R-:W-:Y:S02]  /*129f0*/  IMAD.MOV.U32 R25, RZ, RZ, R37 ;  /* 0x000000ffff197224 */ /* 0x000fe400078e0025 */
[----:B------:R-:W-:Y:S02]  /*12a00*/  IMAD.MOV.U32 R26, RZ, RZ, R40 ;  /* 0x000000ffff1a7224 */ /* 0x000fe400078e0028 */
[----:B------:R-:W-:Y:S02]  /*12a10*/  IMAD.MOV.U32 R27, RZ, RZ, R41 ;  /* 0x000000ffff1b7224 */ /* 0x000fe400078e0029 */
[----:B------:R-:W-:-:S02]  /*12a20*/  IMAD.MOV.U32 R40, RZ, RZ, R38 ;  /* 0x000000ffff287224 */ /* 0x000fc400078e0026 */
[----:B------:R-:W-:Y:S01]  /*12a30*/  IMAD.MOV.U32 R41, RZ, RZ, R39 ;  /* 0x000000ffff297224 */ /* 0x000fe200078e0027 */
[----:B------:R1:W-:Y:S01]  /*12a40*/  STS.128 [R0+0x200], R24 ;  /* 0x0002001800007388 */ /* 0x0003e20000000c00 */
[----:B------:R-:W-:Y:S02]  /*12a50*/  IMAD.MOV.U32 R38, RZ, RZ, R80 ;  /* 0x000000ffff267224 */ /* 0x000fe400078e0050 */
[----:B------:R-:W-:Y:S02]  /*12a60*/  IMAD.MOV.U32 R39, RZ, RZ, R81 ;  /* 0x000000ffff277224 */ /* 0x000fe400078e0051 */
[----:B------:R-:W-:Y:S02]  /*12a70*/  IMAD.MOV.U32 R36, RZ, RZ, R76 ;  /* 0x000000ffff247224 */ /* 0x000fe400078e004c */
[----:B------:R-:W-:Y:S02]  /*12a80*/  IMAD.MOV.U32 R37, RZ, RZ, R77 ;  /* 0x000000ffff257224 */ /* 0x000fe400078e004d */
[----:B------:R-:W-:-:S02]  /*12a90*/  IMAD.MOV.U32 R80, RZ, RZ, R78 ;  /* 0x000000ffff507224 */ /* 0x000fc400078e004e */
[----:B------:R-:W-:Y:S02]  /*12aa0*/  IMAD.MOV.U32 R81, RZ, RZ, R79 ;  /* 0x000000ffff517224 */ /* 0x000fe400078e004f */
[----:B-1----:R-:W-:Y:S02]  /*12ab0*/  IMAD.MOV.U32 R26, RZ, RZ, R60 ;  /* 0x000000ffff1a7224 */ /* 0x002fe400078e003c */
[----:B------:R-:W-:Y:S02]  /*12ac0*/  IMAD.MOV.U32 R27, RZ, RZ, R61 ;  /* 0x000000ffff1b7224 */ /* 0x000fe400078e003d */
[----:B------:R-:W-:Y:S02]  /*12ad0*/  IMAD.MOV.U32 R24, RZ, RZ, R56 ;  /* 0x000000ffff187224 */ /* 0x000fe400078e0038 */
[----:B------:R-:W-:Y:S02]  /*12ae0*/  IMAD.MOV.U32 R25, RZ, RZ, R57 ;  /* 0x000000ffff197224 */ /* 0x000fe400078e0039 */
[----:B------:R-:W-:-:S02]  /*12af0*/  IMAD.MOV.U32 R60, RZ, RZ, R58 ;  /* 0x000000ffff3c7224 */ /* 0x000fc400078e003a */
[----:B------:R-:W-:Y:S01]  /*12b00*/  IMAD.MOV.U32 R61, RZ, RZ, R59 ;  /* 0x000000ffff3d7224 */ /* 0x000fe200078e003b */
[----:B------:R-:W-:Y:S04]  /*12b10*/  STS.128 [R0+0x280], R40 ;  /* 0x0002802800007388 */ /* 0x000fe80000000c00 */
[----:B------:R-:W-:Y:S04]  /*12b20*/  STS.128 [R0+0x400], R24 ;  /* 0x0004001800007388 */ /* 0x000fe80000000c00 */
[----:B------:R-:W-:Y:S04]  /*12b30*/  STS.128 [R0+0x480], R60 ;  /* 0x0004803c00007388 */ /* 0x000fe80000000c00 */
[----:B------:R-:W-:Y:S04]  /*12b40*/  STS.128 [R0+0x600], R36 ;  /* 0x0006002400007388 */ /* 0x000fe80000000c00 */
[----:B------:R-:W-:Y:S04]  /*12b50*/  STS.128 [R0+0x680], R80 ;  /* 0x0006805000007388 */ /* 0x000fe80000000c00 */
[----:B------:R-:W-:Y:S06]  /*12b60*/  BAR.SYNC.DEFER_BLOCKING 0x0 ;  /* 0x0000000000007b1d */ /* 0x000fec0000010000 */
[----:B------:R-:W1:Y:S04]  /*12b70*/  LDS.128 R132, [R2] ;  /* 0x0000000002847984 */ /* 0x000e680000000c00 */
[----:B------:R-:W-:Y:S04]  /*12b80*/  LDS.128 R56, [R2+0x800] ;  /* 0x0008000002387984 */ /* 0x000fe80000000c00 */
[----:B------:R-:W1:Y:S04]  /*12b90*/  LDS.128 R80, [R204] ;  /* 0x00000000cc507984 */ /* 0x000e680000000c00 */
[----:B------:R-:W-:Y:S04]  /*12ba0*/  LDS.128 R40, [R204+0x800] ;  /* 0x00080000cc287984 */ /* 0x000fe80000000c00 */
[----:B------:R-:W1:Y:S04]  /*12bb0*/  LDS.128 R76, [R252] ;  /* 0x00000000fc4c7984 */ /* 0x000e680000000c00 */
[----:B------:R-:W-:Y:S04]  /*12bc0*/  LDS.128 R36, [R252+0x800] ;  /* 0x00080000fc247984 */ /* 0x000fe80000000c00 */
[----:B------:R-:W1:Y:S04]  /*12bd0*/  LDS.128 R60, [R3] ;  /* 0x00000000033c7984 */ /* 0x000e680000000c00 */
[----:B------:R-:W1:Y:S04]  /*12be0*/  LDS.128 R24, [R3+0x800] ;  /* 0x0008000003187984 */ /* 0x000e680000000c00 */
[----:B------:R-:W-:Y:S06]  /*12bf0*/  BAR.SYNC.DEFER_BLOCKING 0x0 ;  /* 0x0000000000007b1d */ /* 0x000fec0000010000 */
[----:B--2---:R2:W-:Y:S04]  /*12c00*/  STS.128 [R0], R152 ;  /* 0x0000009800007388 */ /* 0x0045e80000000c00 */
[----:B--2---:R-:W2:Y:S04]  /*12c10*/  LDL.LU R152, [R1+0x168] ;  /* 0x0001680001987983 */ /* 0x004ea80000300800 */
[----:B------:R-:W2:Y:S04]  /*12c20*/  LDL.LU R153, [R1+0x16c] ;  /* 0x00016c0001997983 */ /* 0x000ea80000300800 */
[----:B------:R-:W2:Y:S04]  /*12c30*/  LDL.LU R154, [R1+0x1d0] ;  /* 0x0001d000019a7983 */ /* 0x000ea80000300800 */
[----:B------:R-:W2:Y:S04]  /*12c40*/  LDL.LU R155, [R1+0x1d4] ;  /* 0x0001d400019b7983 */ /* 0x000ea80000300800 */
[----:B------:R-:W3:Y:S04]  /*12c50*/  LDL.LU R156, [R1+0x40] ;  /* 0x00004000019c7983 */ /* 0x000ee80000300800 */
[----:B------:R-:W3:Y:S04]  /*12c60*/  LDL.LU R157, [R1+0x44] ;  /* 0x00004400019d7983 */ /* 0x000ee80000300800 */
[----:B------:R-:W3:Y:S04]  /*12c70*/  LDL.LU R158, [R1+0x170] ;  /* 0x00017000019e7983 */ /* 0x000ee80000300800 */
[----:B------:R-:W3:Y:S04]  /*12c80*/  LDL.LU R159, [R1+0x174] ;  /* 0x00017400019f7983 */ /* 0x000ee80000300800 */
[----:B--2---:R2:W-:Y:S04]  /*12c90*/  STS.128 [R0+0x80], R152 ;  /* 0x0000809800007388 */ /* 0x0045e80000000c00 */
[----:B--2---:R-:W2:Y:S04]  /*12ca0*/  LDL.LU R152, [R1+0x48] ;  /* 0x0000480001987983 */ /* 0x004ea80000300800 */
[----:B------:R-:W2:Y:S04]  /*12cb0*/  LDL.LU R153, [R1+0x4c] ;  /* 0x00004c0001997983 */ /* 0x000ea80000300800 */
[----:B------:R-:W2:Y:S04]  /*12cc0*/  LDL.LU R154, [R1+0x178] ;  /* 0x00017800019a7983 */ /* 0x000ea80000300800 */
[----:B------:R-:W2:Y:S04]  /*12cd0*/  LDL.LU R155, [R1+0x17c] ;  /* 0x00017c00019b7983 */ /* 0x000ea80000300800 */
[----:B---3--:R-:W-:Y:S04]  /*12ce0*/  STS.128 [R0+0x200], R156 ;  /* 0x0002009c00007388 */ /* 0x008fe80000000c00 */
[----:B--2---:R2:W-:Y:S04]  /*12cf0*/  STS.128 [R0+0x280], R152 ;  /* 0x0002809800007388 */ /* 0x0045e80000000c00 */
[----:B--2---:R-:W2:Y:S04]  /*12d00*/  LDL.LU R154, [R1+0x30] ;  /* 0x00003000019a7983 */ /* 0x004ea80000300800 */
[----:B------:R-:W2:Y:S04]  /*12d10*/  LDL.LU R155, [R1+0x34] ;  /* 0x00003400019b7983 */ /* 0x000ea80000300800 */
[----:B------:R-:W3:Y:S04]  /*12d20*/  LDL.LU R158, [R1+0x38] ;  /* 0x00003800019e7983 */ /* 0x000ee80000300800 */
[----:B------:R-:W3:Y:S01]  /*12d30*/  LDL.LU R159, [R1+0x3c] ;  /* 0x00003c00019f7983 */ /* 0x000ee20000300800 */
        /* <DEDUP_REMOVED lines=16> */
[----:B--2---:R-:W-:Y:S04]  /*12e40*/  STS.128 [R0+0x400], R152 ;  /* 0x0004009800007388 */ /* 0x004fe80000000c00 */
[----:B---3--:R-:W-:Y:S04]  /*12e50*/  STS.128 [R0+0x480], R156 ;  /* 0x0004809c00007388 */ /* 0x008fe80000000c00 */
[----:B------:R-:W-:Y:S06]  /*12e60*/  BAR.SYNC.DEFER_BLOCKING 0x0 ;  /* 0x0000000000007b1d */ /* 0x000fec0000010000 */
[----:B------:R-:W2:Y:S04]  /*12e70*/  LDS.128 R176, [R2] ;  /* 0x0000000002b07984 */ /* 0x000ea80000000c00 */
        /* <DEDUP_REMOVED lines=19> */
[----:B------:R1:W-:Y:S01]  /*12fb0*/  STS.128 [R0+0x80], R32 ;  /* 0x0000802000007388 */ /* 0x0003e20000000c00 */
[----:B------:R-:W-:-:S03]  /*12fc0*/  IMAD.MOV.U32 R48, RZ, RZ, R46 ;  /* 0x000000ffff307224 */ /* 0x000fc600078e002e */
[----:B------:R2:W-:Y:S01]  /*12fd0*/  STS.128 [R0+0x200], R28 ;  /* 0x0002001c00007388 */ /* 0x0005e20000000c00 */
[----:B------:R-:W-:-:S05]  /*12fe0*/  IMAD.MOV.U32 R49, RZ, RZ, R47 ;  /* 0x000000ffff317224 */ /* 0x000fca00078e002f */
[----:B------:R-:W-:Y:S01]  /*12ff0*/  STS.128 [R0+0x280], R48 ;  /* 0x0002803000007388 */ /* 0x000fe20000000c00 */
[----:B-1----:R-:W-:Y:S02]  /*13000*/  IMAD.MOV.U32 R34, RZ, RZ, R88 ;  /* 0x000000ffff227224 */ /* 0x002fe400078e0058 */
[----:B------:R-:W-:Y:S02]  /*13010*/  IMAD.MOV.U32 R35, RZ, RZ, R89 ;  /* 0x000000ffff237224 */ /* 0x000fe400078e0059 */
[----:B--2---:R-:W-:Y:S02]  /*13020*/  IMAD.MOV.U32 R30, RZ, RZ, R68 ;  /* 0x000000ffff1e7224 */ /* 0x004fe400078e0044 */
[----:B------:R-:W-:Y:S02]  /*13030*/  IMAD.MOV.U32 R31, RZ, RZ, R69 ;  /* 0x000000ffff1f7224 */ /* 0x000fe400078e0045 */
[----:B------:R-:W-:Y:S02]  /*13040*/  IMAD.MOV.U32 R28, RZ, RZ, R64 ;  /* 0x000000ffff1c7224 */ /* 0x000fe400078e0040 */
[----:B------:R-:W-:-:S02]  /*13050*/  IMAD.MOV.U32 R29, RZ, RZ, R65 ;  /* 0x000000ffff1d7224 */ /* 0x000fc400078e0041 */
[----:B------:R-:W-:Y:S02]  /*13060*/  IMAD.MOV.U32 R68, RZ, RZ, R66 ;  /* 0x000000ffff447224 */ /* 0x000fe400078e0042 */
[----:B------:R-:W-:Y:S02]  /*13070*/  IMAD.MOV.U32 R69, RZ, RZ, R67 ;  /* 0x000000ffff457224 */ /* 0x000fe400078e0043 */
[----:B------:R-:W-:Y:S02]  /*13080*/  IMAD.MOV.U32 R32, RZ, RZ, R84 ;  /* 0x000000ffff207224 */ /* 0x000fe400078e0054 */
        /* <DEDUP_REMOVED lines=8> */
[----:B------:R-:W1:Y:S04]  /*13110*/  LDS.128 R88, [R2] ;  /* 0x0000000002587984 */ /* 0x000e680000000c00 */
[----:B------:R-:W-:Y:S04]  /*13120*/  LDS.128 R48, [R2+0x800] ;  /* 0x0008000002307984 */ /* 0x000fe80000000c00 */
[----:B------:R-:W2:Y:S04]  /*13130*/  LDS.128 R84, [R204] ;  /* 0x00000000cc547984 */ /* 0x000ea80000000c00 */
[----:B------:R-:W-:Y:S04]  /*13140*/  LDS.128 R44, [R204+0x800] ;  /* 0x00080000cc2c7984 */ /* 0x000fe80000000c00 */
[----:B------:R-:W1:Y:S04]  /*13150*/  LDS.128 R68, [R252] ;  /* 0x00000000fc447984 */ /* 0x000e680000000c00 */
[----:B------:R-:W-:Y:S04]  /*13160*/  LDS.128 R32, [R252+0x800] ;  /* 0x00080000fc207984 */ /* 0x000fe80000000c00 */
[----:B------:R-:W1:Y:S04]  /*13170*/  LDS.128 R64, [R3] ;  /* 0x0000000003407984 */ /* 0x000e680000000c00 */
[----:B------:R-:W1:Y:S04]  /*13180*/  LDS.128 R28, [R3+0x800] ;  /* 0x00080000031c7984 */ /* 0x000e680000000c00 */
[----:B------:R-:W-:Y:S06]  /*13190*/  BAR.SYNC.DEFER_BLOCKING 0x0 ;  /* 0x0000000000007b1d */ /* 0x000fec0000010000 */
[----:B---3--:R3:W-:Y:S04]  /*131a0*/  STS.128 [R0], R180 ;  /* 0x000000b400007388 */ /* 0x0087e80000000c00 */
[----:B---3--:R-:W3:Y:S04]  /*131b0*/  LDL.LU R180, [R1+0x1f0] ;  /* 0x0001f00001b47983 */ /* 0x008ee80000300800 */
[----:B------:R-:W3:Y:S04]  /*131c0*/  LDL.LU R181, [R1+0x1f4] ;  /* 0x0001f40001b57983 */ /* 0x000ee80000300800 */
[----:B------:R-:W3:Y:S04]  /*131d0*/  LDL.LU R182, [R1+0x210] ;  /* 0x0002100001b67983 */ /* 0x000ee80000300800 */
[----:B------:R-:W3:Y:S04]  /*131e0*/  LDL.LU R183, [R1+0x214] ;  /* 0x0002140001b77983 */ /* 0x000ee80000300800 */
[----:B------:R-:W2:Y:S04]  /*131f0*/  LDL.LU R184, [R1+0x198] ;  /* 0x0001980001b87983 */ /* 0x000ea80000300800 */
[----:B------:R-:W2:Y:S04]  /*13200*/  LDL.LU R185, [R1+0x19c] ;  /* 0x00019c0001b97983 */ /* 0x000ea80000300800 */
[----:B------:R-:W2:Y:S04]  /*13210*/  LDL.LU R186, [R1+0x1d8] ;  /* 0x0001d80001ba7983 */ /* 0x000ea80000300800 */
[----:B------:R-:W2:Y:S04]  /*13220*/  LDL.LU R187, [R1+0x1dc] ;  /* 0x0001dc0001bb7983 */ /* 0x000ea80000300800 */
[----:B---3--:R3:W-:Y:S04]  /*13230*/  STS.128 [R0+0x80], R180 ;  /* 0x000080b400007388 */ /* 0x0087e80000000c00 */
[----:B---3--:R-:W3:Y:S04]  /*13240*/  LDL.LU R180, [R1+0x1a0] ;  /* 0x0001a00001b47983 */ /* 0x008ee80000300800 */
[----:B------:R-:W3:Y:S04]  /*13250*/  LDL.LU R181, [R1+0x1a4] ;  /* 0x0001a40001b57983 */ /* 0x000ee80000300800 */
[----:B------:R-:W3:Y:S04]  /*13260*/  LDL.LU R182, [R1+0x1e0] ;  /* 0x0001e00001b67983 */ /* 0x000ee80000300800 */
[----:B------:R-:W3:Y:S04]  /*13270*/  LDL.LU R183, [R1+0x1e4] ;  /* 0x0001e40001b77983 */ /* 0x000ee80000300800 */
[----:B---3--:R3:W-:Y:S04]  /*13280*/  STS.128 [R0+0x280], R180 ;  /* 0x000280b400007388 */ /* 0x0087e80000000c00 */
        /* <DEDUP_REMOVED lines=8> */
[----:B------:R-:W2:Y:S04]  /*13310*/  LDL.LU R200, [R1] ;  /* 0x0000000001c87983 */ /* 0x000ea80000300800 */
        /* <DEDUP_REMOVED lines=8> */
[----:B--2---:R-:W-:Y:S04]  /*133a0*/  STS.128 [R0+0x200], R184 ;  /* 0x000200b800007388 */ /* 0x004fe80000000c00 */
[----:B------:R-:W-:Y:S04]  /*133b0*/  STS.128 [R0+0x480], R196 ;  /* 0x000480c400007388 */ /* 0x000fe80000000c00 */
[----:B------:R-:W-:Y:S04]  /*133c0*/  STS.128 [R0+0x600], R200 ;  /* 0x000600c800007388 */ /* 0x000fe80000000c00 */
[----:B---3--:R2:W-:Y:S04]  /*133d0*/  STS.128 [R0+0x680], R180 ;  /* 0x000680b400007388 */ /* 0x0085e80000000c00 */
[----:B------:R-:W-:Y:S06]  /*133e0*/  BAR.SYNC.DEFER_BLOCKING 0x0 ;  /* 0x0000000000007b1d */ /* 0x000fec0000010000 */
[----:B--2---:R-:W2:Y:S04]  /*133f0*/  LDL.LU R182, [R1+0x20] ;  /* 0x0000200001b67983 */ /* 0x004ea80000300800 */
[----:B------:R-:W2:Y:S04]  /*13400*/  LDL.LU R183, [R1+0x24] ;  /* 0x0000240001b77983 */ /* 0x000ea80000300800 */
[----:B------:R-:W-:Y:S04]  /*13410*/  LDS.128 R192, [R204] ;  /* 0x00000000ccc07984 */ /* 0x000fe80000000c00 */
[----:B------:R-:W-:Y:S04]  /*13420*/  LDS.128 R196, [R204+0x800] ;  /* 0x00080000ccc47984 */ /* 0x000fe80000000c00 */
[----:B------:R-:W3:Y:S04]  /*13430*/  LDS.128 R184, [R2] ;  /* 0x0000000002b87984 */ /* 0x000ee80000000c00 */
[----:B------:R-:W-:Y:S04]  /*13440*/  LDS.128 R188, [R2+0x800] ;  /* 0x0008000002bc7984 */ /* 0x000fe80000000c00 */
[----:B------:R-:W-:Y:S04]  /*13450*/  LDS.128 R200, [R252] ;  /* 0x00000000fcc87984 */ /* 0x000fe80000000c00 */
[----:B------:R-:W-:Y:S04]  /*13460*/  LDS.128 R204, [R252+0x800] ;  /* 0x00080000fccc7984 */ /* 0x000fe80000000c00 */
[----:B------:R-:W-:Y:S04]  /*13470*/  LDS.128 R208, [R3] ;  /* 0x0000000003d07984 */ /* 0x000fe80000000c00 */
[----:B------:R-:W-:Y:S01]  /*13480*/  LDS.128 R212, [R3+0x800] ;  /* 0x0008000003d47984 */ /* 0x000fe20000000c00 */
[----:B------:R-:W-:-:S02]  /*13490*/  IMAD.MOV.U32 R180, RZ, RZ, R220 ;  /* 0x000000ffffb47224 */ /* 0x000fc400078e00dc */
[----:B------:R-:W-:Y:S01]  /*134a0*/  IMAD.MOV.U32 R181, RZ, RZ, R221 ;  /* 0x000000ffffb57224 */ /* 0x000fe200078e00dd */
[----:B------:R-:W-:Y:S06]  /*134b0*/  BAR.SYNC.DEFER_BLOCKING 0x0 ;  /* 0x0000000000007b1d */ /* 0x000fec0000010000 */
[----:B--2---:R2:W-:Y:S04]  /*134c0*/  STS.128 [R0], R180 ;  /* 0x000000b400007388 */ /* 0x0045e80000000c00 */
[----:B--2---:R-:W2:Y:S04]  /*134d0*/  LDL.LU R182, [R1+0x28] ;  /* 0x0000280001b67983 */ /* 0x004ea80000300800 */
[----:B------:R-:W2:Y:S01]  /*134e0*/  LDL.LU R183, [R1+0x2c] ;  /* 0x00002c0001b77983 */ /* 0x000ea20000300800 */
[----:B------:R-:W-:-:S02]  /*134f0*/  IMAD.MOV.U32 R181, RZ, RZ, R223 ;  /* 0x000000ffffb57224 */ /* 0x000fc400078e00df */
[----:B------:R-:W-:Y:S01]  /*13500*/  IMAD.MOV.U32 R180, RZ, RZ, R222 ;  /* 0x000000ffffb47224 */ /* 0x000fe200078e00de */
[----:B------:R-:W3:Y:S04]  /*13510*/  LDL.LU R223, [R1+0x54] ;  /* 0x0000540001df7983 */ /* 0x000ee80000300800 */
        /* <DEDUP_REMOVED lines=13> */
[----:B--2---:R2:W-:Y:S04]  /*135f0*/  STS.128 [R0+0x80], R180 ;  /* 0x000080b400007388 */ /* 0x0045e80000000c00 */
[----:B--2---:R-:W2:Y:S04]  /*13600*/  LDL.LU R181, [R1+0x80] ;  /* 0x0000800001b57983 */ /* 0x004ea80000300800 */
[----:B------:R-:W4:Y:S04]  /*13610*/  LDL.LU R182, [R1+0x84] ;  /* 0x0000840001b67983 */ /* 0x000f280000300800 */
[----:B------:R-:W4:Y:S01]  /*13620*/  LDL.LU R183, [R1+0x50] ;  /* 0x0000500001b77983 */ /* 0x000f220000300800 */
[----:B------:R-:W-:-:S03]  /*13630*/  IMAD.MOV.U32 R228, RZ, RZ, R74 ;  /* 0x000000ffffe47224 */ /* 0x000fc600078e004a */
[----:B------:R1:W-:Y:S01]  /*13640*/  STS.128 [R0+0x400], R52 ;  /* 0x0004003400007388 */ /* 0x0003e20000000c00 */
[----:B------:R-:W-:Y:S01]  /*13650*/  IMAD.MOV.U32 R229, RZ, RZ, R75 ;  /* 0x000000ffffe57224 */ /* 0x000fe200078e004b */
[C---:B---3--:R-:W-:Y:S02]  /*13660*/  IADD3 R73, R222.reuse, 0x2, RZ ;  /* 0x00000002de497810 */ /* 0x048fe40007ffe0ff */
[----:B------:R-:W-:Y:S01]  /*13670*/  STS.128 [R0+0x200], R216 ;  /* 0x000200d800007388 */ /* 0x000fe20000000c00 */
[----:B------:R-:W-:-:S03]  /*13680*/  IADD3 R72, R222, 0x1, RZ ;  /* 0x00000001de487810 */ /* 0x000fc60007ffe0ff */
[----:B------:R-:W-:Y:S01]  /*13690*/  STS.128 [R0+0x280], R240 ;  /* 0x000280f000007388 */ /* 0x000fe20000000c00 */
[----:B-1----:R-:W-:Y:S02]  /*136a0*/  IMAD.MOV.U32 R54, RZ, RZ, R96 ;  /* 0x000000ffff367224 */ /* 0x002fe400078e0060 */
[----:B------:R-:W-:Y:S02]  /*136b0*/  IMAD.MOV.U32 R55, RZ, RZ, R97 ;  /* 0x000000ffff377224 */ /* 0x000fe400078e0061 */
[----:B------:R-:W-:Y:S02]  /*136c0*/  IMAD.MOV.U32 R52, RZ, RZ, R92 ;  /* 0x000000ffff347224 */ /* 0x000fe400078e005c */
[----:B------:R-:W-:Y:S02]  /*136d0*/  IMAD.MOV.U32 R53, RZ, RZ, R93 ;  /* 0x000000ffff357224 */ /* 0x000fe400078e005d */
[----:B------:R-:W-:Y:S02]  /*136e0*/  IMAD.MOV.U32 R96, RZ, RZ, R94 ;  /* 0x000000ffff607224 */ /* 0x000fe400078e005e */
[----:B------:R-:W-:Y:S01]  /*136f0*/  IMAD.MOV.U32 R97, RZ, RZ, R95 ;  /* 0x000000ffff617224 */ /* 0x000fe200078e005f */
[----:B------:R-:W-:Y:S01]  /*13700*/  STS.128 [R0+0x480], R228 ;  /* 0x000480e400007388 */ /* 0x000fe20000000c00 */
[----:B------:R-:W-:-:S03]  /*13710*/  ISETP.GE.AND P4, PT, R73, c[0x0][0x17c], PT ;  /* 0x00005f0049007a0c */ /* 0x000fc60003f86270 */
[----:B------:R1:W-:Y:S01]  /*13720*/  STS.128 [R0+0x600], R52 ;  /* 0x0006003400007388 */ /* 0x0003e20000000c00 */
[----:B------:R-:W-:-:S03]  /*13730*/  IMAD R73, R221, c[0x0][0x194], RZ ;  /* 0x00006500dd497a24 */ /* 0x000fc600078e02ff */
[----:B------:R3:W-:Y:S01]  /*13740*/  STS.128 [R0+0x680], R96 ;  /* 0x0006806000007388 */ /* 0x0007e20000000c00 */
[----:B------:R-:W-:-:S03]  /*13750*/  IMAD.MOV.U32 R74, RZ, RZ, c[0x0][0x194] ;  /* 0x00006500ff4a7624 */ /* 0x000fc600078e00ff */
[----:B------:R-:W-:Y:S01]  /*13760*/  BAR.SYNC.DEFER_BLOCKING 0x0 ;  /* 0x0000000000007b1d */ /* 0x000fe20000010000 */
[----:B------:R-:W-:Y:S01]  /*13770*/  ISETP.GE.AND P5, PT, R72, c[0x0][0x17c], PT ;  /* 0x00005f0048007a0c */ /* 0x000fe20003fa6270 */
[----:B------:R-:W-:Y:S01]  /*13780*/  IMAD R74, R74, 0x80, R73 ;  /* 0x000000804a4a7824 */ /* 0x000fe200078e0249 */
[----:B------:R-:W-:Y:S02]  /*13790*/  IADD3 R72, R222, 0x3, RZ ;  /* 0x00000003de487810 */ /* 0x000fe40007ffe0ff */
[----:B------:R-:W-:Y:S02]  /*137a0*/  ISETP.GE.AND P2, PT, R221, c[0x0][0x178], PT ;  /* 0x00005e00dd007a0c */ /* 0x000fe40003f46270 */
[----:B------:R-:W-:Y:S02]  /*137b0*/  ISETP.GE.AND P3, PT, R72, c[0x0][0x17c], PT ;  /* 0x00005f0048007a0c */ /* 0x000fe40003f66270 */
[----:B------:R-:W-:Y:S02]  /*137c0*/  LEA R72, P0, R73, c[0x0][0x170], 0x2 ;  /* 0x00005c0049487a11 */ /* 0x000fe400078010ff */
[----:B------:R-:W-:-:S02]  /*137d0*/  ISETP.GE.AND P6, PT, R222, c[0x0][0x17c], PT ;  /* 0x00005f00de007a0c */ /* 0x000fc40003fc6270 */
[----:B-1----:R-:W-:Y:S02]  /*137e0*/  LEA R52, P1, R74, c[0x0][0x170], 0x2 ;  /* 0x00005c004a347a11 */ /* 0x002fe400078210ff */
[C---:B------:R-:W-:Y:S01]  /*137f0*/  ISETP.LT.AND P2, PT, R222.reuse, c[0x0][0x17c], !P2 ;  /* 0x00005f00de007a0c */ /* 0x040fe20005741270 */
[----:B------:R-:W-:Y:S01]  /*13800*/  IMAD R75, R222, c[0x0][0x198], RZ ;  /* 0x00006600de4b7a24 */ /* 0x000fe200078e02ff */
[----:B------:R-:W-:Y:S02]  /*13810*/  LEA.HI.X.SX32 R73, R73, c[0x0][0x174], 0x2, P0 ;  /* 0x00005d0049497a11 */ /* 0x000fe400000f16ff */
[----:B------:R-:W-:Y:S02]  /*13820*/  ISETP.LT.AND P6, PT, R220, c[0x0][0x178], !P6 ;  /* 0x00005e00dc007a0c */ /* 0x000fe400077c1270 */
[----:B------:R-:W-:Y:S02]  /*13830*/  LEA.HI.X.SX32 R53, R74, c[0x0][0x174], 0x2, P1 ;  /* 0x00005d004a357a11 */ /* 0x000fe400008f16ff */
[----:B------:R-:W-:-:S02]  /*13840*/  ISETP.LT.AND P1, PT, R221, c[0x0][0x178], !P5 ;  /* 0x00005e00dd007a0c */ /* 0x000fc40006f21270 */
[----:B------:R-:W-:Y:S01]  /*13850*/  ISETP.LT.AND P5, PT, R220, c[0x0][0x178], !P5 ;  /* 0x00005e00dc007a0c */ /* 0x000fe20006fa1270 */
[C---:B------:R-:W-:Y:S01]  /*13860*/  IMAD.WIDE R54, R75.reuse, 0x4, R72 ;  /* 0x000000044b367825 */ /* 0x040fe200078e0248 */
[----:B------:R-:W-:Y:S02]  /*13870*/  IADD3 R74, R222, 0x4, RZ ;  /* 0x00000004de4a7810 */ /* 0x000fe40007ffe0ff */
[C---:B------:R-:W-:Y:S01]  /*13880*/  IADD3 R95, R75.reuse, c[0x0][0x198], RZ ;  /* 0x000066004b5f7a10 */ /* 0x040fe20007ffe0ff */
[----:B------:R-:W-:Y:S01]  /*13890*/  IMAD.WIDE R92, R75, 0x4, R52 ;  /* 0x000000044b5c7825 */ /* 0x000fe200078e0234 */
[----:B------:R-:W-:-:S03]  /*138a0*/  ISETP.GE.AND P0, PT, R74, c[0x0][0x17c], PT ;  /* 0x00005f004a007a0c */ /* 0x000fc60003f06270 */
[C---:B------:R-:W-:Y:S01]  /*138b0*/  IMAD.WIDE R74, R95.reuse, 0x4, R72 ;  /* 0x000000045f4a7825 */ /* 0x040fe200078e0248 */
[----:B---3--:R-:W-:Y:S01]  /*138c0*/  IADD3 R97, R95, c[0x0][0x198], RZ ;  /* 0x000066005f617a10 */ /* 0x008fe20007ffe0ff */
[----:B--2---:R1:W-:Y:S04]  /*138d0*/  @P2 STG.E [R54.64], R181 ;  /* 0x000000b536002986 */ /* 0x0043e8000c101904 */
[----:B------:R2:W-:Y:S01]  /*138e0*/  @P6 STG.E [R92.64], R4 ;  /* 0x000000045c006986 */ /* 0x0005e2000c101904 */
[----:B------:R-:W-:Y:S02]  /*138f0*/  ISETP.LT.AND P6, PT, R221, c[0x0][0x178], !P4 ;  /* 0x00005e00dd007a0c */ /* 0x000fe400067c1270 */
[----:B------:R-:W-:Y:S01]  /*13900*/  ISETP.LT.AND P4, PT, R220, c[0x0][0x178], !P4 ;  /* 0x00005e00dc007a0c */ /* 0x000fe20006781270 */
[----:B----4-:R3:W-:Y:S01]  /*13910*/  @P1 STG.E [R74.64], R182 ;  /* 0x000000b64a001986 */ /* 0x0107e2000c101904 */
[----:B-1----:R-:W-:-:S05]  /*13920*/  IMAD.WIDE R54, R95, 0x4, R52 ;  /* 0x000000045f367825 */ /* 0x002fca00078e0234 */
[----:B------:R-:W-:Y:S01]  /*13930*/  @P5 STG.E [R54.64], R5 ;  /* 0x0000000536005986 */ /* 0x000fe2000c101904 */
[----:B------:R-:W-:Y:S01]  /*13940*/  ISETP.LT.AND P5, PT, R221, c[0x0][0x178], !P3 ;  /* 0x00005e00dd007a0c */ /* 0x000fe20005fa1270 */
[----:B--2---:R-:W-:-:S04]  /*13950*/  IMAD.WIDE R92, R97, 0x4, R72 ;  /* 0x00000004615c7825 */ /* 0x004fc800078e0248 */
[C---:B------:R-:W-:Y:S01]  /*13960*/  IMAD.WIDE R94, R97.reuse, 0x4, R52 ;  /* 0x00000004615e7825 */ /* 0x040fe200078e0234 */
[----:B------:R-:W-:Y:S01]  /*13970*/  IADD3 R97, R97, c[0x0][0x198], RZ ;  /* 0x0000660061617a10 */ /* 0x000fe20007ffe0ff */
[----:B------:R1:W-:Y:S04]  /*13980*/  @P6 STG.E [R92.64], R183 ;  /* 0x000000b75c006986 */ /* 0x0003e8000c101904 */
[----:B---3--:R-:W-:Y:S01]  /*13990*/  IMAD.WIDE R74, R97, 0x4, R72 ;  /* 0x00000004614a7825 */ /* 0x008fe200078e0248 */
[----:B------:R-:W-:Y:S04]  /*139a0*/  @P4 STG.E [R94.64], R120 ;  /* 0x000000785e004986 */ /* 0x000fe8000c101904 */
[----:B------:R2:W-:Y:S04]  /*139b0*/  @P5 STG.E [R74.64], R223 ;  /* 0x000000df4a005986 */ /* 0x0005e8000c101904 */
[----:B-1----:R-:W3:Y:S04]  /*139c0*/  LDL.LU R183, [R1+0x60] ;  /* 0x0000600001b77983 */ /* 0x002ee80000300800 */
[----:B--2---:R-:W2:Y:S01]  /*139d0*/  LDL.LU R223, [R1+0x64] ;  /* 0x0000640001df7983 */ /* 0x004ea20000300800 */
[----:B------:R-:W-:-:S02]  /*139e0*/  ISETP.LT.AND P3, PT, R220, c[0x0][0x178], !P3 ;  /* 0x00005e00dc007a0c */ /* 0x000fc40005f61270 */
[----:B------:R-:W-:Y:S01]  /*139f0*/  IADD3 R0, R222, 0x5, RZ ;  /* 0x00000005de007810 */ /* 0x000fe20007ffe0ff */
[C---:B------:R-:W-:Y:S01]  /*13a00*/  IMAD.WIDE R4, R97.reuse, 0x4, R52 ;  /* 0x0000000461047825 */ /* 0x040fe200078e0234 */
[----:B------:R-:W-:Y:S01]  /*13a10*/  IADD3 R99, R97, c[0x0][0x198], RZ ;  /* 0x0000660061637a10 */ /* 0x000fe20007ffe0ff */
[----:B------:R-:W4:Y:S01]  /*13a20*/  LDL.LU R181, [R1+0x88] ;  /* 0x0000880001b57983 */ /* 0x000f220000300800 */
[----:B------:R-:W-:Y:S02]  /*13a30*/  ISETP.GE.AND P2, PT, R0, c[0x0][0x17c], PT ;  /* 0x00005f0000007a0c */ /* 0x000fe40003f46270 */
[----:B------:R-:W-:Y:S01]  /*13a40*/  ISETP.LT.AND P6, PT, R221, c[0x0][0x178], !P0 ;  /* 0x00005e00dd007a0c */ /* 0x000fe200047c1270 */
[----:B------:R-:W-:Y:S01]  /*13a50*/  IMAD.WIDE R54, R99, 0x4, R72 ;  /* 0x0000000463367825 */ /* 0x000fe200078e0248 */
[----:B------:R-:W-:Y:S01]  /*13a60*/  ISETP.LT.AND P0, PT, R220, c[0x0][0x178], !P0 ;  /* 0x00005e00dc007a0c */ /* 0x000fe20004701270 */
[----:B------:R-:W4:Y:S01]  /*13a70*/  LDL.LU R182, [R1+0x8c] ;  /* 0x00008c0001b67983 */ /* 0x000f220000300800 */
[----:B------:R-:W-:-:S03]  /*13a80*/  IADD3 R0, R222, 0x6, RZ ;  /* 0x00000006de007810 */ /* 0x000fc60007ffe0ff */
[----:B------:R1:W-:Y:S01]  /*13a90*/  @P3 STG.E [R4.64], R121 ;  /* 0x0000007904003986 */ /* 0x0003e2000c101904 */
[----:B------:R-:W-:Y:S01]  /*13aa0*/  ISETP.LT.AND P3, PT, R221, c[0x0][0x178], !P2 ;  /* 0x00005e00dd007a0c */ /* 0x000fe20005761270 */
[C---:B------:R-:W-:Y:S01]  /*13ab0*/  IMAD.WIDE R92, R99.reuse, 0x4, R52 ;  /* 0x00000004635c7825 */ /* 0x040fe200078e0234 */
[----:B------:R-:W-:Y:S02]  /*13ac0*/  ISETP.LT.AND P2, PT, R220, c[0x0][0x178], !P2 ;  /* 0x00005e00dc007a0c */ /* 0x000fe40005741270 */
[----:B------:R-:W-:Y:S02]  /*13ad0*/  IADD3 R99, R99, c[0x0][0x198], RZ ;  /* 0x0000660063637a10 */ /* 0x000fe40007ffe0ff */
[----:B------:R-:W-:Y:S02]  /*13ae0*/  ISETP.GE.AND P1, PT, R0, c[0x0][0x17c], PT ;  /* 0x00005f0000007a0c */ /* 0x000fe40003f26270 */
[----:B------:R-:W-:Y:S01]  /*13af0*/  IADD3 R0, R222, 0x7, RZ ;  /* 0x00000007de007810 */ /* 0x000fe20007ffe0ff */
[C---:B------:R-:W-:Y:S01]  /*13b00*/  IMAD.WIDE R74, R99.reuse, 0x4, R72 ;  /* 0x00000004634a7825 */ /* 0x040fe200078e0248 */
[----:B------:R5:W-:Y:S03]  /*13b10*/  @P6 STG.E [R54.64], R244 ;  /* 0x000000f436006986 */ /* 0x000be6000c101904 */
[C---:B-1----:R-:W-:Y:S01]  /*13b20*/  IMAD.WIDE R4, R99.reuse, 0x4, R52 ;  /* 0x0000000463047825 */ /* 0x042fe200078e0234 */
[----:B------:R-:W-:Y:S01]  /*13b30*/  ISETP.GE.AND P4, PT, R0, c[0x0][0x17c], PT ;  /* 0x00005f0000007a0c */ /* 0x000fe20003f86270 */
[----:B------:R1:W-:Y:S01]  /*13b40*/  @P0 STG.E [R92.64], R116 ;  /* 0x000000745c000986 */ /* 0x0003e2000c101904 */
[----:B------:R-:W-:-:S02]  /*13b50*/  IADD3 R95, R99, c[0x0][0x198], RZ ;  /* 0x00006600635f7a10 */ /* 0x000fc40007ffe0ff */
[----:B------:R-:W-:Y:S01]  /*13b60*/  ISETP.LT.AND P6, PT, R221, c[0x0][0x178], !P1 ;  /* 0x00005e00dd007a0c */ /* 0x000fe20004fc1270 */
[----:B------:R1:W-:Y:S01]  /*13b70*/  @P3 STG.E [R74.64], R245 ;  /* 0x000000f54a003986 */ /* 0x0003e2000c101904 */
[----:B------:R-:W-:-:S03]  /*13b80*/  ISETP.LT.AND P1, PT, R220, c[0x0][0x178], !P1 ;  /* 0x00005e00dc007a0c */ /* 0x000fc60004f21270 */
[----:B------:R1:W-:Y:S01]  /*13b90*/  @P2 STG.E [R4.64], R117 ;  /* 0x0000007504002986 */ /* 0x0003e2000c101904 */
[----:B------:R-:W-:Y:S01]  /*13ba0*/  ISETP.LT.AND P2, PT, R221, c[0x0][0x178], !P4 ;  /* 0x00005e00dd007a0c */ /* 0x000fe20006741270 */
[C---:B-----5:R-:W-:Y:S01]  /*13bb0*/  IMAD.WIDE R54, R95.reuse, 0x4, R72 ;  /* 0x000000045f367825 */ /* 0x060fe200078e0248 */
[----:B------:R-:W-:Y:S02]  /*13bc0*/  ISETP.LT.AND P4, PT, R220, c[0x0][0x178], !P4 ;  /* 0x00005e00dc007a0c */ /* 0x000fe40006781270 */
[----:B------:R-:W-:Y:S01]  /*13bd0*/  IADD3 R0, R222, 0x8, RZ ;  /* 0x00000008de007810 */ /* 0x000fe20007ffe0ff */
[C---:B-1----:R-:W-:Y:S01]  /*13be0*/  IMAD.WIDE R92, R95.reuse, 0x4, R52 ;  /* 0x000000045f5c7825 */ /* 0x042fe200078e0234 */
[----:B------:R-:W-:Y:S02]  /*13bf0*/  IADD3 R95, R95, c[0x0][0x198], RZ ;  /* 0x000066005f5f7a10 */ /* 0x000fe40007ffe0ff */
[----:B------:R-:W-:Y:S02]  /*13c00*/  ISETP.GE.AND P5, PT, R0, c[0x0][0x17c], PT ;  /* 0x00005f0000007a0c */ /* 0x000fe40003fa6270 */
[----:B------:R-:W-:Y:S01]  /*13c10*/  IADD3 R0, R222, 0x9, RZ ;  /* 0x00000009de007810 */ /* 0x000fe20007ffe0ff */
[C---:B------:R-:W-:Y:S01]  /*13c20*/  IMAD.WIDE R74, R95.reuse, 0x4, R72 ;  /* 0x000000045f4a7825 */ /* 0x040fe200078e0248 */
[----:B------:R1:W-:Y:S03]  /*13c30*/  @P6 STG.E [R54.64], R232 ;  /* 0x000000e836006986 */ /* 0x0003e6000c101904 */
[C---:B------:R-:W-:Y:S01]  /*13c40*/  IMAD.WIDE R4, R95.reuse, 0x4, R52 ;  /* 0x000000045f047825 */ /* 0x040fe200078e0234 */
[----:B------:R-:W-:Y:S01]  /*13c50*/  ISETP.GE.AND P0, PT, R0, c[0x0][0x17c], PT ;  /* 0x00005f0000007a0c */ /* 0x000fe20003f06270 */
[----:B------:R5:W-:Y:S01]  /*13c60*/  @P1 STG.E [R92.64], R112 ;  /* 0x000000705c001986 */ /* 0x000be2000c101904 */
[----:B------:R-:W-:-:S02]  /*13c70*/  IADD3 R97, R95, c[0x0][0x198], RZ ;  /* 0x000066005f617a10 */ /* 0x000fc40007ffe0ff */
[----:B------:R-:W-:Y:S01]  /*13c80*/  ISETP.LT.AND P6, PT, R221, c[0x0][0x178], !P5 ;  /* 0x00005e00dd007a0c */ /* 0x000fe20006fc1270 */
[----:B------:R5:W-:Y:S01]  /*13c90*/  @P2 STG.E [R74.64], R233 ;  /* 0x000000e94a002986 */ /* 0x000be2000c101904 */
[----:B------:R-:W-:-:S03]  /*13ca0*/  ISETP.LT.AND P5, PT, R220, c[0x0][0x178], !P5 ;  /* 0x00005e00dc007a0c */ /* 0x000fc60006fa1270 */
[----:B------:R-:W-:Y:S01]  /*13cb0*/  @P4 STG.E [R4.64], R113 ;  /* 0x0000007104004986 */ /* 0x000fe2000c101904 */
[----:B------:R-:W-:Y:S01]  /*13cc0*/  ISETP.LT.AND P4, PT, R221, c[0x0][0x178], !P0 ;  /* 0x00005e00dd007a0c */ /* 0x000fe20004781270 */
[----:B-1----:R-:W-:-:S04]  /*13cd0*/  IMAD.WIDE R54, R97, 0x4, R72 ;  /* 0x0000000461367825 */ /* 0x002fc800078e0248 */
[C---:B-----5:R-:W-:Y:S01]  /*13ce0*/  IMAD.WIDE R92, R97.reuse, 0x4, R52 ;  /* 0x00000004615c7825 */ /* 0x060fe200078e0234 */
[----:B------:R-:W-:-:S05]  /*13cf0*/  IADD3 R97, R97, c[0x0][0x198], RZ ;  /* 0x0000660061617a10 */ /* 0x000fca0007ffe0ff */
[----:B------:R-:W-:Y:S01]  /*13d00*/  IMAD.WIDE R74, R97, 0x4, R72 ;  /* 0x00000004614a7825 */ /* 0x000fe200078e0248 */
[----:B---3--:R1:W-:Y:S04]  /*13d10*/  @P6 STG.E [R54.64], R183 ;  /* 0x000000b736006986 */ /* 0x0083e8000c101904 */
[----:B------:R-:W-:Y:S04]  /*13d20*/  @P5 STG.E [R92.64], R108 ;  /* 0x0000006c5c005986 */ /* 0x000fe8000c101904 */
[----:B--2---:R2:W-:Y:S04]  /*13d30*/  @P4 STG.E [R74.64], R223 ;  /* 0x000000df4a004986 */ /* 0x0045e8000c101904 */
[----:B-1----:R-:W3:Y:S04]  /*13d40*/  LDL.LU R183, [R1+0x58] ;  /* 0x0000580001b77983 */ /* 0x002ee80000300800 */
[----:B--2---:R-:W2:Y:S01]  /*13d50*/  LDL.LU R223, [R1+0x5c] ;  /* 0x00005c0001df7983 */ /* 0x004ea20000300800 */
[----:B------:R-:W-:-:S02]  /*13d60*/  ISETP.LT.AND P0, PT, R220, c[0x0][0x178], !P0 ;  /* 0x00005e00dc007a0c */ /* 0x000fc40004701270 */
[----:B------:R-:W-:Y:S01]  /*13d70*/  IADD3 R0, R222, 0xa, RZ ;  /* 0x0000000ade007810 */ /* 0x000fe20007ffe0ff */
[----:B------:R-:W-:-:S03]  /*13d80*/  IMAD.WIDE R4, R97, 0x4, R52 ;  /* 0x0000000461047825 */ /* 0x000fc600078e0234 */
[----:B------:R-:W-:Y:S02]  /*13d90*/  ISETP.GE.AND P3, PT, R0, c[0x0][0x17c], PT ;  /* 0x00005f0000007a0c */ /* 0x000fe40003f66270 */
[----:B------:R-:W-:Y:S02]  /*13da0*/  IADD3 R0, R222, 0xb, RZ ;  /* 0x0000000bde007810 */ /* 0x000fe40007ffe0ff */
[----:B------:R-:W-:Y:S02]  /*13db0*/  IADD3 R95, R97, c[0x0][0x198], RZ ;  /* 0x00006600615f7a10 */ /* 0x000fe40007ffe0ff */
[----:B------:R-:W-:Y:S01]  /*13dc0*/  ISETP.GE.AND P1, PT, R0, c[0x0][0x17c], PT ;  /* 0x00005f0000007a0c */ /* 0x000fe20003f26270 */
[----:B------:R1:W-:Y:S01]  /*13dd0*/  @P0 STG.E [R4.64], R109 ;  /* 0x0000006d04000986 */ /* 0x0003e2000c101904 */
[----:B------:R-:W-:Y:S02]  /*13de0*/  ISETP.LT.AND P6, PT, R221, c[0x0][0x178], !P3 ;  /* 0x00005e00dd007a0c */ /* 0x000fe40005fc1270 */
[----:B------:R-:W-:-:S02]  /*13df0*/  ISETP.LT.AND P3, PT, R220, c[0x0][0x178], !P3 ;  /* 0x00005e00dc007a0c */ /* 0x000fc40005f61270 */
[----:B------:R-:W-:Y:S01]  /*13e00*/  ISETP.LT.AND P0, PT, R221, c[0x0][0x178], !P1 ;  /* 0x00005e00dd007a0c */ /* 0x000fe20004f01270 */
[C---:B------:R-:W-:Y:S01]  /*13e10*/  IMAD.WIDE R54, R95.reuse, 0x4, R72 ;  /* 0x000000045f367825 */ /* 0x040fe200078e0248 */
[----:B------:R-:W-:Y:S02]  /*13e20*/  ISETP.LT.AND P1, PT, R220, c[0x0][0x178], !P1 ;  /* 0x00005e00dc007a0c */ /* 0x000fe40004f21270 */
[----:B------:R-:W-:Y:S01]  /*13e30*/  IADD3 R0, R222, 0xc, RZ ;  /* 0x0000000cde007810 */ /* 0x000fe20007ffe0ff */
[C---:B------:R-:W-:Y:S01]  /*13e40*/  IMAD.WIDE R92, R95.reuse, 0x4, R52 ;  /* 0x000000045f5c7825 */ /* 0x040fe200078e0234 */
        /* <DEDUP_REMOVED lines=21> */
[C---:B----4-:R-:W-:Y:S01]  /*13fa0*/  IMAD.WIDE R74, R97.reuse, 0x4, R72 ;  /* 0x00000004614a7825 */ /* 0x050fe200078e0248 */
        /* <DEDUP_REMOVED lines=10> */
[C---:B-1----:R-:W-:Y:S01]  /*14050*/  IMAD.WIDE R54, R95.reuse, 0x4, R72 ;  /* 0x000000045f367825 */ /* 0x042fe200078e0248 */
[----:B------:R-:W-:Y:S02]  /*14060*/  ISETP.LT.AND P3, PT, R220, c[0x0][0x178], !P3 ;  /* 0x00005e00dc007a0c */ /* 0x000fe40005f61270 */
[----:B------:R-:W-:Y:S01]  /*14070*/  IADD3 R0, R222, 0x10, RZ ;  /* 0x00000010de007810 */ /* 0x000fe20007ffe0ff */
[C---:B----4-:R-:W-:Y:S01]  /*14080*/  IMAD.WIDE R92, R95.reuse, 0x4, R52 ;  /* 0x000000045f5c7825 */ /* 0x050fe200078e0234 */
[----:B------:R-:W-:Y:S02]  /*14090*/  IADD3 R95, R95, c[0x0][0x198], RZ ;  /* 0x000066005f5f7a10 */ /* 0x000fe40007ffe0ff */
[----:B------:R-:W-:Y:S02]  /*140a0*/  ISETP.GE.AND P0, PT, R0, c[0x0][0x17c], PT ;  /* 0x00005f0000007a0c */ /* 0x000fe40003f06270 */
[----:B------:R-:W-:Y:S01]  /*140b0*/  IADD3 R0, R222, 0x11, RZ ;  /* 0x00000011de007810 */ /* 0x000fe20007ffe0ff */
[C---:B-----5:R-:W-:Y:S01]  /*140c0*/  IMAD.WIDE R74, R95.reuse, 0x4, R72 ;  /* 0x000000045f4a7825 */ /* 0x060fe200078e0248 */
        /* <DEDUP_REMOVED lines=21> */
[----:B------:R-:W-:Y:S01]  /*14220*/  @P0 STG.E [R92.64], R6 ;  /* 0x000000065c000986 */ /* 0x000fe2000c101904 */
[----:B------:R-:W-:-:S02]  /*14230*/  IADD3 R95, R97, c[0x0][0x198], RZ ;  /* 0x00006600615f7a10 */ /* 0x000fc40007ffe0ff */
[----:B------:R-:W-:Y:S01]  /*14240*/  ISETP.LT.AND P6, PT, R221, c[0x0][0x178], !P1 ;  /* 0x00005e00dd007a0c */ /* 0x000fe20004fc1270 */
[----:B------:R4:W-:Y:S01]  /*14250*/  @P3 STG.E [R74.64], R182 ;  /* 0x000000b64a003986 */ /* 0x0009e2000c101904 */
[----:B------:R-:W-:-:S03]  /*14260*/  ISETP.LT.AND P1, PT, R220, c[0x0][0x178], !P1 ;  /* 0x00005e00dc007a0c */ /* 0x000fc60004f21270 */
[----:B------:R-:W-:Y:S01]  /*14270*/  @P2 STG.E [R4.64], R7 ;  /* 0x0000000704002986 */ /* 0x000fe2000c101904 */
[----:B------:R-:W-:Y:S01]  /*14280*/  ISETP.LT.AND P2, PT, R221, c[0x0][0x178], !P4 ;  /* 0x00005e00dd007a0c */ /* 0x000fe20006741270 */
[----:B------:R-:W-:-:S04]  /*14290*/  IMAD.WIDE R8, R95, 0x4, R72 ;  /* 0x000000045f087825 */ /* 0x000fc800078e0248 */
[C---:B-1----:R-:W-:Y:S01]  /*142a0*/  IMAD.WIDE R54, R95.reuse, 0x4, R52 ;  /* 0x000000045f367825 */ /* 0x042fe200078e0234 */
[----:B------:R-:W-:-:S05]  /*142b0*/  IADD3 R95, R95, c[0x0][0x198], RZ ;  /* 0x000066005f5f7a10 */ /* 0x000fca0007ffe0ff */
[----:B----4-:R-:W-:Y:S01]  /*142c0*/  IMAD.WIDE R74, R95, 0x4, R72 ;  /* 0x000000045f4a7825 */ /* 0x010fe200078e0248 */
        /* <DEDUP_REMOVED lines=34> */
[C---:B----4-:R-:W-:Y:S01]  /*144f0*/  IMAD.WIDE R6, R75.reuse, 0x4, R72 ;  /* 0x000000044b067825 */ /* 0x050fe200078e0248 */
[----:B------:R-:W-:Y:S02]  /*14500*/  ISETP.LT.AND P1, PT, R220, c[0x0][0x178], !P1 ;  /* 0x00005e00dc007a0c */ /* 0x000fe40004f21270 */
[----:B------:R-:W-:Y:S01]  /*14510*/  IADD3 R0, R222, 0x18, RZ ;  /* 0x00000018de007810 */ /* 0x000fe20007ffe0ff */
[C---:B-1----:R-:W-:Y:S01]  /*14520*/  IMAD.WIDE R8, R75.reuse, 0x4, R52 ;  /* 0x000000044b087825 */ /* 0x042fe200078e0234 */
        /* <DEDUP_REMOVED lines=22> */
[----:B------:R-:W-:-:S03]  /*14690*/  IADD3 R75, R93, c[0x0][0x198], RZ ;  /* 0x000066005d4b7a10 */ /* 0x000fc60007ffe0ff */
[----:B------:R-:W-:Y:S01]  /*146a0*/  IMAD.WIDE R4, R93, 0x4, R52 ;  /* 0x000000045d047825 */ /* 0x000fe200078e0234 */
[----:B------:R-:W-:Y:S02]  /*146b0*/  ISETP.GE.AND P3, PT, R0, c[0x0][0x17c], PT ;  /* 0x00005f0000007a0c */ /* 0x000fe40003f66270 */
[----:B------:R-:W-:-:S04]  /*146c0*/  IADD3 R0, R222, 0x1c, RZ ;  /* 0x0000001cde007810 */ /* 0x000fc80007ffe0ff */
[----:B------:R-:W-:Y:S02]  /*146d0*/  ISETP.GE.AND P0, PT, R0, c[0x0][0x17c], PT ;  /* 0x00005f0000007a0c */ /* 0x000fe40003f06270 */
[----:B------:R-:W-:Y:S01]  /*146e0*/  IADD3 R0, R222, 0x1d, RZ ;  /* 0x0000001dde007810 */ /* 0x000fe20007ffe0ff */
[----:B---3--:R1:W-:Y:S01]  /*146f0*/  @P6 STG.E [R6.64], R183 ;  /* 0x000000b706006986 */ /* 0x0083e2000c101904 */
[----:B------:R-:W-:-:S03]  /*14700*/  ISETP.LT.AND P6, PT, R221, c[0x0][0x178], !P4 ;  /* 0x00005e00dd007a0c */ /* 0x000fc600067c1270 */
[----:B------:R3:W-:Y:S01]  /*14710*/  @P2 STG.E [R8.64], R110 ;  /* 0x0000006e08002986 */ /* 0x0007e2000c101904 */
[----:B------:R-:W-:-:S03]  /*14720*/  ISETP.LT.AND P4, PT, R220, c[0x0][0x178], !P4 ;  /* 0x00005e00dc007a0c */ /* 0x000fc60006781270 */
[----:B--2---:R2:W-:Y:S04]  /*14730*/  @P1 STG.E [R54.64], R223 ;  /* 0x000000df36001986 */ /* 0x0045e8000c101904 */
[----:B------:R4:W-:Y:S01]  /*14740*/  @P5 STG.E [R4.64], R111 ;  /* 0x0000006f04005986 */ /* 0x0009e2000c101904 */
[----:B------:R-:W-:Y:S01]  /*14750*/  ISETP.LT.AND P5, PT, R221, c[0x0][0x178], !P3 ;  /* 0x00005e00dd007a0c */ /* 0x000fe20005fa1270 */
[----:B-1----:R-:W-:Y:S01]  /*14760*/  IMAD.WIDE R6, R75, 0x4, R72 ;  /* 0x000000044b067825 */ /* 0x002fe200078e0248 */
[----:B------:R-:W-:-:S03]  /*14770*/  ISETP.LT.AND P3, PT, R220, c[0x0][0x178], !P3 ;  /* 0x00005e00dc007a0c */ /* 0x000fc60005f61270 */
[C---:B---3--:R-:W-:Y:S01]  /*14780*/  IMAD.WIDE R8, R75.reuse, 0x4, R52 ;  /* 0x000000044b087825 */ /* 0x048fe200078e0234 */
[----:B------:R-:W-:Y:S01]  /*14790*/  IADD3 R75, R75, c[0x0][0x198], RZ ;  /* 0x000066004b4b7a10 */ /* 0x000fe20007ffe0ff */
[----:B------:R1:W-:Y:S01]  /*147a0*/  @P6 STG.E [R6.64], R250 ;  /* 0x000000fa06006986 */ /* 0x0003e2000c101904 */
[----:B------:R-:W-:-:S03]  /*147b0*/  ISETP.GE.AND P2, PT, R0, c[0x0][0x17c], PT ;  /* 0x00005f0000007a0c */ /* 0x000fc60003f46270 */
[C---:B--2---:R-:W-:Y:S01]  /*147c0*/  IMAD.WIDE R54, R75.reuse, 0x4, R72 ;  /* 0x000000044b367825 */ /* 0x044fe200078e0248 */
[----:B------:R2:W-:Y:S03]  /*147d0*/  @P4 STG.E [R8.64], R106 ;  /* 0x0000006a08004986 */ /* 0x0005e6000c101904 */
[C---:B----4-:R-:W-:Y:S01]  /*147e0*/  IMAD.WIDE R4, R75.reuse, 0x4, R52 ;  /* 0x000000044b047825 */ /* 0x050fe200078e0234 */
[----:B------:R-:W-:Y:S01]  /*147f0*/  IADD3 R93, R75, c[0x0][0x198], RZ ;  /* 0x000066004b5d7a10 */ /* 0x000fe20007ffe0ff */
[----:B------:R3:W-:Y:S01]  /*14800*/  @P5 STG.E [R54.64], R251 ;  /* 0x000000fb36005986 */ /* 0x0007e2000c101904 */
[C---:B------:R-:W-:Y:S02]  /*14810*/  ISETP.LT.AND P6, PT, R221.reuse, c[0x0][0x178], !P0 ;  /* 0x00005e00dd007a0c */ /* 0x040fe400047c1270 */
[C---:B------:R-:W-:Y:S01]  /*14820*/  ISETP.LT.AND P0, PT, R220.reuse, c[0x0][0x178], !P0 ;  /* 0x00005e00dc007a0c */ /* 0x040fe20004701270 */
[----:B------:R4:W-:Y:S01]  /*14830*/  @P3 STG.E [R4.64], R107 ;  /* 0x0000006b04003986 */ /* 0x0009e2000c101904 */
[----:B------:R-:W-:Y:S01]  /*14840*/  ISETP.LT.AND P3, PT, R221, c[0x0][0x178], !P2 ;  /* 0x00005e00dd007a0c */ /* 0x000fe20005761270 */
[----:B-1----:R-:W-:Y:S01]  /*14850*/  IMAD.WIDE R6, R93, 0x4, R72 ;  /* 0x000000045d067825 */ /* 0x002fe200078e0248 */
[----:B------:R-:W-:-:S02]  /*14860*/  ISETP.LT.AND P2, PT, R220, c[0x0][0x178], !P2 ;  /* 0x00005e00dc007a0c */ /* 0x000fc40005741270 */
[----:B------:R-:W-:Y:S01]  /*14870*/  IADD3 R0, R222, 0x1e, RZ ;  /* 0x0000001ede007810 */ /* 0x000fe20007ffe0ff */
[C---:B--2---:R-:W-:Y:S01]  /*14880*/  IMAD.WIDE R8, R93.reuse, 0x4, R52 ;  /* 0x000000045d087825 */ /* 0x044fe200078e0234 */
[----:B------:R-:W-:Y:S02]  /*14890*/  IADD3 R93, R93, c[0x0][0x198], RZ ;  /* 0x000066005d5d7a10 */ /* 0x000fe40007ffe0ff */
[----:B------:R-:W-:Y:S02]  /*148a0*/  ISETP.GE.AND P1, PT, R0, c[0x0][0x17c], PT ;  /* 0x00005f0000007a0c */ /* 0x000fe40003f26270 */
[----:B------:R-:W-:Y:S01]  /*148b0*/  IADD3 R0, R222, 0x1f, RZ ;  /* 0x0000001fde007810 */ /* 0x000fe20007ffe0ff */
[C---:B---3--:R-:W-:Y:S01]  /*148c0*/  IMAD.WIDE R54, R93.reuse, 0x4, R72 ;  /* 0x000000045d367825 */ /* 0x048fe200078e0248 */
[----:B------:R1:W-:Y:S03]  /*148d0*/  @P6 STG.E [R6.64], R238 ;  /* 0x000000ee06006986 */ /* 0x0003e6000c101904 */
[C---:B----4-:R-:W-:Y:S01]  /*148e0*/  IMAD.WIDE R4, R93.reuse, 0x4, R52 ;  /* 0x000000045d047825 */ /* 0x050fe200078e0234 */
        /* <DEDUP_REMOVED lines=40> */
[----:B------:R-:W-:Y:S01]  /*14b70*/  @P4 STG.E [R54.64], R149 ;  /* 0x0000009536004986 */ /* 0x000fe2000c101904 */
        /* <DEDUP_REMOVED lines=10> */
[C---:B------:R-:W-:Y:S01]  /*14c20*/  IMAD.WIDE R10, R75.reuse, 0x4, R72 ;  /* 0x000000044b0a7825 */ /* 0x040fe200078e0248 */
[----:B------:R1:W-:Y:S03]  /*14c30*/  @P6 STG.E [R6.64], R144 ;  /* 0x0000009006006986 */ /* 0x0003e6000c101904 */
[C---:B---3--:R-:W-:Y:S01]  /*14c40*/  IMAD.WIDE R4, R75.reuse, 0x4, R52 ;  /* 0x000000044b047825 */ /* 0x048fe200078e0234 */
        /* <DEDUP_REMOVED lines=395> */
[----:B----4-:R-:W-:Y:S01]  /*16500*/  IMAD.WIDE R4, R13, 0x4, R52 ;  /* 0x000000040d047825 */ /* 0x010fe200078e0234 */
[----:B------:R-:W-:Y:S01]  /*16510*/  ISETP.GE.AND P4, PT, R0, c[0x0][0x17c], PT ;  /* 0x00005f0000007a0c */ /* 0x000fe20003f86270 */
[----:B------:R2:W-:Y:S01]  /*16520*/  @P6 STG.E [R8.64], R28 ;  /* 0x0000001c08006986 */ /* 0x0005e2000c101904 */
[----:B------:R-:W-:-:S02]  /*16530*/  ISETP.LT.AND P5, PT, R221, c[0x0][0x178], !P3 ;  /* 0x00005e00dd007a0c */ /* 0x000fc40005fa1270 */
[----:B------:R-:W-:Y:S01]  /*16540*/  IADD3 R15, R13, c[0x0][0x198], RZ ;  /* 0x000066000d0f7a10 */ /* 0x000fe20007ffe0ff */
        /* <DEDUP_REMOVED lines=11> */
[----:B---3--:R-:W-:Y:S01]  /*16600*/  IMAD.WIDE R10, R15, 0x4, R72 ;  /* 0x000000040f0a7825 */ /* 0x008fe200078e0248 */
[----:B------:R1:W-:Y:S01]  /*16610*/  @P5 STG.E [R6.64], R178 ;  /* 0x000000b206005986 */ /* 0x0003e2000c101904 */
[----:B------:R-:W-:-:S02]  /*16620*/  ISETP.LT.AND P5, PT, R221, c[0x0][0x178], !P2 ;  /* 0x00005e00dd007a0c */ /* 0x000fc400057a1270 */
[C---:B----4-:R-:W-:Y:S01]  /*16630*/  IMAD.WIDE R4, R15.reuse, 0x4, R52 ;  /* 0x000000040f047825 */ /* 0x050fe200078e0234 */
[----:B------:R-:W-:Y:S01]  /*16640*/  ISETP.GE.AND P3, PT, R0, c[0x0][0x17c], PT ;  /* 0x00005f0000007a0c */ /* 0x000fe20003f66270 */
[----:B------:R2:W-:Y:S01]  /*16650*/  @P6 STG.E [R8.64], R90 ;  /* 0x0000005a08006986 */ /* 0x0005e2000c101904 */
[----:B------:R-:W-:Y:S02]  /*16660*/  ISETP.LT.AND P6, PT, R220, c[0x0][0x178], !P2 ;  /* 0x00005e00dc007a0c */ /* 0x000fe400057c1270 */
[----:B------:R-:W-:Y:S01]  /*16670*/  IADD3 R13, R15, c[0x0][0x198], RZ ;  /* 0x000066000f0d7a10 */ /* 0x000fe20007ffe0ff */
[----:B------:R3:W-:Y:S01]  /*16680*/  @P1 STG.E [R10.64], R179 ;  /* 0x000000b30a001986 */ /* 0x0007e2000c101904 */
[----:B------:R-:W-:-:S03]  /*16690*/  IADD3 R0, R222, 0x54, RZ ;  /* 0x00000054de007810 */ /* 0x000fc60007ffe0ff */
[----:B------:R4:W-:Y:S01]  /*166a0*/  @P4 STG.E [R4.64], R91 ;  /* 0x0000005b04004986 */ /* 0x0009e2000c101904 */
[----:B------:R-:W-:Y:S01]  /*166b0*/  ISETP.LT.AND P4, PT, R221, c[0x0][0x178], !P3 ;  /* 0x00005e00dd007a0c */ /* 0x000fe20005f81270 */
[----:B-1----:R-:W-:Y:S01]  /*166c0*/  IMAD.WIDE R6, R13, 0x4, R72 ;  /* 0x000000040d067825 */ /* 0x002fe200078e0248 */
[----:B------:R-:W-:-:S03]  /*166d0*/  ISETP.LT.AND P3, PT, R220, c[0x0][0x178], !P3 ;  /* 0x00005e00dc007a0c */ /* 0x000fc60005f61270 */
[C---:B--2---:R-:W-:Y:S01]  /*166e0*/  IMAD.WIDE R8, R13.reuse, 0x4, R52 ;  /* 0x000000040d087825 */ /* 0x044fe200078e0234 */
[----:B------:R-:W-:Y:S02]  /*166f0*/  IADD3 R13, R13, c[0x0][0x198], RZ ;  /* 0x000066000d0d7a10 */ /* 0x000fe40007ffe0ff */
[----:B------:R-:W-:Y:S02]  /*16700*/  ISETP.GE.AND P0, PT, R0, c[0x0][0x17c], PT ;  /* 0x00005f0000007a0c */ /* 0x000fe40003f06270 */
[----:B------:R-:W-:Y:S01]  /*16710*/  IADD3 R0, R222, 0x55, RZ ;  /* 0x00000055de007810 */ /* 0x000fe20007ffe0ff */
[----:B---3--:R-:W-:Y:S01]  /*16720*/  IMAD.WIDE R10, R13, 0x4, R72 ;  /* 0x000000040d0a7825 */ /* 0x008fe200078e0248 */
[----:B------:R1:W-:Y:S01]  /*16730*/  @P5 STG.E [R6.64], R174 ;  /* 0x000000ae06005986 */ /* 0x0003e2000c101904 */
[----:B------:R-:W-:Y:S02]  /*16740*/  ISETP.LT.AND P5, PT, R221, c[0x0][0x178], !P0 ;  /* 0x00005e00dd007a0c */ /* 0x000fe400047a1270 */
[----:B----4-:R-:W-:Y:S01]  /*16750*/  IMAD.WIDE R4, R13, 0x4, R52 ;  /* 0x000000040d047825 */ /* 0x010fe200078e0234 */
[----:B------:R2:W-:Y:S01]  /*16760*/  @P6 STG.E [R8.64], R86 ;  /* 0x0000005608006986 */ /* 0x0005e2000c101904 */
[----:B------:R-:W-:-:S02]  /*16770*/  ISETP.GE.AND P2, PT, R0, c[0x0][0x17c], PT ;  /* 0x00005f0000007a0c */ /* 0x000fc40003f46270 */
[----:B------:R-:W-:Y:S01]  /*16780*/  ISETP.LT.AND P6, PT, R220, c[0x0][0x178], !P0 ;  /* 0x00005e00dc007a0c */ /* 0x000fe200047c1270 */
[----:B------:R3:W-:Y:S01]  /*16790*/  @P4 STG.E [R10.64], R175 ;  /* 0x000000af0a004986 */ /* 0x0007e2000c101904 */
[----:B------:R-:W-:-:S03]  /*167a0*/  IADD3 R15, R13, c[0x0][0x198], RZ ;  /* 0x000066000d0f7a10 */ /* 0x000fc60007ffe0ff */
[----:B------:R4:W-:Y:S01]  /*167b0*/  @P3 STG.E [R4.64], R87 ;  /* 0x0000005704003986 */ /* 0x0009e2000c101904 */
[----:B------:R-:W-:Y:S01]  /*167c0*/  ISETP.LT.AND P3, PT, R221, c[0x0][0x178], !P2 ;  /* 0x00005e00dd007a0c */ /* 0x000fe20005761270 */
[C---:B-1----:R-:W-:Y:S01]  /*167d0*/  IMAD.WIDE R6, R15.reuse, 0x4, R72 ;  /* 0x000000040f067825 */ /* 0x042fe200078e0248 */
[----:B------:R-:W-:Y:S02]  /*167e0*/  IADD3 R0, R222, 0x56, RZ ;  /* 0x00000056de007810 */ /* 0x000fe40007ffe0ff */
[----:B------:R-:W-:Y:S01]  /*167f0*/  ISETP.LT.AND P2, PT, R220, c[0x0][0x178], !P2 ;  /* 0x00005e00dc007a0c */ /* 0x000fe20005741270 */
[C---:B--2---:R-:W-:Y:S01]  /*16800*/  IMAD.WIDE R8, R15.reuse, 0x4, R52 ;  /* 0x000000040f087825 */ /* 0x044fe200078e0234 */
[----:B------:R-:W-:Y:S02]  /*16810*/  IADD3 R15, R15, c[0x0][0x198], RZ ;  /* 0x000066000f0f7a10 */ /* 0x000fe40007ffe0ff */
[----:B------:R-:W-:Y:S01]  /*16820*/  ISETP.GE.AND P1, PT, R0, c[0x0][0x17c], PT ;  /* 0x00005f0000007a0c */ /* 0x000fe20003f26270 */
[----:B------:R1:W-:Y:S01]  /*16830*/  @P5 STG.E [R6.64], R170 ;  /* 0x000000aa06005986 */ /* 0x0003e2000c101904 */
[----:B------:R-:W-:Y:S01]  /*16840*/  IADD3 R0, R222, 0x57, RZ ;  /* 0x00000057de007810 */ /* 0x000fe20007ffe0ff */
[----:B---3--:R-:W-:Y:S01]  /*16850*/  IMAD.WIDE R10, R15, 0x4, R72 ;  /* 0x000000040f0a7825 */ /* 0x008fe200078e0248 */
[----:B------:R-:W-:Y:S01]  /*16860*/  ISETP.LT.AND P5, PT, R221, c[0x0][0x178], !P1 ;  /* 0x00005e00dd007a0c */ /* 0x000fe20004fa1270 */
[----:B------:R2:W-:Y:S01]  /*16870*/  @P6 STG.E [R8.64], R70 ;  /* 0x0000004608006986 */ /* 0x0005e2000c101904 */
[----:B------:R-:W-:Y:S01]  /*16880*/  ISETP.LT.AND P6, PT, R220, c[0x0][0x178], !P1 ;  /* 0x00005e00dc007a0c */ /* 0x000fe20004fc1270 */
[C---:B----4-:R-:W-:Y:S01]  /*16890*/  IMAD.WIDE R4, R15.reuse, 0x4, R52 ;  /* 0x000000040f047825 */ /* 0x050fe200078e0234 */
[----:B------:R-:W-:Y:S01]  /*168a0*/  ISETP.GE.AND P0, PT, R0, c[0x0][0x17c], PT ;  /* 0x00005f0000007a0c */ /* 0x000fe20003f06270 */
[----:B------:R3:W-:Y:S01]  /*168b0*/  @P3 STG.E [R10.64], R171 ;  /* 0x000000ab0a003986 */ /* 0x0007e2000c101904 */
[----:B------:R-:W-:-:S02]  /*168c0*/  IADD3 R13, R15, c[0x0][0x198], RZ ;  /* 0x000066000f0d7a10 */ /* 0x000fc40007ffe0ff */
[----:B------:R-:W-:Y:S01]  /*168d0*/  IADD3 R0, R222, 0x58, RZ ;  /* 0x00000058de007810 */ /* 0x000fe20007ffe0ff */
[----:B------:R4:W-:Y:S01]  /*168e0*/  @P2 STG.E [R4.64], R71 ;  /* 0x0000004704002986 */ /* 0x0009e2000c101904 */
[----:B------:R-:W-:Y:S01]  /*168f0*/  ISETP.LT.AND P2, PT, R221, c[0x0][0x178], !P0 ;  /* 0x00005e00dd007a0c */ /* 0x000fe20004741270 */
[----:B-1----:R-:W-:Y:S01]  /*16900*/  IMAD.WIDE R6, R13, 0x4, R72 ;  /* 0x000000040d067825 */ /* 0x002fe200078e0248 */
[----:B------:R-:W-:-:S03]  /*16910*/  ISETP.LT.AND P0, PT, R220, c[0x0][0x178], !P0 ;  /* 0x00005e00dc007a0c */ /* 0x000fc60004701270 */
        /* <DEDUP_REMOVED lines=9> */
[----:B----4-:R-:W-:Y:S01]  /*169b0*/  IMAD.WIDE R4, R13, 0x4, R52 ;  /* 0x000000040d047825 */ /* 0x010fe200078e0234 */
[----:B------:R-:W-:-:S02]  /*169c0*/  ISETP.GE.AND P1, PT, R0, c[0x0][0x17c], PT ;  /* 0x00005f0000007a0c */ /* 0x000fc40003f26270 */
[----:B------:R-:W-:Y:S01]  /*169d0*/  IADD3 R15, R13, c[0x0][0x198], RZ ;  /* 0x000066000d0f7a10 */ /* 0x000fe20007ffe0ff */
[----:B------:R3:W-:Y:S01]  /*169e0*/  @P2 STG.E [R10.64], R167 ;  /* 0x000000a70a002986 */ /* 0x0007e2000c101904 */
[----:B------:R-:W-:-:S03]  /*169f0*/  IADD3 R0, R222, 0x5a, RZ ;  /* 0x0000005ade007810 */ /* 0x000fc60007ffe0ff */
[----:B------:R4:W-:Y:S01]  /*16a00*/  @P0 STG.E [R4.64], R67 ;  /* 0x0000004304000986 */ /* 0x0009e2000c101904 */
[----:B------:R-:W-:Y:S01]  /*16a10*/  ISETP.LT.AND P0, PT, R221, c[0x0][0x178], !P1 ;  /* 0x00005e00dd007a0c */ /* 0x000fe20004f01270 */
[C---:B-1----:R-:W-:Y:S01]  /*16a20*/  IMAD.WIDE R6, R15.reuse, 0x4, R72 ;  /* 0x000000040f067825 */ /* 0x042fe200078e0248 */
[----:B------:R-:W-:Y:S02]  /*16a30*/  ISETP.LT.AND P1, PT, R220, c[0x0][0x178], !P1 ;  /* 0x00005e00dc007a0c */ /* 0x000fe40004f21270 */
[----:B------:R-:W-:Y:S01]  /*16a40*/  ISETP.GE.AND P3, PT, R0, c[0x0][0x17c], PT ;  /* 0x00005f0000007a0c */ /* 0x000fe20003f66270 */
[C---:B--2---:R-:W-:Y:S01]  /*16a50*/  IMAD.WIDE R8, R15.reuse, 0x4, R52 ;  /* 0x000000040f087825 */ /* 0x044fe200078e0234 */
[----:B------:R-:W-:Y:S01]  /*16a60*/  IADD3 R15, R15, c[0x0][0x198], RZ ;  /* 0x000066000f0f7a10 */ /* 0x000fe20007ffe0ff */
[----:B------:R1:W-:Y:S01]  /*16a70*/  @P5 STG.E [R6.64], R162 ;  /* 0x000000a206005986 */ /* 0x0003e2000c101904 */
[----:B------:R-:W-:Y:S02]  /*16a80*/  IADD3 R0, R222, 0x5b, RZ ;  /* 0x0000005bde007810 */ /* 0x000fe40007ffe0ff */
[----:B------:R-:W-:Y:S01]  /*16a90*/  ISETP.LT.AND P5, PT, R221, c[0x0][0x178], !P3 ;  /* 0x00005e00dd007a0c */ /* 0x000fe20005fa1270 */
[----:B------:R2:W-:Y:S01]  /*16aa0*/  @P6 STG.E [R8.64], R50 ;  /* 0x0000003208006986 */ /* 0x0005e2000c101904 */
[----:B------:R-:W-:Y:S01]  /*16ab0*/  ISETP.LT.AND P6, PT, R220, c[0x0][0x178], !P3 ;  /* 0x00005e00dc007a0c */ /* 0x000fe20005fc1270 */
[C---:B---3--:R-:W-:Y:S01]  /*16ac0*/  IMAD.WIDE R10, R15.reuse, 0x4, R72 ;  /* 0x000000040f0a7825 */ /* 0x048fe200078e0248 */
[----:B------:R-:W-:-:S03]  /*16ad0*/  IADD3 R13, R15, c[0x0][0x198], RZ ;  /* 0x000066000f0d7a10 */ /* 0x000fc60007ffe0ff */
[----:B----4-:R-:W-:Y:S01]  /*16ae0*/  IMAD.WIDE R4, R15, 0x4, R52 ;  /* 0x000000040f047825 */ /* 0x010fe200078e0234 */
[----:B------:R-:W-:Y:S01]  /*16af0*/  ISETP.GE.AND P4, PT, R0, c[0x0][0x17c], PT ;  /* 0x00005f0000007a0c */ /* 0x000fe20003f86270 */
[----:B------:R3:W-:Y:S01]  /*16b00*/  @P0 STG.E [R10.64], R163 ;  /* 0x000000a30a000986 */ /* 0x0007e2000c101904 */
[----:B------:R-:W-:Y:S01]  /*16b10*/  IADD3 R0, R222, 0x5c, RZ ;  /* 0x0000005cde007810 */ /* 0x000fe20007ffe0ff */
[----:B-1----:R-:W-:Y:S02]  /*16b20*/  IMAD.WIDE R6, R13, 0x4, R72 ;  /* 0x000000040d067825 */ /* 0x002fe400078e0248 */
[----:B------:R-:W-:Y:S01]  /*16b30*/  @P1 STG.E [R4.64], R51 ;  /* 0x0000003304001986 */ /* 0x000fe2000c101904 */
[----:B------:R-:W-:Y:S01]  /*16b40*/  ISETP.LT.AND P1, PT, R221, c[0x0][0x178], !P4 ;  /* 0x00005e00dd007a0c */ /* 0x000fe20006721270 */
[----:B--2---:R-:W-:Y:S01]  /*16b50*/  IMAD.WIDE R8, R13, 0x4, R52 ;  /* 0x000000040d087825 */ /* 0x004fe200078e0234 */
[----:B------:R-:W-:Y:S02]  /*16b60*/  ISETP.LT.AND P4, PT, R220, c[0x0][0x178], !P4 ;  /* 0x00005e00dc007a0c */ /* 0x000fe40006781270 */
[----:B------:R-:W-:-:S02]  /*16b70*/  ISETP.GE.AND P2, PT, R0, c[0x0][0x17c], PT ;  /* 0x00005f0000007a0c */ /* 0x000fc40003f46270 */
[----:B------:R-:W-:Y:S01]  /*16b80*/  IADD3 R13, R13, c[0x0][0x198], RZ ;  /* 0x000066000d0d7a10 */ /* 0x000fe20007ffe0ff */
[----:B------:R-:W-:Y:S01]  /*16b90*/  @P5 STG.E [R6.64], R158 ;  /* 0x0000009e06005986 */ /* 0x000fe2000c101904 */
[C---:B------:R-:W-:Y:S02]  /*16ba0*/  IADD3 R12, R222.reuse, 0x5f, RZ ;  /* 0x0000005fde0c7810 */ /* 0x040fe40007ffe0ff */
[----:B------:R-:W-:Y:S01]  /*16bb0*/  IADD3 R0, R222, 0x5d, RZ ;  /* 0x0000005dde007810 */ /* 0x000fe20007ffe0ff */
[----:B------:R1:W-:Y:S01]  /*16bc0*/  @P6 STG.E [R8.64], R46 ;  /* 0x0000002e08006986 */ /* 0x0003e2000c101904 */
[----:B------:R-:W-:Y:S01]  /*16bd0*/  ISETP.LT.AND P5, PT, R221, c[0x0][0x178], !P2 ;  /* 0x00005e00dd007a0c */ /* 0x000fe200057a1270 */
[C---:B---3--:R-:W-:Y:S01]  /*16be0*/  IMAD.WIDE R10, R13.reuse, 0x4, R72 ;  /* 0x000000040d0a7825 */ /* 0x048fe200078e0248 */
[----:B------:R-:W-:Y:S01]  /*16bf0*/  ISETP.LT.AND P6, PT, R220, c[0x0][0x178], !P2 ;  /* 0x00005e00dc007a0c */ /* 0x000fe200057c1270 */
[----:B------:R-:W2:Y:S01]  /*16c00*/  LDS.128 R4, [R2] ;  /* 0x0000000002047984 */ /* 0x000ea20000000c00 */
[----:B------:R-:W-:-:S02]  /*16c10*/  IADD3 R17, R13, c[0x0][0x198], RZ ;  /* 0x000066000d117a10 */ /* 0x000fc40007ffe0ff */
[----:B------:R-:W-:Y:S01]  /*16c20*/  ISETP.GE.AND P2, PT, R12, c[0x0][0x17c], PT ;  /* 0x00005f000c007a0c */ /* 0x000fe20003f46270 */
[----:B------:R-:W-:Y:S01]  /*16c30*/  IMAD.WIDE R12, R13, 0x4, R52 ;  /* 0x000000040d0c7825 */ /* 0x000fe200078e0234 */
[----:B------:R-:W-:Y:S01]  /*16c40*/  ISETP.GE.AND P3, PT, R0, c[0x0][0x17c], PT ;  /* 0x00005f0000007a0c */ /* 0x000fe20003f66270 */
[----:B------:R-:W-:Y:S01]  /*16c50*/  @P1 STG.E [R10.64], R159 ;  /* 0x0000009f0a001986 */ /* 0x000fe2000c101904 */
[----:B------:R-:W-:Y:S01]  /*16c60*/  IADD3 R0, R222, 0x5e, RZ ;  /* 0x0000005ede007810 */ /* 0x000fe20007ffe0ff */
[----:B-1----:R-:W-:Y:S02]  /*16c70*/  IMAD.WIDE R8, R17, 0x4, R72 ;  /* 0x0000000411087825 */ /* 0x002fe400078e0248 */
[----:B------:R1:W-:Y:S01]  /*16c80*/  @P4 STG.E [R12.64], R47 ;  /* 0x0000002f0c004986 */ /* 0x0003e2000c101904 */
[----:B------:R-:W-:Y:S01]  /*16c90*/  ISETP.LT.AND P4, PT, R221, c[0x0][0x178], !P3 ;  /* 0x00005e00dd007a0c */ /* 0x000fe20005f81270 */
[----:B------:R-:W-:Y:S01]  /*16ca0*/  IMAD.WIDE R14, R17, 0x4, R52 ;  /* 0x00000004110e7825 */ /* 0x000fe200078e0234 */
[----:B------:R-:W-:-:S02]  /*16cb0*/  ISETP.LT.AND P3, PT, R220, c[0x0][0x178], !P3 ;  /* 0x00005e00dc007a0c */ /* 0x000fc40005f61270 */
[----:B------:R-:W-:Y:S02]  /*16cc0*/  ISETP.GE.AND P0, PT, R0, c[0x0][0x17c], PT ;  /* 0x00005f0000007a0c */ /* 0x000fe40003f06270 */
[----:B------:R-:W-:Y:S01]  /*16cd0*/  IADD3 R19, R17, c[0x0][0x198], RZ ;  /* 0x0000660011137a10 */ /* 0x000fe20007ffe0ff */
[----:B------:R-:W-:Y:S01]  /*16ce0*/  @P5 STG.E [R8.64], R154 ;  /* 0x0000009a08005986 */ /* 0x000fe2000c101904 */
[----:B------:R-:W-:-:S03]  /*16cf0*/  ISETP.LT.AND P5, PT, R221, c[0x0][0x178], !P0 ;  /* 0x00005e00dd007a0c */ /* 0x000fc600047a1270 */
[----:B------:R3:W-:Y:S01]  /*16d00*/  @P6 STG.E [R14.64], R34 ;  /* 0x000000220e006986 */ /* 0x0007e2000c101904 */
[----:B------:R-:W-:Y:S01]  /*16d10*/  ISETP.LT.AND P6, PT, R220, c[0x0][0x178], !P0 ;  /* 0x00005e00dc007a0c */ /* 0x000fe200047c1270 */
[C---:B------:R-:W-:Y:S01]  /*16d20*/  IMAD.WIDE R16, R19.reuse, 0x4, R72 ;  /* 0x0000000413107825 */ /* 0x040fe200078e0248 */
[----:B------:R-:W-:-:S03]  /*16d30*/  IADD3 R21, R19, c[0x0][0x198], RZ ;  /* 0x0000660013157a10 */ /* 0x000fc60007ffe0ff */
[----:B-1----:R-:W-:Y:S01]  /*16d40*/  IMAD.WIDE R12, R19, 0x4, R52 ;  /* 0x00000004130c7825 */ /* 0x002fe200078e0234 */
[----:B------:R-:W-:Y:S01]  /*16d50*/  IADD3 R10, R222, 0x61, RZ ;  /* 0x00000061de0a7810 */ /* 0x000fe20007ffe0ff */
[----:B------:R1:W-:Y:S01]  /*16d60*/  @P4 STG.E [R16.64], R155 ;  /* 0x0000009b10004986 */ /* 0x0003e2000c101904 */
[----:B------:R-:W-:Y:S02]  /*16d70*/  LOP3.LUT R223, R2, 0x20, RZ, 0x3c, !PT ;  /* 0x0000002002df7812 */ /* 0x000fe400078e3cff */
[----:B------:R-:W-:Y:S01]  /*16d80*/  IADD3 R0, R222, 0x60, RZ ;  /* 0x00000060de007810 */ /* 0x000fe20007ffe0ff */
[----:B------:R-:W-:Y:S01]  /*16d90*/  @P3 STG.E [R12.64], R35 ;  /* 0x000000230c003986 */ /* 0x000fe2000c101904 */
[----:B---3--:R-:W-:Y:S01]  /*16da0*/  IMAD.WIDE R14, R21, 0x4, R72 ;  /* 0x00000004150e7825 */ /* 0x008fe200078e0248 */
[----:B------:R-:W-:Y:S02]  /*16db0*/  ISETP.LT.AND P3, PT, R221, c[0x0][0x178], !P2 ;  /* 0x00005e00dd007a0c */ /* 0x000fe40005761270 */
[----:B------:R-:W-:Y:S01]  /*16dc0*/  ISETP.GE.AND P0, PT, R10, c[0x0][0x17c], PT ;  /* 0x00005f000a007a0c */ /* 0x000fe20003f06270 */
[----:B------:R-:W-:Y:S01]  /*16dd0*/  IMAD.WIDE R18, R21, 0x4, R52 ;  /* 0x0000000415127825 */ /* 0x000fe200078e0234 */
[----:B------:R-:W-:Y:S01]  /*16de0*/  ISETP.LT.AND P2, PT, R220, c[0x0][0x178], !P2 ;  /* 0x00005e00dc007a0c */ /* 0x000fe20005741270 */
[----:B------:R-:W3:Y:S01]  /*16df0*/  LDS.128 R8, [R223] ;  /* 0x00000000df087984 */ /* 0x000ee20000000c00 */
[----:B------:R-:W-:-:S02]  /*16e00*/  ISETP.GE.AND P1, PT, R0, c[0x0][0x17c], PT ;  /* 0x00005f0000007a0c */ /* 0x000fc40003f26270 */
[----:B------:R-:W-:Y:S01]  /*16e10*/  IADD3 R21, R21, c[0x0][0x198], RZ ;  /* 0x0000660015157a10 */ /* 0x000fe20007ffe0ff */
[----:B------:R-:W-:Y:S01]  /*16e20*/  @P5 STG.E [R14.64], R22 ;  /* 0x000000160e005986 */ /* 0x000fe2000c101904 */
[----:B------:R-:W-:Y:S02]  /*16e30*/  IADD3 R20, R222, 0x63, RZ ;  /* 0x00000063de147810 */ /* 0x000fe40007ffe0ff */
[----:B------:R-:W-:Y:S01]  /*16e40*/  ISETP.LT.AND P5, PT, R221, c[0x0][0x178], !P1 ;  /* 0x00005e00dd007a0c */ /* 0x000fe20004fa1270 */
[----:B------:R4:W-:Y:S01]  /*16e50*/  @P6 STG.E [R18.64], R30 ;  /* 0x0000001e12006986 */ /* 0x0009e2000c101904 */
[----:B------:R-:W-:Y:S01]  /*16e60*/  ISETP.LT.AND P6, PT, R220, c[0x0][0x178], !P1 ;  /* 0x00005e00dc007a0c */ /* 0x000fe20004fc1270 */
[C---:B-1----:R-:W-:Y:S01]  /*16e70*/  IMAD.WIDE R16, R21.reuse, 0x4, R72 ;  /* 0x0000000415107825 */ /* 0x042fe200078e0248 */
[C---:B------:R-:W-:Y:S01]  /*16e80*/  IADD3 R27, R21.reuse, c[0x0][0x198], RZ ;  /* 0x00006600151b7a10 */ /* 0x040fe20007ffe0ff */
[----:B------:R-:W1:Y:S01]  /*16e90*/  LDS.128 R12, [R252] ;  /* 0x00000000fc0c7984 */ /* 0x000e620000000c00 */
[----:B------:R-:W-:Y:S01]  /*16ea0*/  ISETP.GE.AND P1, PT, R20, c[0x0][0x17c], PT ;  /* 0x00005f0014007a0c */ /* 0x000fe20003f26270 */
[----:B------:R-:W-:-:S02]  /*16eb0*/  IMAD.WIDE R20, R21, 0x4, R52 ;  /* 0x0000000415147825 */ /* 0x000fc400078e0234 */
[----:B------:R5:W-:Y:S04]  /*16ec0*/  @P3 STG.E [R16.64], R23 ;  /* 0x0000001710003986 */ /* 0x000be8000c101904 */
[----:B------:R2:W-:Y:S01]  /*16ed0*/  @P2 STG.E [R20.64], R31 ;  /* 0x0000001f14002986 */ /* 0x0005e2000c101904 */
[----:B------:R-:W-:Y:S01]  /*16ee0*/  ISETP.LT.AND P2, PT, R221, c[0x0][0x178], !P0 ;  /* 0x00005e00dd007a0c */ /* 0x000fe20004741270 */
[----:B----4-:R-:W-:Y:S01]  /*16ef0*/  IMAD.WIDE R18, R27, 0x4, R72 ;  /* 0x000000041b127825 */ /* 0x010fe200078e0248 */
[----:B------:R-:W-:-:S03]  /*16f00*/  ISETP.LT.AND P0, PT, R220, c[0x0][0x178], !P0 ;  /* 0x00005e00dc007a0c */ /* 0x000fc60004701270 */
[C---:B------:R-:W-:Y:S01]  /*16f10*/  IMAD.WIDE R24, R27.reuse, 0x4, R52 ;  /* 0x000000041b187825 */ /* 0x040fe200078e0234 */
[----:B------:R-:W-:Y:S02]  /*16f20*/  IADD3 R27, R27, c[0x0][0x198], RZ ;  /* 0x000066001b1b7a10 */ /* 0x000fe40007ffe0ff */
[----:B------:R-:W-:-:S03]  /*16f30*/  IADD3 R0, R222, 0x62, RZ ;  /* 0x00000062de007810 */ /* 0x000fc60007ffe0ff */
[C---:B-----5:R-:W-:Y:S01]  /*16f40*/  IMAD.WIDE R22, R27.reuse, 0x4, R72 ;  /* 0x000000041b167825 */ /* 0x060fe200078e0248 */
[----:B------:R-:W-:Y:S01]  /*16f50*/  ISETP.GE.AND P4, PT, R0, c[0x0][0x17c], PT ;  /* 0x00005f0000007a0c */ /* 0x000fe20003f86270 */
[----:B------:R-:W-:Y:S02]  /*16f60*/  @P5 STG.E [R18.64], R184 ;  /* 0x000000b812005986 */ /* 0x000fe4000c101904 */
[----:B--2---:R-:W-:Y:S01]  /*16f70*/  IMAD.WIDE R20, R27, 0x4, R52 ;  /* 0x000000041b147825 */ /* 0x004fe200078e0234 */
[----:B------:R-:W-:Y:S01]  /*16f80*/  IADD3 R16, R222, 0x65, RZ ;  /* 0x00000065de107810 */ /* 0x000fe20007ffe0ff */
[----:B------:R2:W-:Y:S01]  /*16f90*/  @P6 STG.E [R24.64], R4 ;  /* 0x0000000418006986 */ /* 0x0005e2000c101904 */
[----:B------:R-:W-:Y:S02]  /*16fa0*/  ISETP.LT.AND P5, PT, R221, c[0x0][0x178], !P4 ;  /* 0x00005e00dd007a0c */ /* 0x000fe400067a1270 */
[----:B------:R-:W-:Y:S01]  /*16fb0*/  ISETP.LT.AND P6, PT, R220, c[0x0][0x178], !P4 ;  /* 0x00005e00dc007a0c */ /* 0x000fe200067c1270 */
[----:B------:R-:W-:Y:S01]  /*16fc0*/  @P2 STG.E [R22.64], R185 ;  /* 0x000000b916002986 */ /* 0x000fe2000c101904 */
[----:B------:R-:W-:-:S03]  /*16fd0*/  IADD3 R29, R27, c[0x0][0x198], RZ ;  /* 0x000066001b1d7a10 */ /* 0x000fc60007ffe0ff */
[----:B------:R4:W-:Y:S01]  /*16fe0*/  @P0 STG.E [R20.64], R5 ;  /* 0x0000000514000986 */ /* 0x0009e2000c101904 */
[----:B------:R-:W-:Y:S02]  /*16ff0*/  ISETP.LT.AND P0, PT, R221, c[0x0][0x178], !P1 ;  /* 0x00005e00dd007a0c */ /* 0x000fe40004f01270 */
[----:B------:R-:W-:Y:S02]  /*17000*/  ISETP.GE.AND P4, PT, R16, c[0x0][0x17c], PT ;  /* 0x00005f0010007a0c */ /* 0x000fe40003f86270 */
[C---:B------:R-:W-:Y:S01]  /*17010*/  IADD3 R31, R29.reuse, c[0x0][0x198], RZ ;  /* 0x000066001d1f7a10 */ /* 0x040fe20007ffe0ff */
[----:B------:R-:W5:Y:S01]  /*17020*/  LDS.128 R16, [R3] ;  /* 0x0000000003107984 */ /* 0x000f620000000c00 */
[----:B------:R-:W-:Y:S01]  /*17030*/  ISETP.LT.AND P1, PT, R220, c[0x0][0x178], !P1 ;  /* 0x00005e00dc007a0c */ /* 0x000fe20004f21270 */
[C---:B--2---:R-:W-:Y:S01]  /*17040*/  IMAD.WIDE R24, R29.reuse, 0x4, R72 ;  /* 0x000000041d187825 */ /* 0x044fe200078e0248 */
[----:B------:R-:W-:Y:S01]  /*17050*/  IADD3 R0, R222, 0x64, RZ ;  /* 0x00000064de007810 */ /* 0x000fe20007ffe0ff */
[----:B------:R-:W2:Y:S02]  /*17060*/  LDS.128 R20, [R2+0x800] ;  /* 0x0008000002147984 */ /* 0x000ea40000000c00 */
[----:B------:R-:W-:Y:S01]  /*17070*/  IMAD.WIDE R26, R29, 0x4, R52 ;  /* 0x000000041d1a7825 */ /* 0x000fe200078e0234 */
[----:B------:R-:W-:-:S03]  /*17080*/  ISETP.GE.AND P3, PT, R0, c[0x0][0x17c], PT ;  /* 0x00005f0000007a0c */ /* 0x000fc60003f66270 */
[C---:B------:R-:W-:Y:S01]  /*17090*/  IMAD.WIDE R28, R31.reuse, 0x4, R72 ;  /* 0x000000041f1c7825 */ /* 0x040fe200078e0248 */
[----:B------:R1:W-:Y:S03]  /*170a0*/  @P5 STG.E [R24.64], R192 ;  /* 0x000000c018005986 */ /* 0x0003e6000c101904 */
[C---:B----4-:R-:W-:Y:S01]  /*170b0*/  IMAD.WIDE R4, R31.reuse, 0x4, R52 ;  /* 0x000000041f047825 */ /* 0x050fe200078e0234 */
[----:B---3--:R3:W-:Y:S01]  /*170c0*/  @P6 STG.E [R26.64], R8 ;  /* 0x000000081a006986 */ /* 0x0087e2000c101904 */
[----:B------:R-:W-:Y:S02]  /*170d0*/  IADD3 R33, R31, c[0x0][0x198], RZ ;  /* 0x000066001f217a10 */ /* 0x000fe40007ffe0ff */
        /* <DEDUP_REMOVED lines=8> */
[C---:B---3--:R-:W-:Y:S01]  /*17160*/  IMAD.WIDE R26, R33.reuse, 0x4, R52 ;  /* 0x00000004211a7825 */ /* 0x048fe200078e0234 */
[----:B------:R-:W-:Y:S02]  /*17170*/  IADD3 R33, R33, c[0x0][0x198], RZ ;  /* 0x0000660021217a10 */ /* 0x000fe40007ffe0ff */
[----:B------:R-:W-:Y:S02]  /*17180*/  ISETP.GE.AND P2, PT, R0, c[0x0][0x17c], PT ;  /* 0x00005f0000007a0c */ /* 0x000fe40003f46270 */
[----:B------:R-:W-:Y:S01]  /*17190*/  IADD3 R0, R222, 0x67, RZ ;  /* 0x00000067de007810 */ /* 0x000fe20007ffe0ff */
[C---:B----4-:R-:W-:Y:S01]  /*171a0*/  IMAD.WIDE R4, R33.reuse, 0x4, R72 ;  /* 0x0000000421047825 */ /* 0x050fe200078e0248 */
[----:B------:R-:W-:Y:S03]  /*171b0*/  @P5 STG.E [R24.64], R200 ;  /* 0x000000c818005986 */ /* 0x000fe6000c101904 */
[C---:B------:R-:W-:Y:S01]  /*171c0*/  IMAD.WIDE R8, R33.reuse, 0x4, R52 ;  /* 0x0000000421087825 */ /* 0x040fe200078e0234 */
[----:B------:R-:W-:Y:S01]  /*171d0*/  ISETP.GE.AND P3, PT, R0, c[0x0][0x17c], PT ;  /* 0x00005f0000007a0c */ /* 0x000fe20003f66270 */
[----:B------:R-:W-:Y:S01]  /*171e0*/  @P6 STG.E [R26.64], R12 ;  /* 0x0000000c1a006986 */ /* 0x000fe2000c101904 */
[----:B------:R-:W-:-:S02]  /*171f0*/  IADD3 R35, R33, c[0x0][0x198], RZ ;  /* 0x0000660021237a10 */ /* 0x000fc40007ffe0ff */
[----:B------:R-:W-:Y:S01]  /*17200*/  ISETP.LT.AND P5, PT, R221, c[0x0][0x178], !P2 ;  /* 0x00005e00dd007a0c */ /* 0x000fe200057a1270 */
[----:B------:R1:W-:Y:S01]  /*17210*/  @P1 STG.E [R4.64], R201 ;  /* 0x000000c904001986 */ /* 0x0003e2000c101904 */
[----:B------:R-:W-:-:S03]  /*17220*/  ISETP.LT.AND P2, PT, R220, c[0x0][0x178], !P2 ;  /* 0x00005e00dc007a0c */ /* 0x000fc60005741270 */
[----:B------:R3:W-:Y:S01]  /*17230*/  @P4 STG.E [R8.64], R13 ;  /* 0x0000000d08004986 */ /* 0x0007e2000c101904 */
[----:B------:R-:W-:Y:S01]  /*17240*/  ISETP.LT.AND P4, PT, R221, c[0x0][0x178], !P3 ;  /* 0x00005e00dd007a0c */ /* 0x000fe20005f81270 */
[C---:B------:R-:W-:Y:S01]  /*17250*/  IMAD.WIDE R28, R35.reuse, 0x4, R72 ;  /* 0x00000004231c7825 */ /* 0x040fe200078e0248 */
[----:B------:R-:W-:Y:S01]  /*17260*/  ISETP.LT.AND P3, PT, R220, c[0x0][0x178], !P3 ;  /* 0x00005e00dc007a0c */ /* 0x000fe20005f61270 */
[----:B------:R-:W4:Y:S01]  /*17270*/  LDS.128 R24, [R223+0x800] ;  /* 0x00080000df187984 */ /* 0x000f220000000c00 */
[----:B------:R-:W-:Y:S01]  /*17280*/  IADD3 R0, R222, 0x68, RZ ;  /* 0x00000068de007810 */ /* 0x000fe20007ffe0ff */
[C---:B------:R-:W-:Y:S01]  /*17290*/  IMAD.WIDE R30, R35.reuse, 0x4, R52 ;  /* 0x00000004231e7825 */ /* 0x040fe200078e0234 */
[----:B------:R-:W-:Y:S02]  /*172a0*/  IADD3 R35, R35, c[0x0][0x198], RZ ;  /* 0x0000660023237a10 */ /* 0x000fe40007ffe0ff */
[----:B------:R-:W-:Y:S02]  /*172b0*/  ISETP.GE.AND P0, PT, R0, c[0x0][0x17c], PT ;  /* 0x00005f0000007a0c */ /* 0x000fe40003f06270 */
[----:B------:R-:W-:Y:S01]  /*172c0*/  IADD3 R0, R222, 0x69, RZ ;  /* 0x00000069de007810 */ /* 0x000fe20007ffe0ff */
[C---:B-1----:R-:W-:Y:S01]  /*172d0*/  IMAD.WIDE R4, R35.reuse, 0x4, R72 ;  /* 0x0000000423047825 */ /* 0x042fe200078e0248 */
[----:B------:R-:W-:Y:S03]  /*172e0*/  @P5 STG.E [R28.64], R208 ;  /* 0x000000d01c005986 */ /* 0x000fe6000c101904 */
[C---:B---3--:R-:W-:Y:S01]  /*172f0*/  IMAD.WIDE R8, R35.reuse, 0x4, R52 ;  /* 0x0000000423087825 */ /* 0x048fe200078e0234 */
[----:B------:R-:W-:Y:S01]  /*17300*/  ISETP.GE.AND P6, PT, R0, c[0x0][0x17c], PT ;  /* 0x00005f0000007a0c */ /* 0x000fe20003fc6270 */
[----:B-----5:R-:W-:Y:S01]  /*17310*/  @P2 STG.E [R30.64], R16 ;  /* 0x000000101e002986 */ /* 0x020fe2000c101904 */
        /* <DEDUP_REMOVED lines=8> */
[----:B------:R-:W5:Y:S01]  /*173a0*/  LDS.128 R28, [R252+0x800] ;  /* 0x00080000fc1c7984 */ /* 0x000f620000000c00 */
[----:B------:R-:W-:Y:S01]  /*173b0*/  IADD3 R0, R222, 0x6a, RZ ;  /* 0x0000006ade007810 */ /* 0x000fe20007ffe0ff */
[C---:B------:R-:W-:Y:S01]  /*173c0*/  IMAD.WIDE R32, R37.reuse, 0x4, R52 ;  /* 0x0000000425207825 */ /* 0x040fe200078e0234 */
[----:B------:R-:W-:Y:S02]  /*173d0*/  IADD3 R37, R37, c[0x0][0x198], RZ ;  /* 0x0000660025257a10 */ /* 0x000fe40007ffe0ff */
[----:B------:R-:W-:Y:S02]  /*173e0*/  ISETP.GE.AND P1, PT, R0, c[0x0][0x17c], PT ;  /* 0x00005f0000007a0c */ /* 0x000fe40003f26270 */
[----:B------:R-:W-:Y:S01]  /*173f0*/  IADD3 R0, R222, 0x6b, RZ ;  /* 0x0000006bde007810 */ /* 0x000fe20007ffe0ff */
[C---:B-1----:R-:W-:Y:S01]  /*17400*/  IMAD.WIDE R4, R37.reuse, 0x4, R72 ;  /* 0x0000000425047825 */ /* 0x042fe200078e0248 */
[----:B------:R1:W-:Y:S03]  /*17410*/  @P2 STG.E [R12.64], R188 ;  /* 0x000000bc0c002986 */ /* 0x0003e6000c101904 */
[----:B---3--:R-:W-:Y:S01]  /*17420*/  IMAD.WIDE R8, R37, 0x4, R52 ;  /* 0x0000000425087825 */ /* 0x008fe200078e0234 */
[----:B------:R-:W-:Y:S01]  /*17430*/  ISETP.GE.AND P0, PT, R0, c[0x0][0x17c], PT ;  /* 0x00005f0000007a0c */ /* 0x000fe20003f06270 */
[----:B--2---:R-:W-:Y:S01]  /*17440*/  @P5 STG.E [R32.64], R20 ;  /* 0x0000001420005986 */ /* 0x004fe2000c101904 */
[----:B------:R-:W-:-:S02]  /*17450*/  ISETP.LT.AND P5, PT, R221, c[0x0][0x178], !P1 ;  /* 0x00005e00dd007a0c */ /* 0x000fc40004fa1270 */
[----:B------:R-:W-:Y:S01]  /*17460*/  IADD3 R17, R37, c[0x0][0x198], RZ ;  /* 0x0000660025117a10 */ /* 0x000fe20007ffe0ff */
[----:B------:R2:W-:Y:S01]  /*17470*/  @P3 STG.E [R4.64], R189 ;  /* 0x000000bd04003986 */ /* 0x0005e2000c101904 */
[----:B------:R-:W-:-:S03]  /*17480*/  ISETP.LT.AND P1, PT, R220, c[0x0][0x178], !P1 ;  /* 0x00005e00dc007a0c */ /* 0x000fc60004f21270 */
[----:B------:R3:W-:Y:S01]  /*17490*/  @P6 STG.E [R8.64], R21 ;  /* 0x0000001508006986 */ /* 0x0007e2000c101904 */
[----:B------:R-:W-:Y:S02]  /*174a0*/  ISETP.LT.AND P6, PT, R221, c[0x0][0x178], !P0 ;  /* 0x00005e00dd007a0c */ /* 0x000fe400047c1270 */
[----:B------:R-:W-:Y:S01]  /*174b0*/  IADD3 R0, R222, 0x6c, RZ ;  /* 0x0000006cde007810 */ /* 0x000fe20007ffe0ff */
[----:B------:R-:W5:Y:S01]  /*174c0*/  LDS.128 R32, [R3+0x800] ;  /* 0x0008000003207984 */ /* 0x000f620000000c00 */
[C---:B------:R-:W-:Y:S01]  /*174d0*/  IADD3 R39, R17.reuse, c[0x0][0x198], RZ ;  /* 0x0000660011277a10 */ /* 0x040fe20007ffe0ff */
[C---:B-1----:R-:W-:Y:S01]  /*174e0*/  IMAD.WIDE R12, R17.reuse, 0x4, R72 ;  /* 0x00000004110c7825 */ /* 0x042fe200078e0248 */
[----:B------:R-:W-:Y:S02]  /*174f0*/  ISETP.GE.AND P4, PT, R0, c[0x0][0x17c], PT ;  /* 0x00005f0000007a0c */ /* 0x000fe40003f86270 */
[----:B------:R-:W-:Y:S01]  /*17500*/  IADD3 R0, R222, 0x6d, RZ ;  /* 0x0000006dde007810 */ /* 0x000fe20007ffe0ff */
[----:B------:R-:W-:Y:S01]  /*17510*/  IMAD.WIDE R16, R17, 0x4, R52 ;  /* 0x0000000411107825 */ /* 0x000fe200078e0234 */
[----:B------:R-:W-:-:S03]  /*17520*/  ISETP.LT.AND P0, PT, R220, c[0x0][0x178], !P0 ;  /* 0x00005e00dc007a0c */ /* 0x000fc60004701270 */
[----:B--2---:R-:W-:Y:S01]  /*17530*/  IMAD.WIDE R4, R39, 0x4, R72 ;  /* 0x0000000427047825 */ /* 0x004fe200078e0248 */
[----:B------:R-:W-:Y:S01]  /*17540*/  ISETP.GE.AND P2, PT, R0, c[0x0][0x17c], PT ;  /* 0x00005f0000007a0c */ /* 0x000fe20003f46270 */
[----:B------:R-:W-:Y:S01]  /*17550*/  @P5 STG.E [R12.64], R196 ;  /* 0x000000c40c005986 */ /* 0x000fe2000c101904 */
[----:B------:R-:W-:Y:S02]  /*17560*/  ISETP.LT.AND P5, PT, R221, c[0x0][0x178], !P4 ;  /* 0x00005e00dd007a0c */ /* 0x000fe400067a1270 */
[----:B---3--:R-:W-:Y:S01]  /*17570*/  IADD3 R9, R39, c[0x0][0x198], RZ ;  /* 0x0000660027097a10 */ /* 0x008fe20007ffe0ff */
[----:B----4-:R1:W-:Y:S01]  /*17580*/  @P1 STG.E [R16.64], R24 ;  /* 0x0000001810001986 */ /* 0x0103e2000c101904 */
[----:B------:R-:W-:-:S03]  /*17590*/  ISETP.LT.AND P4, PT, R220, c[0x0][0x178], !P4 ;  /* 0x00005e00dc007a0c */ /* 0x000fc60006781270 */
[----:B------:R2:W-:Y:S01]  /*175a0*/  @P6 STG.E [R4.64], R197 ;  /* 0x000000c504006986 */ /* 0x0005e2000c101904 */
[----:B------:R-:W-:Y:S02]  /*175b0*/  ISETP.LT.AND P6, PT, R221, c[0x0][0x178], !P2 ;  /* 0x00005e00dd007a0c */ /* 0x000fe400057c1270 */
[----:B------:R-:W-:Y:S02]  /*175c0*/  ISETP.LT.AND P2, PT, R220, c[0x0][0x178], !P2 ;  /* 0x00005e00dc007a0c */ /* 0x000fe40005741270 */
[----:B------:R-:W-:Y:S01]  /*175d0*/  IADD3 R0, R222, 0x6e, RZ ;  /* 0x0000006ede007810 */ /* 0x000fe20007ffe0ff */
[----:B------:R-:W-:Y:S01]  /*175e0*/  IMAD.WIDE R36, R39, 0x4, R52 ;  /* 0x0000000427247825 */ /* 0x000fe200078e0234 */
[C---:B-1----:R-:W-:Y:S02]  /*175f0*/  IADD3 R17, R9.reuse, c[0x0][0x198], RZ ;  /* 0x0000660009117a10 */ /* 0x042fe40007ffe0ff */
[----:B------:R-:W-:Y:S01]  /*17600*/  ISETP.GE.AND P3, PT, R0, c[0x0][0x17c], PT ;  /* 0x00005f0000007a0c */ /* 0x000fe20003f66270 */
[----:B------:R-:W-:Y:S01]  /*17610*/  IMAD.WIDE R2, R9, 0x4, R72 ;  /* 0x0000000409027825 */ /* 0x000fe200078e0248 */
[----:B------:R-:W-:-:S03]  /*17620*/  IADD3 R0, R222, 0x6f, RZ ;  /* 0x0000006fde007810 */ /* 0x000fc60007ffe0ff */
[----:B------:R-:W-:Y:S01]  /*17630*/  IMAD.WIDE R8, R9, 0x4, R52 ;  /* 0x0000000409087825 */ /* 0x000fe200078e0234 */
[----:B------:R-:W-:Y:S03]  /*17640*/  @P0 STG.E [R36.64], R25 ;  /* 0x0000001924000986 */ /* 0x000fe6000c101904 */
[C---:B--2---:R-:W-:Y:S01]  /*17650*/  IMAD.WIDE R4, R17.reuse, 0x4, R72 ;  /* 0x0000000411047825 */ /* 0x044fe200078e0248 */
[----:B------:R-:W-:Y:S01]  /*17660*/  ISETP.GE.AND P1, PT, R0, c[0x0][0x17c], PT ;  /* 0x00005f0000007a0c */ /* 0x000fe20003f26270 */
[----:B------:R1:W-:Y:S02]  /*17670*/  @P5 STG.E [R2.64], R204 ;  /* 0x000000cc02005986 */ /* 0x0003e4000c101904 */
[----:B------:R-:W-:Y:S01]  /*17680*/  IMAD.WIDE R12, R17, 0x4, R52 ;  /* 0x00000004110c7825 */ /* 0x000fe200078e0234 */
[----:B------:R-:W-:Y:S01]  /*17690*/  ISETP.LT.AND P5, PT, R221, c[0x0][0x178], !P3 ;  /* 0x00005e00dd007a0c */ /* 0x000fe20005fa1270 */
[----:B-----5:R2:W-:Y:S01]  /*176a0*/  @P4 STG.E [R8.64], R28 ;  /* 0x0000001c08004986 */ /* 0x0205e2000c101904 */
[----:B------:R-:W-:-:S02]  /*176b0*/  IADD3 R17, R17, c[0x0][0x198], RZ ;  /* 0x0000660011117a10 */ /* 0x000fc40007ffe0ff */
[C---:B------:R-:W-:Y:S01]  /*176c0*/  ISETP.LT.AND P3, PT, R220.reuse, c[0x0][0x178], !P3 ;  /* 0x00005e00dc007a0c */ /* 0x040fe20005f61270 */
[----:B------:R3:W-:Y:S01]  /*176d0*/  @P6 STG.E [R4.64], R205 ;  /* 0x000000cd04006986 */ /* 0x0007e2000c101904 */
[----:B------:R-:W-:-:S03]  /*176e0*/  ISETP.LT.AND P6, PT, R220, c[0x0][0x178], !P1 ;  /* 0x00005e00dc007a0c */ /* 0x000fc60004fc1270 */
[----:B------:R4:W-:Y:S01]  /*176f0*/  @P2 STG.E [R12.64], R29 ;  /* 0x0000001d0c002986 */ /* 0x0009e2000c101904 */
[----:B------:R-:W-:Y:S02]  /*17700*/  ISETP.LT.AND P2, PT, R221, c[0x0][0x178], !P1 ;  /* 0x00005e00dd007a0c */ /* 0x000fe40004f41270 */
[----:B------:R-:W-:Y:S02]  /*17710*/  IADD3 R0, R222, 0x70, RZ ;  /* 0x00000070de007810 */ /* 0x000fe40007ffe0ff */
[C---:B------:R-:W-:Y:S01]  /*17720*/  IADD3 R21, R17.reuse, c[0x0][0x198], RZ ;  /* 0x0000660011157a10 */ /* 0x040fe20007ffe0ff */
[C---:B-1----:R-:W-:Y:S01]  /*17730*/  IMAD.WIDE R2, R17.reuse, 0x4, R72 ;  /* 0x0000000411027825 */ /* 0x042fe200078e0248 */
[----:B------:R-:W-:Y:S02]  /*17740*/  ISETP.GE.AND P0, PT, R0, c[0x0][0x17c], PT ;  /* 0x00005f0000007a0c */ /* 0x000fe40003f06270 */
[----:B------:R-:W-:Y:S01]  /*17750*/  IADD3 R0, R222, 0x71, RZ ;  /* 0x00000071de007810 */ /* 0x000fe20007ffe0ff */
[----:B--2---:R-:W-:Y:S01]  /*17760*/  IMAD.WIDE R8, R17, 0x4, R52 ;  /* 0x0000000411087825 */ /* 0x004fe200078e0234 */
[----:B------:R1:W-:Y:S03]  /*17770*/  @P5 STG.E [R2.64], R212 ;  /* 0x000000d402005986 */ /* 0x0003e6000c101904 */
[----:B---3--:R-:W-:Y:S01]  /*17780*/  IMAD.WIDE R4, R21, 0x4, R72 ;  /* 0x0000000415047825 */ /* 0x008fe200078e0248 */
[----:B------:R-:W-:-:S03]  /*17790*/  ISETP.GE.AND P4, PT, R0, c[0x0][0x17c], PT ;  /* 0x00005f0000007a0c */ /* 0x000fc60003f86270 */
[----:B----4-:R-:W-:Y:S01]  /*177a0*/  IMAD.WIDE R12, R21, 0x4, R52 ;  /* 0x00000004150c7825 */ /* 0x010fe200078e0234 */
[----:B------:R2:W-:Y:S01]  /*177b0*/  @P3 STG.E [R8.64], R32 ;  /* 0x0000002008003986 */ /* 0x0005e2000c101904 */
[----:B------:R-:W-:Y:S02]  /*177c0*/  ISETP.LT.AND P5, PT, R221, c[0x0][0x178], !P0 ;  /* 0x00005e00dd007a0c */ /* 0x000fe400047a1270 */
[----:B------:R-:W-:Y:S01]  /*177d0*/  IADD3 R21, R21, c[0x0][0x198], RZ ;  /* 0x0000660015157a10 */ /* 0x000fe20007ffe0ff */
[----:B------:R3:W-:Y:S01]  /*177e0*/  @P2 STG.E [R4.64], R213 ;  /* 0x000000d504002986 */ /* 0x0007e2000c101904 */
[----:B------:R-:W-:-:S03]  /*177f0*/  ISETP.LT.AND P0, PT, R220, c[0x0][0x178], !P0 ;  /* 0x00005e00dc007a0c */ /* 0x000fc60004701270 */
[----:B------:R4:W-:Y:S01]  /*17800*/  @P6 STG.E [R12.64], R33 ;  /* 0x000000210c006986 */ /* 0x0009e2000c101904 */
[----:B------:R-:W-:Y:S02]  /*17810*/  ISETP.LT.AND P6, PT, R221, c[0x0][0x178], !P4 ;  /* 0x00005e00dd007a0c */ /* 0x000fe400067c1270 */
        /* <DEDUP_REMOVED lines=11> */
[----:B------:R-:W-:Y:S01]  /*178d0*/  ISETP.LT.AND P5, PT, R221, c[0x0][0x178], !P1 ;  /* 0x00005e00dd007a0c */ /* 0x000fe20004fa1270 */
[----:B------:R2:W-:Y:S01]  /*178e0*/  @P0 STG.E [R8.64], R6 ;  /* 0x0000000608000986 */ /* 0x0005e2000c101904 */
[----:B------:R-:W-:Y:S02]  /*178f0*/  IADD3 R17, R17, c[0x0][0x198], RZ ;  /* 0x0000660011117a10 */ /* 0x000fe40007ffe0ff */
[----:B------:R-:W-:Y:S01]  /*17900*/  ISETP.LT.AND P1, PT, R220, c[0x0][0x178], !P1 ;  /* 0x00005e00dc007a0c */ /* 0x000fe20004f21270 */
[----:B------:R3:W-:Y:S01]  /*17910*/  @P6 STG.E [R4.64], R187 ;  /* 0x000000bb04006986 */ /* 0x0007e2000c101904 */
[----:B------:R-:W-:-:S03]  /*17920*/  IADD3 R0, R222, 0x74, RZ ;  /* 0x00000074de007810 */ /* 0x000fc60007ffe0ff */
[----:B------:R4:W-:Y:S01]  /*17930*/  @P4 STG.E [R12.64], R7 ;  /* 0x000000070c004986 */ /* 0x0009e2000c101904 */
[----:B------:R-:W-:Y:S02]  /*17940*/  ISETP.LT.AND P4, PT, R221, c[0x0][0x178], !P3 ;  /* 0x00005e00dd007a0c */ /* 0x000fe40005f81270 */
[----:B------:R-:W-:Y:S02]  /*17950*/  ISETP.LT.AND P6, PT, R220, c[0x0][0x178], !P3 ;  /* 0x00005e00dc007a0c */ /* 0x000fe40005fc1270 */
[C---:B------:R-:W-:Y:S01]  /*17960*/  IADD3 R21, R17.reuse, c[0x0][0x198], RZ ;  /* 0x0000660011157a10 */ /* 0x040fe20007ffe0ff */
[C---:B-1----:R-:W-:Y:S01]  /*17970*/  IMAD.WIDE R2, R17.reuse, 0x4, R72 ;  /* 0x0000000411027825 */ /* 0x042fe200078e0248 */
[----:B------:R-:W-:Y:S02]  /*17980*/  ISETP.GE.AND P2, PT, R0, c[0x0][0x17c], PT ;  /* 0x00005f0000007a0c */ /* 0x000fe40003f46270 */
[----:B------:R-:W-:Y:S01]  /*17990*/  IADD3 R0, R222, 0x75, RZ ;  /* 0x00000075de007810 */ /* 0x000fe20007ffe0ff */
[----:B--2---:R-:W-:Y:S01]  /*179a0*/  IMAD.WIDE R8, R17, 0x4, R52 ;  /* 0x0000000411087825 */ /* 0x004fe200078e0234 */
[----:B------:R1:W-:Y:S03]  /*179b0*/  @P5 STG.E [R2.64], R194 ;  /* 0x000000c202005986 */ /* 0x0003e6000c101904 */
[----:B---3--:R-:W-:Y:S01]  /*179c0*/  IMAD.WIDE R4, R21, 0x4, R72 ;  /* 0x0000000415047825 */ /* 0x008fe200078e0248 */
[----:B------:R-:W-:Y:S01]  /*179d0*/  ISETP.GE.AND P0, PT, R0, c[0x0][0x17c], PT ;  /* 0x00005f0000007a0c */ /* 0x000fe20003f06270 */
[----:B------:R2:W-:Y:S01]  /*179e0*/  @P1 STG.E [R8.64], R10 ;  /* 0x0000000a08001986 */ /* 0x0005e2000c101904 */
[----:B------:R-:W-:Y:S01]  /*179f0*/  ISETP.LT.AND P5, PT, R221, c[0x0][0x178], !P2 ;  /* 0x00005e00dd007a0c */ /* 0x000fe200057a1270 */
[C---:B----4-:R-:W-:Y:S01]  /*17a00*/  IMAD.WIDE R6, R21.reuse, 0x4, R52 ;  /* 0x0000000415067825 */ /* 0x050fe200078e0234 */
[----:B------:R-:W-:Y:S01]  /*17a10*/  IADD3 R21, R21, c[0x0][0x198], RZ ;  /* 0x0000660015157a10 */ /* 0x000fe20007ffe0ff */
[----:B------:R3:W-:Y:S01]  /*17a20*/  @P4 STG.E [R4.64], R195 ;  /* 0x000000c304004986 */ /* 0x0007e2000c101904 */
[----:B------:R-:W-:-:S02]  /*17a30*/  ISETP.LT.AND P2, PT, R220, c[0x0][0x178], !P2 ;  /* 0x00005e00dc007a0c */ /* 0x000fc40005741270 */
[----:B------:R-:W-:Y:S01]  /*17a40*/  ISETP.LT.AND P4, PT, R221, c[0x0][0x178], !P0 ;  /* 0x00005e00dd007a0c */ /* 0x000fe20004781270 */
[----:B------:R4:W-:Y:S01]  /*17a50*/  @P6 STG.E [R6.64], R11 ;  /* 0x0000000b06006986 */ /* 0x0009e2000c101904 */
[----:B------:R-:W-:Y:S02]  /*17a60*/  IADD3 R0, R222, 0x76, RZ ;  /* 0x00000076de007810 */ /* 0x000fe40007ffe0ff */
        /* <DEDUP_REMOVED lines=30> */
[----:B------:R-:W-:Y:S01]  /*17c50*/  IADD3 R0, R222, 0x7a, RZ ;  /* 0x0000007ade007810 */ /* 0x000fe20007ffe0ff */
[----:B------:R3:W-:Y:S01]  /*17c60*/  @P4 STG.E [R4.64], R211 ;  /* 0x000000d304004986 */ /* 0x0007e2000c101904 */
[----:B------:R-:W-:-:S02]  /*17c70*/  IADD3 R11, R11, c[0x0][0x198], RZ ;  /* 0x000066000b0b7a10 */ /* 0x000fc40007ffe0ff */
[----:B------:R-:W-:Y:S01]  /*17c80*/  ISETP.LT.AND P0, PT, R220, c[0x0][0x178], !P0 ;  /* 0x00005e00dc007a0c */ /* 0x000fe20004701270 */
[----:B------:R4:W-:Y:S01]  /*17c90*/  @P6 STG.E [R6.64], R19 ;  /* 0x0000001306006986 */ /* 0x0009e2000c101904 */
[----:B------:R-:W-:Y:S02]  /*17ca0*/  ISETP.LT.AND P4, PT, R221, c[0x0][0x178], !P2 ;  /* 0x00005e00dd007a0c */ /* 0x000fe40005781270 */
[----:B------:R-:W-:Y:S02]  /*17cb0*/  ISETP.GE.AND P1, PT, R0, c[0x0][0x17c], PT ;  /* 0x00005f0000007a0c */ /* 0x000fe40003f26270 */
[----:B------:R-:W-:Y:S02]  /*17cc0*/  ISETP.LT.AND P6, PT, R220, c[0x0][0x178], !P2 ;  /* 0x00005e00dc007a0c */ /* 0x000fe400057c1270 */
[----:B------:R-:W-:Y:S02]  /*17cd0*/  IADD3 R0, R222, 0x7b, RZ ;  /* 0x0000007bde007810 */ /* 0x000fe40007ffe0ff */
[C---:B------:R-:W-:Y:S01]  /*17ce0*/  IADD3 R13, R11.reuse, c[0x0][0x198], RZ ;  /* 0x000066000b0d7a10 */ /* 0x040fe20007ffe0ff */
[----:B-1----:R-:W-:Y:S01]  /*17cf0*/  IMAD.WIDE R2, R11, 0x4, R72 ;  /* 0x000000040b027825 */ /* 0x002fe200078e0248 */
[----:B------:R-:W-:-:S02]  /*17d00*/  ISETP.GE.AND P3, PT, R0, c[0x0][0x17c], PT ;  /* 0x00005f0000007a0c */ /* 0x000fc40003f66270 */
[----:B------:R-:W-:Y:S01]  /*17d10*/  IADD3 R0, R222, 0x7c, RZ ;  /* 0x0000007cde007810 */ /* 0x000fe20007ffe0ff */
[----:B--2---:R-:W-:Y:S01]  /*17d20*/  IMAD.WIDE R8, R11, 0x4, R52 ;  /* 0x000000040b087825 */ /* 0x004fe200078e0234 */
[----:B------:R1:W-:Y:S03]  /*17d30*/  @P5 STG.E [R2.64], R190 ;  /* 0x000000be02005986 */ /* 0x0003e6000c101904 */
[----:B---3--:R-:W-:Y:S01]  /*17d40*/  IMAD.WIDE R4, R13, 0x4, R72 ;  /* 0x000000040d047825 */ /* 0x008fe200078e0248 */
[----:B------:R-:W-:Y:S01]  /*17d50*/  ISETP.LT.AND P5, PT, R221, c[0x0][0x178], !P1 ;  /* 0x00005e00dd007a0c */ /* 0x000fe20004fa1270 */
[----:B------:R-:W-:Y:S02]  /*17d60*/  @P0 STG.E [R8.64], R22 ;  /* 0x0000001608000986 */ /* 0x000fe4000c101904 */
[C---:B----4-:R-:W-:Y:S01]  /*17d70*/  IMAD.WIDE R6, R13.reuse, 0x4, R52 ;  /* 0x000000040d067825 */ /* 0x050fe200078e0234 */
[----:B------:R-:W-:Y:S01]  /*17d80*/  IADD3 R13, R13, c[0x0][0x198], RZ ;  /* 0x000066000d0d7a10 */ /* 0x000fe20007ffe0ff */
[----:B------:R2:W-:Y:S01]  /*17d90*/  @P4 STG.E [R4.64], R191 ;  /* 0x000000bf04004986 */ /* 0x0005e2000c101904 */
[----:B------:R-:W-:-:S02]  /*17da0*/  ISETP.GE.AND P2, PT, R0, c[0x0][0x17c], PT ;  /* 0x00005f0000007a0c */ /* 0x000fc40003f46270 */
[C---:B------:R-:W-:Y:S01]  /*17db0*/  ISETP.LT.AND P1, PT, R220.reuse, c[0x0][0x178], !P1 ;  /* 0x00005e00dc007a0c */ /* 0x040fe20004f21270 */
[----:B------:R3:W-:Y:S01]  /*17dc0*/  @P6 STG.E [R6.64], R23 ;  /* 0x0000001706006986 */ /* 0x0007e2000c101904 */
[----:B------:R-:W-:Y:S02]  /*17dd0*/  ISETP.LT.AND P4, PT, R221, c[0x0][0x178], !P3 ;  /* 0x00005e00dd007a0c */ /* 0x000fe40005f81270 */
[----:B------:R-:W-:Y:S02]  /*17de0*/  ISETP.LT.AND P3, PT, R220, c[0x0][0x178], !P3 ;  /* 0x00005e00dc007a0c */ /* 0x000fe40005f61270 */
[----:B------:R-:W-:Y:S02]  /*17df0*/  IADD3 R11, R13, c[0x0][0x198], RZ ;  /* 0x000066000d0b7a10 */ /* 0x000fe40007ffe0ff */
[----:B------:R-:W-:Y:S02]  /*17e00*/  IADD3 R0, R222, 0x7d, RZ ;  /* 0x0000007dde007810 */ /* 0x000fe40007ffe0ff */
[----:B------:R-:W-:Y:S01]  /*17e10*/  ISETP.LT.AND P6, PT, R221, c[0x0][0x178], !P2 ;  /* 0x00005e00dd007a0c */ /* 0x000fe200057c1270 */
[----:B-1----:R-:W-:Y:S01]  /*17e20*/  IMAD.WIDE R2, R13, 0x4, R72 ;  /* 0x000000040d027825 */ /* 0x002fe200078e0248 */
[----:B------:R-:W-:-:S02]  /*17e30*/  IADD3 R15, R11, c[0x0][0x198], RZ ;  /* 0x000066000b0f7a10 */ /* 0x000fc40007ffe0ff */
[----:B------:R-:W-:Y:S01]  /*17e40*/  ISETP.GE.AND P0, PT, R0, c[0x0][0x17c], PT ;  /* 0x00005f0000007a0c */ /* 0x000fe20003f06270 */
[----:B--2---:R-:W-:Y:S01]  /*17e50*/  IMAD.WIDE R4, R13, 0x4, R52 ;  /* 0x000000040d047825 */ /* 0x004fe200078e0234 */
[----:B------:R-:W-:Y:S01]  /*17e60*/  IADD3 R0, R222, 0x7e, RZ ;  /* 0x0000007ede007810 */ /* 0x000fe20007ffe0ff */
[----:B------:R1:W-:Y:S02]  /*17e70*/  @P5 STG.E [R2.64], R198 ;  /* 0x000000c602005986 */ /* 0x0003e4000c101904 */
[----:B---3--:R-:W-:Y:S01]  /*17e80*/  IMAD.WIDE R6, R11, 0x4, R72 ;  /* 0x000000040b067825 */ /* 0x008fe200078e0248 */
[----:B------:R-:W-:-:S03]  /*17e90*/  ISETP.GE.AND P5, PT, R0, c[0x0][0x17c], PT ;  /* 0x00005f0000007a0c */ /* 0x000fc60003fa6270 */
[----:B------:R-:W-:Y:S01]  /*17ea0*/  IMAD.WIDE R8, R11, 0x4, R52 ;  /* 0x000000040b087825 */ /* 0x000fe200078e0234 */
[----:B------:R-:W-:Y:S01]  /*17eb0*/  IADD3 R0, R222, 0x7f, RZ ;  /* 0x0000007fde007810 */ /* 0x000fe20007ffe0ff */
[----:B------:R2:W-:Y:S02]  /*17ec0*/  @P1 STG.E [R4.64], R26 ;  /* 0x0000001a04001986 */ /* 0x0005e4000c101904 */
[C---:B------:R-:W-:Y:S02]  /*17ed0*/  IMAD.WIDE R10, R15.reuse, 0x4, R72 ;  /* 0x000000040f0a7825 */ /* 0x040fe400078e0248 */
[----:B------:R3:W-:Y:S01]  /*17ee0*/  @P4 STG.E [R6.64], R199 ;  /* 0x000000c706004986 */ /* 0x0007e2000c101904 */
[----:B------:R-:W-:Y:S02]  /*17ef0*/  IADD3 R13, R15, c[0x0][0x198], RZ ;  /* 0x000066000f0d7a10 */ /* 0x000fe40007ffe0ff */
[----:B------:R-:W-:Y:S01]  /*17f00*/  ISETP.LT.AND P2, PT, R220, c[0x0][0x178], !P2 ;  /* 0x00005e00dc007a0c */ /* 0x000fe20005741270 */
[----:B------:R4:W-:Y:S01]  /*17f10*/  @P3 STG.E [R8.64], R27 ;  /* 0x0000001b08003986 */ /* 0x0009e2000c101904 */
[----:B------:R-:W-:-:S03]  /*17f20*/  ISETP.GE.AND P1, PT, R0, c[0x0][0x17c], PT ;  /* 0x00005f0000007a0c */ /* 0x000fc60003f26270 */
[----:B------:R5:W-:Y:S01]  /*17f30*/  @P6 STG.E [R10.64], R206 ;  /* 0x000000ce0a006986 */ /* 0x000be2000c101904 */
[C---:B------:R-:W-:Y:S02]  /*17f40*/  ISETP.LT.AND P6, PT, R221.reuse, c[0x0][0x178], !P0 ;  /* 0x00005e00dd007a0c */ /* 0x040fe400047c1270 */
[C---:B------:R-:W-:Y:S02]  /*17f50*/  ISETP.LT.AND P0, PT, R220.reuse, c[0x0][0x178], !P0 ;  /* 0x00005e00dc007a0c */ /* 0x040fe40004701270 */
[----:B------:R-:W-:Y:S02]  /*17f60*/  ISETP.LT.AND P4, PT, R221, c[0x0][0x178], !P5 ;  /* 0x00005e00dd007a0c */ /* 0x000fe40006f81270 */
[----:B------:R-:W-:Y:S02]  /*17f70*/  IADD3 R17, R13, c[0x0][0x198], RZ ;  /* 0x000066000d117a10 */ /* 0x000fe40007ffe0ff */
[C---:B------:R-:W-:Y:S02]  /*17f80*/  ISETP.LT.AND P5, PT, R220.reuse, c[0x0][0x178], !P5 ;  /* 0x00005e00dc007a0c */ /* 0x040fe40006fa1270 */
[----:B------:R-:W-:Y:S01]  /*17f90*/  ISETP.LT.AND P3, PT, R221, c[0x0][0x178], !P1 ;  /* 0x00005e00dd007a0c */ /* 0x000fe20004f61270 */
[----:B-1----:R-:W-:Y:S01]  /*17fa0*/  IMAD.WIDE R2, R15, 0x4, R52 ;  /* 0x000000040f027825 */ /* 0x002fe200078e0234 */
[----:B------:R-:W-:-:S02]  /*17fb0*/  ISETP.LT.AND P1, PT, R220, c[0x0][0x178], !P1 ;  /* 0x00005e00dc007a0c */ /* 0x000fc40004f21270 */
[----:B------:R-:W-:Y:S01]  /*17fc0*/  IADD3 R15, R17, c[0x0][0x198], RZ ;  /* 0x00006600110f7a10 */ /* 0x000fe20007ffe0ff */
[C---:B--2---:R-:W-:Y:S01]  /*17fd0*/  IMAD.WIDE R4, R13.reuse, 0x4, R72 ;  /* 0x000000040d047825 */ /* 0x044fe200078e0248 */
[----:B------:R1:W-:Y:S03]  /*17fe0*/  @P2 STG.E [R2.64], R30 ;  /* 0x0000001e02002986 */ /* 0x0003e6000c101904 */
[----:B---3--:R-:W-:Y:S01]  /*17ff0*/  IMAD.WIDE R6, R13, 0x4, R52 ;  /* 0x000000040d067825 */ /* 0x008fe200078e0234 */
[----:B------:R1:W-:Y:S03]  /*18000*/  @P6 STG.E [R4.64], R207 ;  /* 0x000000cf04006986 */ /* 0x0003e6000c101904 */
[C---:B----4-:R-:W-:Y:S01]  /*18010*/  IMAD.WIDE R8, R17.reuse, 0x4, R72 ;  /* 0x0000000411087825 */ /* 0x050fe200078e0248 */
[----:B------:R1:W-:Y:S03]  /*18020*/  @P0 STG.E [R6.64], R31 ;  /* 0x0000001f06000986 */ /* 0x0003e6000c101904 */
[----:B-----5:R-:W-:Y:S01]  /*18030*/  IMAD.WIDE R10, R17, 0x4, R52 ;  /* 0x00000004110a7825 */ /* 0x020fe200078e0234 */
[----:B------:R1:W-:Y:S03]  /*18040*/  @P4 STG.E [R8.64], R214 ;  /* 0x000000d608004986 */ /* 0x0003e6000c101904 */
[C---:B------:R-:W-:Y:S01]  /*18050*/  IMAD.WIDE R72, R15.reuse, 0x4, R72 ;  /* 0x000000040f487825 */ /* 0x040fe200078e0248 */
[----:B------:R1:W-:Y:S04]  /*18060*/  @P5 STG.E [R10.64], R34 ;  /* 0x000000220a005986 */ /* 0x0003e8000c101904 */
[----:B------:R1:W-:Y:S01]  /*18070*/  @P3 STG.E [R72.64], R215 ;  /* 0x000000d748003986 */ /* 0x0003e2000c101904 */
[----:B------:R-:W-:Y:S01]  /*18080*/  IMAD.WIDE R52, R15, 0x4, R52 ;  /* 0x000000040f347825 */ /* 0x000fe200078e0234 */
[----:B------:R-:W-:Y:S06]  /*18090*/  @!P1 EXIT ;  /* 0x000000000000994d */ /* 0x000fec0003800000 */
[----:B------:R-:W-:Y:S01]  /*180a0*/  STG.E [R52.64], R35 ;  /* 0x0000002334007986 */ /* 0x000fe2000c101904 */
[----:B------:R-:W-:Y:S05]  /*180b0*/  EXIT ;  /* 0x000000000000794d */ /* 0x000fea0003800000 */
.L_x_3:
[----:B------:R-:W-:-:S00]  /*180c0*/  BRA `(.L_x_3) ;  /* 0xfffffff000007947 */ /* 0x000fc0000383ffff */
[----:B------:R-:W-:-:S00]  /*180d0*/  NOP ;  /* 0x0000000000007918 */ /* 0x000fc00000000000 */
        /* <DEDUP_REMOVED lines=10> */
.L_x_4:


//--------------------- .nv.shared.matmul_kernel  --------------------------
	.section	.nv.shared.matmul_kernel,"aw",@nobits
	.sectionflags	@""
	.align	16
